// auto-generated by cutlass_sweep.gemm — config: {"arch": "sm_100", "cluster_m": 2, "cluster_n": 2, "dtype": "mxfp4", "dtype_b": "mxfp4", "layout": "nt", "stages": 0, "tile_k": 256, "tile_m": 128, "tile_n": 64}
#include "cutlass/cutlass.h"
#include "cutlass/gemm/collective/collective_builder.hpp"
#include "cutlass/gemm/device/gemm_universal_adapter.h"
#include "cutlass/gemm/kernel/gemm_universal.hpp"
#include "cutlass/epilogue/collective/collective_builder.hpp"

using ElemA = cutlass::mx_float4_t<cutlass::float_e2m1_t>;
using ElemB = cutlass::mx_float4_t<cutlass::float_e2m1_t>;
using ElemCD = cutlass::bfloat16_t;
using Acc  = float;
using TileShape    = cute::Shape<cute::_128, cute::_64, cute::_256>;
using ClusterShape = cute::Shape<cute::_2, cute::_2, cute::_1>;

using CollectiveEpilogue = typename cutlass::epilogue::collective::CollectiveBuilder<
    cutlass::arch::Sm100, cutlass::arch::OpClassTensorOp,
    TileShape, ClusterShape,
    cutlass::epilogue::collective::EpilogueTileAuto,
    Acc, Acc,
    ElemCD, cutlass::layout::RowMajor, 128 / cutlass::sizeof_bits<ElemCD>::value,
    ElemCD, cutlass::layout::RowMajor, 128 / cutlass::sizeof_bits<ElemCD>::value,
    cutlass::epilogue::collective::EpilogueScheduleAuto
  >::CollectiveOp;

using CollectiveMainloop = typename cutlass::gemm::collective::CollectiveBuilder<
    cutlass::arch::Sm100, cutlass::arch::OpClassBlockScaledTensorOp,
    ElemA, cutlass::layout::RowMajor, 32,
    ElemB, cutlass::layout::ColumnMajor, 32,
    Acc,
    TileShape, ClusterShape,
    cutlass::gemm::collective::StageCountAutoCarveout<static_cast<int>(sizeof(typename CollectiveEpilogue::SharedStorage))>,
    cutlass::gemm::collective::KernelScheduleAuto
  >::CollectiveOp;

using GemmKernel = cutlass::gemm::kernel::GemmUniversal<
    cute::Shape<int,int,int,int>,
    CollectiveMainloop,
    CollectiveEpilogue
>;
using Gemm = cutlass::gemm::device::GemmUniversalAdapter<GemmKernel>;

// Force the device kernel symbol into the cubin without needing a host main.
auto* _anchor = &cutlass::device_kernel<GemmKernel>;


// ===== COMPILED SASS (sm_100a) =====

	.target	sm_100a

	.elftype	@"ET_EXEC"


//--------------------- .note.nv.tkinfo           --------------------------
	.section	.note.nv.tkinfo,"",@"SHT_NOTE"
	.sectionflags	@"SHF_NOTE_NV_TKINFO"
	.tkinfo
        /*0018*/ 	.word	0x00000002
        /*0030*/ 	.string	""
        /*0030*/ 	.string	"ptxas"
        /*0030*/ 	.string	"Cuda compilation tools, release 13.0, V13.0.88"
        /*0030*/ 	.string	"Build cuda_13.0.r13.0/compiler.36424714_0"
        /*0030*/ 	.string	"-arch sm_100a -m 64 "



//--------------------- .note.nv.cuinfo           --------------------------
	.section	.note.nv.cuinfo,"",@"SHT_NOTE"
	.sectionflags	@"SHF_NOTE_NV_CUINFO"
        /*0018*/ 	.short	0x0002
        /*001a*/ 	.short	0x0064
        /*001c*/ 	.short	0x0082
	.zero		2


//--------------------- .nv.info                  --------------------------
	.section	.nv.info,"",@"SHT_CUDA_INFO"
	.align	4


	//----- nvinfo : EIATTR_REGCOUNT
	.align		4
        /*0000*/ 	.byte	0x04, 0x2f
        /*0002*/ 	.short	(.L_19 - .L_18)
	.align		4
.L_18:
        /*0004*/ 	.word	index@(_ZN7cutlass13device_kernelINS_4gemm6kernel13GemmUniversalIN4cute5tupleIJiiiiEEENS1_10collective13CollectiveMmaINS1_46MainloopSm100TmaUmmaWarpSpecializedBlockScaledILi8ELi2ELi2ENS5_IJNS4_1CILi2EEESB_NSA_ILi1EEEEEEEENS5_IJNSA_ILi128EEENSA_ILi64EEENSA_ILi256EEEEEENS5_IJNS_12float_e2m1_tENS_13float_ue8m0_tEEEENS5_IJNS5_IJlSC_lEEENS4_6LayoutINS5_IJNS5_IJNS5_IJNSA_ILi32EEENSA_ILi4EEEEEEiEEESR_NS5_IJSC_iEEEEEENS5_IJNS5_IJNS5_IJNSA_ILi16EEESP_EEEiEEENS5_IJNS5_IJNSA_ILi0EEESC_EEENSA_ILi512EEEEEENS5_IJSX_iEEEEEEEEEEESL_S14_NS4_8TiledMMAINS4_8MMA_AtomIJNS4_17SM100_MMA_MXF4_SSISJ_SJ_fSK_Li128ELi64ELi32ELNS4_4UMMA5MajorE0ELS19_0ELNS18_7ScaleInE0ELS1A_0EEEEEENSN_INS5_IJSC_SC_SC_EEENS5_IJSX_SX_SX_EEEEENS5_IJNS4_10UnderscoreES1G_S1G_EEEEENS5_IJNS4_23SM90_TMA_LOAD_MULTICASTES1J_EEENS5_IJNS4_14ComposedLayoutINS4_7SwizzleILi3ELi4ELi3EEENS4_18smem_ptr_flag_bitsILi4EEENSN_INS5_IJNSA_ILi8EEESH_EEENS5_IJSH_SC_EEEEEEENSN_INS5_IJNS5_IJNS5_IJSQ_SC_EEENS5_IJSO_SB_EEEEEESC_NS5_IJSB_SB_EEEEEENS5_IJNS5_IJNS5_IJSV_SZ_EEESY_EEESX_NS5_IJSB_SZ_EEEEEEEEEEEvNS4_8identityES1K_S25_vS26_EENS_8epilogue10collective18CollectiveEpilogueINS28_23Sm100TmaWarpSpecializedILi3ELi2ELi16ELb1ELb0EEEJNS5_IJSG_SG_SH_EEENS5_IJNSN_ISG_SC_EENSN_INS5_IJSU_SB_EEENS5_IJSC_SO_EEEEEEEENS_10bfloat16_tESM_S2J_SM_NS28_6fusion15FusionCallbacksIS2C_NS2K_17LinearCombinationIS2J_fS2J_fLNS_15FloatRoundStyleE2EEES2D_S2I_JEEENS4_5SM1004TMEM4LOAD26SM100_TMEM_LOAD_32dp32b16xENS4_13SM90_TMA_LOADENS1L_INS1M_ILi1ELi4ELi3EEENS1O_ILi16EEENSN_INS5_IJS1Q_SU_EEENS5_IJSU_SC_EEEEEEENS4_39AutoVectorizingCopyWithAssumedAlignmentILi128EEENS4_14SM90_TMA_STOREES30_S32_S32_EEEvvEEEEvNT_6ParamsE)
        /*0008*/ 	.word	0x00000074


	//----- nvinfo : EIATTR_FRAME_SIZE
	.align		4
.L_19:
        /*000c*/ 	.byte	0x04, 0x11
        /*000e*/ 	.short	(.L_21 - .L_20)
	.align		4
.L_20:
        /*0010*/ 	.word	index@($__internal_2_$__cuda_sm10x_tcgen05_guardrail_trap_unallocated_columns_being_dealloced)
        /*0014*/ 	.word	0x00000000


	//----- nvinfo : EIATTR_FRAME_SIZE
	.align		4
.L_21:
        /*0018*/ 	.byte	0x04, 0x11
        /*001a*/ 	.short	(.L_23 - .L_22)
	.align		4
.L_22:
        /*001c*/ 	.word	index@($__internal_1_$__cuda_sm10x_tcgen05_guardrail_trap_phase_invalid_during_alloc)
        /*0020*/ 	.word	0x00000000


	//----- nvinfo : EIATTR_FRAME_SIZE
	.align		4
.L_23:
        /*0024*/ 	.byte	0x04, 0x11
        /*0026*/ 	.short	(.L_25 - .L_24)
	.align		4
.L_24:
        /*0028*/ 	.word	index@($__internal_0_$__cuda_sm10x_tcgen05_guardrail_trap_col_being_dealloced_not_returned_by_alloc)
        /*002c*/ 	.word	0x00000000


	//----- nvinfo : EIATTR_FRAME_SIZE
	.align		4
.L_25:
        /*0030*/ 	.byte	0x04, 0x11
        /*0032*/ 	.short	(.L_27 - .L_26)
	.align		4
.L_26:
        /*0034*/ 	.word	index@(_ZN7cutlass13device_kernelINS_4gemm6kernel13GemmUniversalIN4cute5tupleIJiiiiEEENS1_10collective13CollectiveMmaINS1_46MainloopSm100TmaUmmaWarpSpecializedBlockScaledILi8ELi2ELi2ENS5_IJNS4_1CILi2EEESB_NSA_ILi1EEEEEEEENS5_IJNSA_ILi128EEENSA_ILi64EEENSA_ILi256EEEEEENS5_IJNS_12float_e2m1_tENS_13float_ue8m0_tEEEENS5_IJNS5_IJlSC_lEEENS4_6LayoutINS5_IJNS5_IJNS5_IJNSA_ILi32EEENSA_ILi4EEEEEEiEEESR_NS5_IJSC_iEEEEEENS5_IJNS5_IJNS5_IJNSA_ILi16EEESP_EEEiEEENS5_IJNS5_IJNSA_ILi0EEESC_EEENSA_ILi512EEEEEENS5_IJSX_iEEEEEEEEEEESL_S14_NS4_8TiledMMAINS4_8MMA_AtomIJNS4_17SM100_MMA_MXF4_SSISJ_SJ_fSK_Li128ELi64ELi32ELNS4_4UMMA5MajorE0ELS19_0ELNS18_7ScaleInE0ELS1A_0EEEEEENSN_INS5_IJSC_SC_SC_EEENS5_IJSX_SX_SX_EEEEENS5_IJNS4_10UnderscoreES1G_S1G_EEEEENS5_IJNS4_23SM90_TMA_LOAD_MULTICASTES1J_EEENS5_IJNS4_14ComposedLayoutINS4_7SwizzleILi3ELi4ELi3EEENS4_18smem_ptr_flag_bitsILi4EEENSN_INS5_IJNSA_ILi8EEESH_EEENS5_IJSH_SC_EEEEEEENSN_INS5_IJNS5_IJNS5_IJSQ_SC_EEENS5_IJSO_SB_EEEEEESC_NS5_IJSB_SB_EEEEEENS5_IJNS5_IJNS5_IJSV_SZ_EEESY_EEESX_NS5_IJSB_SZ_EEEEEEEEEEEvNS4_8identityES1K_S25_vS26_EENS_8epilogue10collective18CollectiveEpilogueINS28_23Sm100TmaWarpSpecializedILi3ELi2ELi16ELb1ELb0EEEJNS5_IJSG_SG_SH_EEENS5_IJNSN_ISG_SC_EENSN_INS5_IJSU_SB_EEENS5_IJSC_SO_EEEEEEEENS_10bfloat16_tESM_S2J_SM_NS28_6fusion15FusionCallbacksIS2C_NS2K_17LinearCombinationIS2J_fS2J_fLNS_15FloatRoundStyleE2EEES2D_S2I_JEEENS4_5SM1004TMEM4LOAD26SM100_TMEM_LOAD_32dp32b16xENS4_13SM90_TMA_LOADENS1L_INS1M_ILi1ELi4ELi3EEENS1O_ILi16EEENSN_INS5_IJS1Q_SU_EEENS5_IJSU_SC_EEEEEEENS4_39AutoVectorizingCopyWithAssumedAlignmentILi128EEENS4_14SM90_TMA_STOREES30_S32_S32_EEEvvEEEEvNT_6ParamsE)
        /*0038*/ 	.word	0x00000000


	//----- nvinfo : EIATTR_MIN_STACK_SIZE
	.align		4
.L_27:
        /*003c*/ 	.byte	0x04, 0x12
        /*003e*/ 	.short	(.L_29 - .L_28)
	.align		4
.L_28:
        /*0040*/ 	.word	index@(_ZN7cutlass13device_kernelINS_4gemm6kernel13GemmUniversalIN4cute5tupleIJiiiiEEENS1_10collective13CollectiveMmaINS1_46MainloopSm100TmaUmmaWarpSpecializedBlockScaledILi8ELi2ELi2ENS5_IJNS4_1CILi2EEESB_NSA_ILi1EEEEEEEENS5_IJNSA_ILi128EEENSA_ILi64EEENSA_ILi256EEEEEENS5_IJNS_12float_e2m1_tENS_13float_ue8m0_tEEEENS5_IJNS5_IJlSC_lEEENS4_6LayoutINS5_IJNS5_IJNS5_IJNSA_ILi32EEENSA_ILi4EEEEEEiEEESR_NS5_IJSC_iEEEEEENS5_IJNS5_IJNS5_IJNSA_ILi16EEESP_EEEiEEENS5_IJNS5_IJNSA_ILi0EEESC_EEENSA_ILi512EEEEEENS5_IJSX_iEEEEEEEEEEESL_S14_NS4_8TiledMMAINS4_8MMA_AtomIJNS4_17SM100_MMA_MXF4_SSISJ_SJ_fSK_Li128ELi64ELi32ELNS4_4UMMA5MajorE0ELS19_0ELNS18_7ScaleInE0ELS1A_0EEEEEENSN_INS5_IJSC_SC_SC_EEENS5_IJSX_SX_SX_EEEEENS5_IJNS4_10UnderscoreES1G_S1G_EEEEENS5_IJNS4_23SM90_TMA_LOAD_MULTICASTES1J_EEENS5_IJNS4_14ComposedLayoutINS4_7SwizzleILi3ELi4ELi3EEENS4_18smem_ptr_flag_bitsILi4EEENSN_INS5_IJNSA_ILi8EEESH_EEENS5_IJSH_SC_EEEEEEENSN_INS5_IJNS5_IJNS5_IJSQ_SC_EEENS5_IJSO_SB_EEEEEESC_NS5_IJSB_SB_EEEEEENS5_IJNS5_IJNS5_IJSV_SZ_EEESY_EEESX_NS5_IJSB_SZ_EEEEEEEEEEEvNS4_8identityES1K_S25_vS26_EENS_8epilogue10collective18CollectiveEpilogueINS28_23Sm100TmaWarpSpecializedILi3ELi2ELi16ELb1ELb0EEEJNS5_IJSG_SG_SH_EEENS5_IJNSN_ISG_SC_EENSN_INS5_IJSU_SB_EEENS5_IJSC_SO_EEEEEEEENS_10bfloat16_tESM_S2J_SM_NS28_6fusion15FusionCallbacksIS2C_NS2K_17LinearCombinationIS2J_fS2J_fLNS_15FloatRoundStyleE2EEES2D_S2I_JEEENS4_5SM1004TMEM4LOAD26SM100_TMEM_LOAD_32dp32b16xENS4_13SM90_TMA_LOADENS1L_INS1M_ILi1ELi4ELi3EEENS1O_ILi16EEENSN_INS5_IJS1Q_SU_EEENS5_IJSU_SC_EEEEEEENS4_39AutoVectorizingCopyWithAssumedAlignmentILi128EEENS4_14SM90_TMA_STOREES30_S32_S32_EEEvvEEEEvNT_6ParamsE)
        /*0044*/ 	.word	0x00000000
.L_29:


//--------------------- .nv.compat                --------------------------
	.section	.nv.compat,"",@"SHT_CUDA_COMPAT_INFO"
	.align	4
        /*0000*/ 	.byte	0x02, 0x09, 0x01, 0x00, 0x02, 0x02, 0x02, 0x00, 0x02, 0x05, 0x05, 0x00, 0x03, 0x07, 0x01, 0x01
        /*0010*/ 	.byte	0x02, 0x03, 0x01, 0x00, 0x02, 0x06, 0x01, 0x00, 0x04, 0x0b, 0x08, 0x00, 0x09, 0x00, 0x00, 0x00
        /*0020*/ 	.byte	0x00, 0x00, 0x00, 0x00


//--------------------- .nv.info._ZN7cutlass13device_kernelINS_4gemm6kernel13GemmUniversalIN4cute5tupleIJiiiiEEENS1_10collective13CollectiveMmaINS1_46MainloopSm100TmaUmmaWarpSpecializedBlockScaledILi8ELi2ELi2ENS5_IJNS4_1CILi2EEESB_NSA_ILi1EEEEEEEENS5_IJNSA_ILi128EEENSA_ILi64EEENSA_ILi256EEEEEENS5_IJNS_12float_e2m1_tENS_13float_ue8m0_tEEEENS5_IJNS5_IJlSC_lEEENS4_6LayoutINS5_IJNS5_IJNS5_IJNSA_ILi32EEENSA_ILi4EEEEEEiEEESR_NS5_IJSC_iEEEEEENS5_IJNS5_IJNS5_IJNSA_ILi16EEESP_EEEiEEENS5_IJNS5_IJNSA_ILi0EEESC_EEENSA_ILi512EEEEEENS5_IJSX_iEEEEEEEEEEESL_S14_NS4_8TiledMMAINS4_8MMA_AtomIJNS4_17SM100_MMA_MXF4_SSISJ_SJ_fSK_Li128ELi64ELi32ELNS4_4UMMA5MajorE0ELS19_0ELNS18_7ScaleInE0ELS1A_0EEEEEENSN_INS5_IJSC_SC_SC_EEENS5_IJSX_SX_SX_EEEEENS5_IJNS4_10UnderscoreES1G_S1G_EEEEENS5_IJNS4_23SM90_TMA_LOAD_MULTICASTES1J_EEENS5_IJNS4_14ComposedLayoutINS4_7SwizzleILi3ELi4ELi3EEENS4_18smem_ptr_flag_bitsILi4EEENSN_INS5_IJNSA_ILi8EEESH_EEENS5_IJSH_SC_EEEEEEENSN_INS5_IJNS5_IJNS5_IJSQ_SC_EEENS5_IJSO_SB_EEEEEESC_NS5_IJSB_SB_EEEEEENS5_IJNS5_IJNS5_IJSV_SZ_EEESY_EEESX_NS5_IJSB_SZ_EEEEEEEEEEEvNS4_8identityES1K_S25_vS26_EENS_8epilogue10collective18CollectiveEpilogueINS28_23Sm100TmaWarpSpecializedILi3ELi2ELi16ELb1ELb0EEEJNS5_IJSG_SG_SH_EEENS5_IJNSN_ISG_SC_EENSN_INS5_IJSU_SB_EEENS5_IJSC_SO_EEEEEEEENS_10bfloat16_tESM_S2J_SM_NS28_6fusion15FusionCallbacksIS2C_NS2K_17LinearCombinationIS2J_fS2J_fLNS_15FloatRoundStyleE2EEES2D_S2I_JEEENS4_5SM1004TMEM4LOAD26SM100_TMEM_LOAD_32dp32b16xENS4_13SM90_TMA_LOADENS1L_INS1M_ILi1ELi4ELi3EEENS1O_ILi16EEENSN_INS5_IJS1Q_SU_EEENS5_IJSU_SC_EEEEEEENS4_39AutoVectorizingCopyWithAssumedAlignmentILi128EEENS4_14SM90_TMA_STOREES30_S32_S32_EEEvvEEEEvNT_6ParamsE --------------------------
	.section	.nv.info._ZN7cutlass13device_kernelINS_4gemm6kernel13GemmUniversalIN4cute5tupleIJiiiiEEENS1_10collective13CollectiveMmaINS1_46MainloopSm100TmaUmmaWarpSpecializedBlockScaledILi8ELi2ELi2ENS5_IJNS4_1CILi2EEESB_NSA_ILi1EEEEEEEENS5_IJNSA_ILi128EEENSA_ILi64EEENSA_ILi256EEEEEENS5_IJNS_12float_e2m1_tENS_13float_ue8m0_tEEEENS5_IJNS5_IJlSC_lEEENS4_6LayoutINS5_IJNS5_IJNS5_IJNSA_ILi32EEENSA_ILi4EEEEEEiEEESR_NS5_IJSC_iEEEEEENS5_IJNS5_IJNS5_IJNSA_ILi16EEESP_EEEiEEENS5_IJNS5_IJNSA_ILi0EEESC_EEENSA_ILi512EEEEEENS5_IJSX_iEEEEEEEEEEESL_S14_NS4_8TiledMMAINS4_8MMA_AtomIJNS4_17SM100_MMA_MXF4_SSISJ_SJ_fSK_Li128ELi64ELi32ELNS4_4UMMA5MajorE0ELS19_0ELNS18_7ScaleInE0ELS1A_0EEEEEENSN_INS5_IJSC_SC_SC_EEENS5_IJSX_SX_SX_EEEEENS5_IJNS4_10UnderscoreES1G_S1G_EEEEENS5_IJNS4_23SM90_TMA_LOAD_MULTICASTES1J_EEENS5_IJNS4_14ComposedLayoutINS4_7SwizzleILi3ELi4ELi3EEENS4_18smem_ptr_flag_bitsILi4EEENSN_INS5_IJNSA_ILi8EEESH_EEENS5_IJSH_SC_EEEEEEENSN_INS5_IJNS5_IJNS5_IJSQ_SC_EEENS5_IJSO_SB_EEEEEESC_NS5_IJSB_SB_EEEEEENS5_IJNS5_IJNS5_IJSV_SZ_EEESY_EEESX_NS5_IJSB_SZ_EEEEEEEEEEEvNS4_8identityES1K_S25_vS26_EENS_8epilogue10collective18CollectiveEpilogueINS28_23Sm100TmaWarpSpecializedILi3ELi2ELi16ELb1ELb0EEEJNS5_IJSG_SG_SH_EEENS5_IJNSN_ISG_SC_EENSN_INS5_IJSU_SB_EEENS5_IJSC_SO_EEEEEEEENS_10bfloat16_tESM_S2J_SM_NS28_6fusion15FusionCallbacksIS2C_NS2K_17LinearCombinationIS2J_fS2J_fLNS_15FloatRoundStyleE2EEES2D_S2I_JEEENS4_5SM1004TMEM4LOAD26SM100_TMEM_LOAD_32dp32b16xENS4_13SM90_TMA_LOADENS1L_INS1M_ILi1ELi4ELi3EEENS1O_ILi16EEENSN_INS5_IJS1Q_SU_EEENS5_IJSU_SC_EEEEEEENS4_39AutoVectorizingCopyWithAssumedAlignmentILi128EEENS4_14SM90_TMA_STOREES30_S32_S32_EEEvvEEEEvNT_6ParamsE,"",@"SHT_CUDA_INFO"
	.sectionflags	@""
	.align	4


	//----- nvinfo : EIATTR_CUDA_API_VERSION
	.align		4
        /*0000*/ 	.byte	0x04, 0x37
        /*0002*/ 	.short	(.L_31 - .L_30)
.L_30:
        /*0004*/ 	.word	0x00000082


	//----- nvinfo : EIATTR_KPARAM_INFO
	.align		4
.L_31:
        /*0008*/ 	.byte	0x04, 0x17
        /*000a*/ 	.short	(.L_33 - .L_32)
.L_32:
        /*000c*/ 	.word	0x00000000
        /*0010*/ 	.short	0x0000
        /*0012*/ 	.short	0x0000
        /*0014*/ 	.byte	0x00, 0xf0, 0x01, 0x30


	//----- nvinfo : EIATTR_AT_ENTRY_FRAGMENTS
	.align		4
.L_33:
        /*0018*/ 	.byte	0x04, 0x4f
        /*001a*/ 	.short	(.L_35 - .L_34)


	//   ....[0]....
.L_34:
        /*001c*/ 	.word	0x00000006


	//----- nvinfo : EIATTR_RESERVED_SMEM_USED
	.align		4
.L_35:
        /*0020*/ 	.byte	0x01, 0x41
	.zero		2


	//----- nvinfo : EIATTR_SPARSE_MMA_MASK
	.align		4
        /*0024*/ 	.byte	0x03, 0x50
        /*0026*/ 	.short	0x0000


	//----- nvinfo : EIATTR_TCGEN05_1CTA_USED
	.align		4
        /*0028*/ 	.byte	0x01, 0x51
	.zero		2


	//----- nvinfo : EIATTR_MAXREG_COUNT
	.align		4
        /*002c*/ 	.byte	0x03, 0x1b
        /*002e*/ 	.short	0x00ff


	//----- nvinfo : EIATTR_NUM_BARRIERS
	.align		4
        /*0030*/ 	.byte	0x02, 0x4c
        /*0032*/ 	.byte	0x07
	.zero		1


	//----- nvinfo : EIATTR_EXTERNS
	.align		4
        /*0034*/ 	.byte	0x04, 0x0f
        /*0036*/ 	.short	(.L_37 - .L_36)


	//   ....[0]....
	.align		4
.L_36:
        /*0038*/ 	.word	index@(__assertfail)


	//----- nvinfo : EIATTR_MERCURY_ISA_VERSION
	.align		4
.L_37:
        /*003c*/ 	.byte	0x03, 0x5f
        /*003e*/ 	.short	0x0101


	//----- nvinfo : EIATTR_INT_WARP_WIDE_INSTR_OFFSETS
	.align		4
        /*0040*/ 	.byte	0x04, 0x31
        /*0042*/ 	.short	(.L_39 - .L_38)


	//   ....[0]....
.L_38:
        /*0044*/ 	.word	0x00004c10


	//   ....[1]....
        /*0048*/ 	.word	0x00004c40


	//   ....[2]....
        /*004c*/ 	.word	0x00004c60


	//   ....[3]....
        /*0050*/ 	.word	0x00005800


	//   ....[4]....
        /*0054*/ 	.word	0x000058d0


	//   ....[5]....
        /*0058*/ 	.word	0x00005940


	//   ....[6]....
        /*005c*/ 	.word	0x00005a90


	//   ....[7]....
        /*0060*/ 	.word	0x00005b60


	//   ....[8]....
        /*0064*/ 	.word	0x00005bb0


	//   ....[9]....
        /*0068*/ 	.word	0x00005cf0


	//   ....[10]....
        /*006c*/ 	.word	0x00005da0


	//   ....[11]....
        /*0070*/ 	.word	0x00005e00


	//   ....[12]....
        /*0074*/ 	.word	0x00005f30


	//   ....[13]....
        /*0078*/ 	.word	0x00006040


	//   ....[14]....
        /*007c*/ 	.word	0x00006070


	//----- nvinfo : EIATTR_COOP_GROUP_MASK_REGIDS
	.align		4
.L_39:
        /*0080*/ 	.byte	0x04, 0x29
        /*0082*/ 	.short	(.L_41 - .L_40)


	//   ....[0]....
.L_40:
        /*0084*/ 	.word	0xffffffff


	//   ....[1]....
        /*0088*/ 	.word	0xffffffff


	//   ....[2]....
        /*008c*/ 	.word	0xffffffff


	//   ....[3]....
        /*0090*/ 	.word	0xffffffff


	//   ....[4]....
        /*0094*/ 	.word	0xffffffff


	//   ....[5]....
        /*0098*/ 	.word	0xffffffff


	//   ....[6]....
        /*009c*/ 	.word	0xffffffff


	//   ....[7]....
        /*00a0*/ 	.word	0xffffffff


	//   ....[8]....
        /*00a4*/ 	.word	0xffffffff


	//   ....[9]....
        /*00a8*/ 	.word	0xffffffff


	//   ....[10]....
        /*00ac*/ 	.word	0xffffffff


	//   ....[11]....
        /*00b0*/ 	.word	0xffffffff


	//   ....[12]....
        /*00b4*/ 	.word	0xffffffff


	//   ....[13]....
        /*00b8*/ 	.word	0xffffffff


	//----- nvinfo : EIATTR_COOP_GROUP_INSTR_OFFSETS
	.align		4
.L_41:
        /*00bc*/ 	.byte	0x04, 0x28
        /*00be*/ 	.short	(.L_43 - .L_42)


	//   ....[0]....
.L_42:
        /*00c0*/ 	.word	0x00000080


	//   ....[1]....
        /*00c4*/ 	.word	0x00000550


	//   ....[2]....
        /*00c8*/ 	.word	0x000007b0


	//   ....[3]....
        /*00cc*/ 	.word	0x00000930


	//   ....[4]....
        /*00d0*/ 	.word	0x00000a30


	//   ....[5]....
        /*00d4*/ 	.word	0x00000ba0


	//   ....[6]....
        /*00d8*/ 	.word	0x00000d00


	//   ....[7]....
        /*00dc*/ 	.word	0x00000eb0


	//   ....[8]....
        /*00e0*/ 	.word	0x000025a0


	//   ....[9]....
        /*00e4*/ 	.word	0x000036a0


	//   ....[10]....
        /*00e8*/ 	.word	0x000038b0


	//   ....[11]....
        /*00ec*/ 	.word	0x000038e0


	//   ....[12]....
        /*00f0*/ 	.word	0x00004af0


	//   ....[13]....
        /*00f4*/ 	.word	0x00004d20


	//----- nvinfo : EIATTR_VRC_CTA_INIT_COUNT
	.align		4
.L_43:
        /*00f8*/ 	.byte	0x02, 0x4a
        /*00fa*/ 	.byte	0x80
	.zero		1


	//----- nvinfo : EIATTR_SYSCALL_OFFSETS
	.align		4
        /*00fc*/ 	.byte	0x04, 0x46
        /*00fe*/ 	.short	(.L_45 - .L_44)


	//   ....[0]....
.L_44:
        /*0100*/ 	.word	0x00006d90


	//   ....[1]....
        /*0104*/ 	.word	0x00006e80


	//   ....[2]....
        /*0108*/ 	.word	0x000078a0


	//   ....[3]....
        /*010c*/ 	.word	0x00007a10


	//   ....[4]....
        /*0110*/ 	.word	0x000087f0


	//   ....[5]....
        /*0114*/ 	.word	0x00008960


	//   ....[6]....
        /*0118*/ 	.word	0x000097d0


	//   ....[7]....
        /*011c*/ 	.word	0x00009940


	//   ....[8]....
        /*0120*/ 	.word	0x0000a750


	//   ....[9]....
        /*0124*/ 	.word	0x0000a8c0


	//----- nvinfo : EIATTR_MBARRIER_INSTR_OFFSETS
	.align		4
.L_45:
        /*0128*/ 	.byte	0x04, 0x39
        /*012a*/ 	.short	(.L_47 - .L_46)


	//   ....[0]....
.L_46:
        /*012c*/ 	.word	0x00000690
        /*0130*/ 	.word	0x000000ff
        /*0134*/ 	.word	0x00000000
        /*0138*/ 	.short	0x0100
        /*013a*/ 	.byte	0x04
	.zero		1


	//   ....[1]....
        /*013c*/ 	.word	0x000006a0
        /*0140*/ 	.word	0x000000ff
        /*0144*/ 	.word	0x00000040
        /*0148*/ 	.short	0x0100
        /*014a*/ 	.byte	0x04
	.zero		1


	//   ....[2]....
        /*014c*/ 	.word	0x000006b0
        /*0150*/ 	.word	0x000000ff
        /*0154*/ 	.word	0x00000008
        /*0158*/ 	.short	0x0100
        /*015a*/ 	.byte	0x04
	.zero		1


	//   ....[3]....
        /*015c*/ 	.word	0x000006c0
        /*0160*/ 	.word	0x000000ff
        /*0164*/ 	.word	0x00000048
        /*0168*/ 	.short	0x0100
        /*016a*/ 	.byte	0x04
	.zero		1


	//   ....[4]....
        /*016c*/ 	.word	0x000006d0
        /*0170*/ 	.word	0x000000ff
        /*0174*/ 	.word	0x00000010
        /*0178*/ 	.short	0x0100
        /*017a*/ 	.byte	0x04
	.zero		1


	//   ....[5]....
        /*017c*/ 	.word	0x000006e0
        /*0180*/ 	.word	0x000000ff
        /*0184*/ 	.word	0x00000050
        /*0188*/ 	.short	0x0100
        /*018a*/ 	.byte	0x04
	.zero		1


	//   ....[6]....
        /*018c*/ 	.word	0x000006f0
        /*0190*/ 	.word	0x000000ff
        /*0194*/ 	.word	0x00000018
        /*0198*/ 	.short	0x0100
        /*019a*/ 	.byte	0x04
	.zero		1


	//   ....[7]....
        /*019c*/ 	.word	0x00000700
        /*01a0*/ 	.word	0x000000ff
        /*01a4*/ 	.word	0x00000058
        /*01a8*/ 	.short	0x0100
        /*01aa*/ 	.byte	0x04
	.zero		1


	//   ....[8]....
        /*01ac*/ 	.word	0x00000710
        /*01b0*/ 	.word	0x000000ff
        /*01b4*/ 	.word	0x00000020
        /*01b8*/ 	.short	0x0100
        /*01ba*/ 	.byte	0x04
	.zero		1


	//   ....[9]....
        /*01bc*/ 	.word	0x00000720
        /*01c0*/ 	.word	0x000000ff
        /*01c4*/ 	.word	0x00000060
        /*01c8*/ 	.short	0x0100
        /*01ca*/ 	.byte	0x04
	.zero		1


	//   ....[10]....
        /*01cc*/ 	.word	0x00000730
        /*01d0*/ 	.word	0x000000ff
        /*01d4*/ 	.word	0x00000028
        /*01d8*/ 	.short	0x0100
        /*01da*/ 	.byte	0x04
	.zero		1


	//   ....[11]....
        /*01dc*/ 	.word	0x00000740
        /*01e0*/ 	.word	0x000000ff
        /*01e4*/ 	.word	0x00000068
        /*01e8*/ 	.short	0x0100
        /*01ea*/ 	.byte	0x04
	.zero		1


	//   ....[12]....
        /*01ec*/ 	.word	0x00000750
        /*01f0*/ 	.word	0x000000ff
        /*01f4*/ 	.word	0x00000030
        /*01f8*/ 	.short	0x0100
        /*01fa*/ 	.byte	0x04
	.zero		1


	//   ....[13]....
        /*01fc*/ 	.word	0x00000760
        /*0200*/ 	.word	0x000000ff
        /*0204*/ 	.word	0x00000070
        /*0208*/ 	.short	0x0100
        /*020a*/ 	.byte	0x04
	.zero		1


	//   ....[14]....
        /*020c*/ 	.word	0x00000770
        /*0210*/ 	.word	0x000000ff
        /*0214*/ 	.word	0x00000038
        /*0218*/ 	.short	0x0100
        /*021a*/ 	.byte	0x04
	.zero		1


	//   ....[15]....
        /*021c*/ 	.word	0x00000780
        /*0220*/ 	.word	0x000000ff
        /*0224*/ 	.word	0x00000078
        /*0228*/ 	.short	0x0100
        /*022a*/ 	.byte	0x04
	.zero		1


	//   ....[16]....
        /*022c*/ 	.word	0x000008c0
        /*0230*/ 	.word	0x000000ff
        /*0234*/ 	.word	0x00000080
        /*0238*/ 	.short	0x0100
        /*023a*/ 	.byte	0x04
	.zero		1


	//   ....[17]....
        /*023c*/ 	.word	0x000008d0
        /*0240*/ 	.word	0x000000ff
        /*0244*/ 	.word	0x00000098
        /*0248*/ 	.short	0x0100
        /*024a*/ 	.byte	0x04
	.zero		1


	//   ....[18]....
        /*024c*/ 	.word	0x000008e0
        /*0250*/ 	.word	0x000000ff
        /*0254*/ 	.word	0x00000088
        /*0258*/ 	.short	0x0100
        /*025a*/ 	.byte	0x04
	.zero		1


	//   ....[19]....
        /*025c*/ 	.word	0x000008f0
        /*0260*/ 	.word	0x000000ff
        /*0264*/ 	.word	0x000000a0
        /*0268*/ 	.short	0x0100
        /*026a*/ 	.byte	0x04
	.zero		1


	//   ....[20]....
        /*026c*/ 	.word	0x00000900
        /*0270*/ 	.word	0x000000ff
        /*0274*/ 	.word	0x00000090
        /*0278*/ 	.short	0x0100
        /*027a*/ 	.byte	0x04
	.zero		1


	//   ....[21]....
        /*027c*/ 	.word	0x00000910
        /*0280*/ 	.word	0x000000ff
        /*0284*/ 	.word	0x000000a8
        /*0288*/ 	.short	0x0100
        /*028a*/ 	.byte	0x04
	.zero		1


	//   ....[22]....
        /*028c*/ 	.word	0x00000a00
        /*0290*/ 	.word	0x000000ff
        /*0294*/ 	.word	0x000000b0
        /*0298*/ 	.short	0x0100
        /*029a*/ 	.byte	0x06
	.zero		1


	//   ....[23]....
        /*029c*/ 	.word	0x00000a10
        /*02a0*/ 	.word	0x000000ff
        /*02a4*/ 	.word	0x000000b8
        /*02a8*/ 	.short	0x0100
        /*02aa*/ 	.byte	0x06
	.zero		1


	//   ....[24]....
        /*02ac*/ 	.word	0x00000b50
        /*02b0*/ 	.word	0x000000ff
        /*02b4*/ 	.word	0x000000c0
        /*02b8*/ 	.short	0x0100
        /*02ba*/ 	.byte	0x06
	.zero		1


	//   ....[25]....
        /*02bc*/ 	.word	0x00000b60
        /*02c0*/ 	.word	0x000000ff
        /*02c4*/ 	.word	0x000000d0
        /*02c8*/ 	.short	0x0100
        /*02ca*/ 	.byte	0x06
	.zero		1


	//   ....[26]....
        /*02cc*/ 	.word	0x00000b70
        /*02d0*/ 	.word	0x000000ff
        /*02d4*/ 	.word	0x000000c8
        /*02d8*/ 	.short	0x0100
        /*02da*/ 	.byte	0x06
	.zero		1


	//   ....[27]....
        /*02dc*/ 	.word	0x00000b80
        /*02e0*/ 	.word	0x000000ff
        /*02e4*/ 	.word	0x000000d8
        /*02e8*/ 	.short	0x0100
        /*02ea*/ 	.byte	0x06
	.zero		1


	//   ....[28]....
        /*02ec*/ 	.word	0x00000cb0
        /*02f0*/ 	.word	0x000000ff
        /*02f4*/ 	.word	0x000000e0
        /*02f8*/ 	.short	0x0100
        /*02fa*/ 	.byte	0x04
	.zero		1


	//   ....[29]....
        /*02fc*/ 	.word	0x00000cc0
        /*0300*/ 	.word	0x000000ff
        /*0304*/ 	.word	0x000000f0
        /*0308*/ 	.short	0x0100
        /*030a*/ 	.byte	0x04
	.zero		1


	//   ....[30]....
        /*030c*/ 	.word	0x00000cd0
        /*0310*/ 	.word	0x000000ff
        /*0314*/ 	.word	0x000000e8
        /*0318*/ 	.short	0x0100
        /*031a*/ 	.byte	0x04
	.zero		1


	//   ....[31]....
        /*031c*/ 	.word	0x00000ce0
        /*0320*/ 	.word	0x000000ff
        /*0324*/ 	.word	0x000000f8
        /*0328*/ 	.short	0x0100
        /*032a*/ 	.byte	0x04
	.zero		1


	//   ....[32]....
        /*032c*/ 	.word	0x00000dd0
        /*0330*/ 	.word	0x000000ff
        /*0334*/ 	.word	0x00000100
        /*0338*/ 	.short	0x0100
        /*033a*/ 	.byte	0x04
	.zero		1


	//   ....[33]....
        /*033c*/ 	.word	0x00000de0
        /*0340*/ 	.word	0x000000ff
        /*0344*/ 	.word	0x00000110
        /*0348*/ 	.short	0x0100
        /*034a*/ 	.byte	0x04
	.zero		1


	//   ....[34]....
        /*034c*/ 	.word	0x00000df0
        /*0350*/ 	.word	0x000000ff
        /*0354*/ 	.word	0x00000108
        /*0358*/ 	.short	0x0100
        /*035a*/ 	.byte	0x04
	.zero		1


	//   ....[35]....
        /*035c*/ 	.word	0x00000e00
        /*0360*/ 	.word	0x000000ff
        /*0364*/ 	.word	0x00000118
        /*0368*/ 	.short	0x0100
        /*036a*/ 	.byte	0x04
	.zero		1


	//   ....[36]....
        /*036c*/ 	.word	0x00001ac0
        /*0370*/ 	.word	0x00000000
        /*0374*/ 	.word	0x00000110
        /*0378*/ 	.short	0x010a
        /*037a*/ 	.byte	0xff
	.zero		1


	//   ....[37]....
        /*037c*/ 	.word	0x00001af0
        /*0380*/ 	.word	0x00000000
        /*0384*/ 	.word	0x00000100
        /*0388*/ 	.short	0x0101
        /*038a*/ 	.byte	0xff
	.zero		1


	//   ....[38]....
        /*038c*/ 	.word	0x00001bd0
        /*0390*/ 	.word	0x000000ff
        /*0394*/ 	.word	0x00000040
        /*0398*/ 	.short	0x010a
        /*039a*/ 	.byte	0x04
	.zero		1


	//   ....[39]....
        /*039c*/ 	.word	0x00001c80
        /*03a0*/ 	.word	0x000000ff
        /*03a4*/ 	.word	0x00000040
        /*03a8*/ 	.short	0x010a
        /*03aa*/ 	.byte	0x21
	.zero		1


	//   ....[40]....
        /*03ac*/ 	.word	0x00001dc0
        /*03b0*/ 	.word	0x000000ff
        /*03b4*/ 	.word	0x00000040
        /*03b8*/ 	.short	0x010a
        /*03ba*/ 	.byte	0x04
	.zero		1


	//   ....[41]....
        /*03bc*/ 	.word	0x000020d0
        /*03c0*/ 	.word	0x000000ff
        /*03c4*/ 	.word	0x000000b8
        /*03c8*/ 	.short	0x0101
        /*03ca*/ 	.byte	0x06
	.zero		1


	//   ....[42]....
        /*03cc*/ 	.word	0x000020f0
        /*03d0*/ 	.word	0x000000ff
        /*03d4*/ 	.word	0x00000040
        /*03d8*/ 	.short	0x010a
        /*03da*/ 	.byte	0x04
	.zero		1


	//   ....[43]....
        /*03dc*/ 	.word	0x00002170
        /*03e0*/ 	.word	0x000000ff
        /*03e4*/ 	.word	0x00000040
        /*03e8*/ 	.short	0x010a
        /*03ea*/ 	.byte	0x21
	.zero		1


	//   ....[44]....
        /*03ec*/ 	.word	0x000022b0
        /*03f0*/ 	.word	0x000000ff
        /*03f4*/ 	.word	0x00000040
        /*03f8*/ 	.short	0x010a
        /*03fa*/ 	.byte	0x04
	.zero		1


	//   ....[45]....
        /*03fc*/ 	.word	0x000025d0
        /*0400*/ 	.word	0x00000003
        /*0404*/ 	.word	0x000000c0
        /*0408*/ 	.short	0x010a
        /*040a*/ 	.byte	0xff
	.zero		1


	//   ....[46]....
        /*040c*/ 	.word	0x00002720
        /*0410*/ 	.word	0x00000000
        /*0414*/ 	.word	0x00000000
        /*0418*/ 	.short	0x0101
        /*041a*/ 	.byte	0xff
	.zero		1


	//   ....[47]....
        /*041c*/ 	.word	0x00002ce0
        /*0420*/ 	.word	0x000000ff
        /*0424*/ 	.word	0x00000000
        /*0428*/ 	.short	0x010a
        /*042a*/ 	.byte	0x04
	.zero		1


	//   ....[48]....
        /*042c*/ 	.word	0x00002d70
        /*0430*/ 	.word	0x000000ff
        /*0434*/ 	.word	0x00000000
        /*0438*/ 	.short	0x010a
        /*043a*/ 	.byte	0x05
	.zero		1


	//   ....[49]....
        /*043c*/ 	.word	0x00002e00
        /*0440*/ 	.word	0x000000ff
        /*0444*/ 	.word	0x00000000
        /*0448*/ 	.short	0x010a
        /*044a*/ 	.byte	0x05
	.zero		1


	//   ....[50]....
        /*044c*/ 	.word	0x00002e90
        /*0450*/ 	.word	0x000000ff
        /*0454*/ 	.word	0x00000000
        /*0458*/ 	.short	0x010a
        /*045a*/ 	.byte	0x05
	.zero		1


	//   ....[51]....
        /*045c*/ 	.word	0x00002f20
        /*0460*/ 	.word	0x000000ff
        /*0464*/ 	.word	0x00000000
        /*0468*/ 	.short	0x010a
        /*046a*/ 	.byte	0x05
	.zero		1


	//   ....[52]....
        /*046c*/ 	.word	0x00002fb0
        /*0470*/ 	.word	0x000000ff
        /*0474*/ 	.word	0x00000000
        /*0478*/ 	.short	0x010a
        /*047a*/ 	.byte	0x05
	.zero		1


	//   ....[53]....
        /*047c*/ 	.word	0x00003040
        /*0480*/ 	.word	0x000000ff
        /*0484*/ 	.word	0x00000000
        /*0488*/ 	.short	0x010a
        /*048a*/ 	.byte	0x05
	.zero		1


	//   ....[54]....
        /*048c*/ 	.word	0x000030e0
        /*0490*/ 	.word	0x00000000
        /*0494*/ 	.word	0x00000000
        /*0498*/ 	.short	0x010a
        /*049a*/ 	.byte	0xff
	.zero		1


	//   ....[55]....
        /*049c*/ 	.word	0x00003200
        /*04a0*/ 	.word	0x00000002
        /*04a4*/ 	.word	0x00000100
        /*04a8*/ 	.short	0x010a
        /*04aa*/ 	.byte	0xff
	.zero		1


	//   ....[56]....
        /*04ac*/ 	.word	0x00003270
        /*04b0*/ 	.word	0x00000002
        /*04b4*/ 	.word	0x00000000
        /*04b8*/ 	.short	0x0101
        /*04ba*/ 	.byte	0xff
	.zero		1


	//   ....[57]....
        /*04bc*/ 	.word	0x00003290
        /*04c0*/ 	.word	0x000000ff
        /*04c4*/ 	.word	0x000000d0
        /*04c8*/ 	.short	0x010a
        /*04ca*/ 	.byte	0x04
	.zero		1


	//   ....[58]....
        /*04cc*/ 	.word	0x000033b0
        /*04d0*/ 	.word	0x00000002
        /*04d4*/ 	.word	0x000000c0
        /*04d8*/ 	.short	0x010a
        /*04da*/ 	.byte	0xff
	.zero		1


	//   ....[59]....
        /*04dc*/ 	.word	0x000034b0
        /*04e0*/ 	.word	0x00000002
        /*04e4*/ 	.word	0x00000000
        /*04e8*/ 	.short	0x0101
        /*04ea*/ 	.byte	0xff
	.zero		1


	//   ....[60]....
        /*04ec*/ 	.word	0x00003540
        /*04f0*/ 	.word	0x000000ff
        /*04f4*/ 	.word	0x000000d0
        /*04f8*/ 	.short	0x0106
        /*04fa*/ 	.byte	0x04
	.zero		1


	//   ....[61]....
        /*04fc*/ 	.word	0x00003560
        /*0500*/ 	.word	0x000000ff
        /*0504*/ 	.word	0x000000d0
        /*0508*/ 	.short	0x010a
        /*050a*/ 	.byte	0x04
	.zero		1


	//   ....[62]....
        /*050c*/ 	.word	0x000035f0
        /*0510*/ 	.word	0x000000ff
        /*0514*/ 	.word	0x000000d0
        /*0518*/ 	.short	0x0106
        /*051a*/ 	.byte	0x07
	.zero		1


	//   ....[63]....
        /*051c*/ 	.word	0x00003630
        /*0520*/ 	.word	0x00000000
        /*0524*/ 	.word	0x000000d0
        /*0528*/ 	.short	0x010a
        /*052a*/ 	.byte	0xff
	.zero		1


	//   ....[64]....
        /*052c*/ 	.word	0x00003ca0
        /*0530*/ 	.word	0x00000002
        /*0534*/ 	.word	0x000000c0
        /*0538*/ 	.short	0x010a
        /*053a*/ 	.byte	0xff
	.zero		1


	//   ....[65]....
        /*053c*/ 	.word	0x00003dc0
        /*0540*/ 	.word	0x00000000
        /*0544*/ 	.word	0x00000000
        /*0548*/ 	.short	0x0101
        /*054a*/ 	.byte	0xff
	.zero		1


	//   ....[66]....
        /*054c*/ 	.word	0x000042f0
        /*0550*/ 	.word	0x000000ff
        /*0554*/ 	.word	0x00000000
        /*0558*/ 	.short	0x010a
        /*055a*/ 	.byte	0x04
	.zero		1


	//   ....[67]....
        /*055c*/ 	.word	0x00004340
        /*0560*/ 	.word	0x000000ff
        /*0564*/ 	.word	0x000000f0
        /*0568*/ 	.short	0x010a
        /*056a*/ 	.byte	0x3b
	.zero		1


	//   ....[68]....
        /*056c*/ 	.word	0x00004580
        /*0570*/ 	.word	0x000000ff
        /*0574*/ 	.word	0x00000000
        /*0578*/ 	.short	0x010a
        /*057a*/ 	.byte	0x07
	.zero		1


	//   ....[69]....
        /*057c*/ 	.word	0x000046b0
        /*0580*/ 	.word	0x000000ff
        /*0584*/ 	.word	0x00000000
        /*0588*/ 	.short	0x010a
        /*058a*/ 	.byte	0x04
	.zero		1


	//   ....[70]....
        /*058c*/ 	.word	0x00004a40
        /*0590*/ 	.word	0x000000ff
        /*0594*/ 	.word	0x00000000
        /*0598*/ 	.short	0x010a
        /*059a*/ 	.byte	0x04
	.zero		1


	//   ....[71]....
        /*059c*/ 	.word	0x00004ad0
        /*05a0*/ 	.word	0x000000ff
        /*05a4*/ 	.word	0x00000000
        /*05a8*/ 	.short	0x010a
        /*05aa*/ 	.byte	0x04
	.zero		1


	//   ....[72]....
        /*05ac*/ 	.word	0x00004f60
        /*05b0*/ 	.word	0x0000000c
        /*05b4*/ 	.word	0x000000c0
        /*05b8*/ 	.short	0x010a
        /*05ba*/ 	.byte	0xff
	.zero		1


	//   ....[73]....
        /*05bc*/ 	.word	0x000050d0
        /*05c0*/ 	.word	0x00000000
        /*05c4*/ 	.word	0x00000000
        /*05c8*/ 	.short	0x0101
        /*05ca*/ 	.byte	0xff
	.zero		1


	//   ....[74]....
        /*05cc*/ 	.word	0x00005550
        /*05d0*/ 	.word	0x000000ff
        /*05d4*/ 	.word	0x000000b8
        /*05d8*/ 	.short	0x010a
        /*05da*/ 	.byte	0x1d
	.zero		1


	//   ....[75]....
        /*05dc*/ 	.word	0x00005710
        /*05e0*/ 	.word	0x000000ff
        /*05e4*/ 	.word	0x00000098
        /*05e8*/ 	.short	0x010a
        /*05ea*/ 	.byte	0x04
	.zero		1


	//   ....[76]....
        /*05ec*/ 	.word	0x00005960
        /*05f0*/ 	.word	0x000000ff
        /*05f4*/ 	.word	0x00000080
        /*05f8*/ 	.short	0x010b
        /*05fa*/ 	.byte	0x04
	.zero		1


	//   ....[77]....
        /*05fc*/ 	.word	0x00005970
        /*0600*/ 	.word	0x000000ff
        /*0604*/ 	.word	0x00000000
        /*0608*/ 	.short	0x0101
        /*060a*/ 	.byte	0x06
	.zero		1


	//   ....[78]....
        /*060c*/ 	.word	0x00005980
        /*0610*/ 	.word	0x000000ff
        /*0614*/ 	.word	0x00000098
        /*0618*/ 	.short	0x010a
        /*061a*/ 	.byte	0x07
	.zero		1


	//   ....[79]....
        /*061c*/ 	.word	0x00005bd0
        /*0620*/ 	.word	0x000000ff
        /*0624*/ 	.word	0x00000080
        /*0628*/ 	.short	0x010b
        /*062a*/ 	.byte	0x07
	.zero		1


	//   ....[80]....
        /*062c*/ 	.word	0x00005be0
        /*0630*/ 	.word	0x000000ff
        /*0634*/ 	.word	0x00000000
        /*0638*/ 	.short	0x0101
        /*063a*/ 	.byte	0x04
	.zero		1


	//   ....[81]....
        /*063c*/ 	.word	0x00005bf0
        /*0640*/ 	.word	0x000000ff
        /*0644*/ 	.word	0x00000098
        /*0648*/ 	.short	0x010a
        /*064a*/ 	.byte	0x05
	.zero		1


	//   ....[82]....
        /*064c*/ 	.word	0x00005e30
        /*0650*/ 	.word	0x000000ff
        /*0654*/ 	.word	0x00000080
        /*0658*/ 	.short	0x010b
        /*065a*/ 	.byte	0x05
	.zero		1


	//   ....[83]....
        /*065c*/ 	.word	0x00005e40
        /*0660*/ 	.word	0x000000ff
        /*0664*/ 	.word	0x00000000
        /*0668*/ 	.short	0x0101
        /*066a*/ 	.byte	0x06
	.zero		1


	//   ....[84]....
        /*066c*/ 	.word	0x00005e50
        /*0670*/ 	.word	0x000000ff
        /*0674*/ 	.word	0x00000098
        /*0678*/ 	.short	0x010a
        /*067a*/ 	.byte	0x04
	.zero		1


	//   ....[85]....
        /*067c*/ 	.word	0x00006090
        /*0680*/ 	.word	0x000000ff
        /*0684*/ 	.word	0x00000080
        /*0688*/ 	.short	0x010b
        /*068a*/ 	.byte	0x04
	.zero		1


	//   ....[86]....
        /*068c*/ 	.word	0x000060d0
        /*0690*/ 	.word	0x000000ff
        /*0694*/ 	.word	0x00000000
        /*0698*/ 	.short	0x0101
        /*069a*/ 	.byte	0x05
	.zero		1


	//   ....[87]....
        /*069c*/ 	.word	0x00006160
        /*06a0*/ 	.word	0x000000ff
        /*06a4*/ 	.word	0x00000000
        /*06a8*/ 	.short	0x010a
        /*06aa*/ 	.byte	0x04
	.zero		1


	//   ....[88]....
        /*06ac*/ 	.word	0x000061f0
        /*06b0*/ 	.word	0x000000ff
        /*06b4*/ 	.word	0x00000000
        /*06b8*/ 	.short	0x010a
        /*06ba*/ 	.byte	0x05
	.zero		1


	//   ....[89]....
        /*06bc*/ 	.word	0x00006290
        /*06c0*/ 	.word	0x00000000
        /*06c4*/ 	.word	0x00000000
        /*06c8*/ 	.short	0x010a
        /*06ca*/ 	.byte	0xff
	.zero		1


	//   ....[90]....
        /*06cc*/ 	.word	0x00006600
        /*06d0*/ 	.word	0x00000000
        /*06d4*/ 	.word	0x000000c0
        /*06d8*/ 	.short	0x010a
        /*06da*/ 	.byte	0xff
	.zero		1


	//   ....[91]....
        /*06dc*/ 	.word	0x000066d0
        /*06e0*/ 	.word	0x00000000
        /*06e4*/ 	.word	0x00000000
        /*06e8*/ 	.short	0x0101
        /*06ea*/ 	.byte	0xff
	.zero		1


	//   ....[92]....
        /*06ec*/ 	.word	0x000073b0
        /*06f0*/ 	.word	0x00000000
        /*06f4*/ 	.word	0x00000080
        /*06f8*/ 	.short	0x010a
        /*06fa*/ 	.byte	0xff
	.zero		1


	//   ....[93]....
        /*06fc*/ 	.word	0x00007420
        /*0700*/ 	.word	0x00000068
        /*0704*/ 	.word	0x000000e0
        /*0708*/ 	.short	0x010a
        /*070a*/ 	.byte	0xff
	.zero		1


	//   ....[94]....
        /*070c*/ 	.word	0x00007510
        /*0710*/ 	.word	0x00000000
        /*0714*/ 	.word	0x00000080
        /*0718*/ 	.short	0x010a
        /*071a*/ 	.byte	0xff
	.zero		1


	//   ....[95]....
        /*071c*/ 	.word	0x00007630
        /*0720*/ 	.word	0x00000068
        /*0724*/ 	.word	0x000000e0
        /*0728*/ 	.short	0x010a
        /*072a*/ 	.byte	0xff
	.zero		1


	//   ....[96]....
        /*072c*/ 	.word	0x000084b0
        /*0730*/ 	.word	0x00000000
        /*0734*/ 	.word	0x00000000
        /*0738*/ 	.short	0x0101
        /*073a*/ 	.byte	0xff
	.zero		1


	//   ....[97]....
        /*073c*/ 	.word	0x000084c0
        /*0740*/ 	.word	0x00000014
        /*0744*/ 	.word	0x00000080
        /*0748*/ 	.short	0x010a
        /*074a*/ 	.byte	0xff
	.zero		1


	//   ....[98]....
        /*074c*/ 	.word	0x00008580
        /*0750*/ 	.word	0x00000014
        /*0754*/ 	.word	0x00000080
        /*0758*/ 	.short	0x010a
        /*075a*/ 	.byte	0xff
	.zero		1


	//   ....[99]....
        /*075c*/ 	.word	0x00009460
        /*0760*/ 	.word	0x0000002e
        /*0764*/ 	.word	0x00000000
        /*0768*/ 	.short	0x0101
        /*076a*/ 	.byte	0xff
	.zero		1


	//   ....[100]....
        /*076c*/ 	.word	0x000094a0
        /*0770*/ 	.word	0x00000015
        /*0774*/ 	.word	0x00000080
        /*0778*/ 	.short	0x010a
        /*077a*/ 	.byte	0xff
	.zero		1


	//   ....[101]....
        /*077c*/ 	.word	0x00009570
        /*0780*/ 	.word	0x00000015
        /*0784*/ 	.word	0x00000080
        /*0788*/ 	.short	0x010a
        /*078a*/ 	.byte	0xff
	.zero		1


	//   ....[102]....
        /*078c*/ 	.word	0x0000a460
        /*0790*/ 	.word	0x0000002e
        /*0794*/ 	.word	0x00000000
        /*0798*/ 	.short	0x0101
        /*079a*/ 	.byte	0xff
	.zero		1


	//   ....[103]....
        /*079c*/ 	.word	0x0000a480
        /*07a0*/ 	.word	0x00000002
        /*07a4*/ 	.word	0x00000080
        /*07a8*/ 	.short	0x010a
        /*07aa*/ 	.byte	0xff
	.zero		1


	//   ....[104]....
        /*07ac*/ 	.word	0x0000a530
        /*07b0*/ 	.word	0x00000002
        /*07b4*/ 	.word	0x00000080
        /*07b8*/ 	.short	0x010a
        /*07ba*/ 	.byte	0xff
	.zero		1


	//   ....[105]....
        /*07bc*/ 	.word	0x0000add0
        /*07c0*/ 	.word	0x000000ff
        /*07c4*/ 	.word	0x00000000
        /*07c8*/ 	.short	0x0101
        /*07ca*/ 	.byte	0x04
	.zero		1


	//   ....[106]....
        /*07cc*/ 	.word	0x0000b430
        /*07d0*/ 	.word	0x00000000
        /*07d4*/ 	.word	0x00000000
        /*07d8*/ 	.short	0x0101
        /*07da*/ 	.byte	0xff
	.zero		1


	//   ....[107]....
        /*07dc*/ 	.word	0x0000b6e0
        /*07e0*/ 	.word	0x000000ff
        /*07e4*/ 	.word	0x00000000
        /*07e8*/ 	.short	0x0101
        /*07ea*/ 	.byte	0x04
	.zero		1


	//   ....[108]....
        /*07ec*/ 	.word	0x0000b700
        /*07f0*/ 	.word	0x00000000
        /*07f4*/ 	.word	0x00000110
        /*07f8*/ 	.short	0x010a
        /*07fa*/ 	.byte	0xff
	.zero		1


	//   ....[109]....
        /*07fc*/ 	.word	0x0000b760
        /*0800*/ 	.word	0x00000000
        /*0804*/ 	.word	0x00000040
        /*0808*/ 	.short	0x010a
        /*080a*/ 	.byte	0xff
	.zero		1


	//   ....[110]....
        /*080c*/ 	.word	0x0000b7c0
        /*0810*/ 	.word	0x00000000
        /*0814*/ 	.word	0x00000040
        /*0818*/ 	.short	0x010a
        /*081a*/ 	.byte	0xff
	.zero		1


	//   ....[111]....
        /*081c*/ 	.word	0x0000b810
        /*0820*/ 	.word	0x00000003
        /*0824*/ 	.word	0x000000c0
        /*0828*/ 	.short	0x010a
        /*082a*/ 	.byte	0xff
	.zero		1


	//   ....[112]....
        /*082c*/ 	.word	0x0000b870
        /*0830*/ 	.word	0x00000000
        /*0834*/ 	.word	0x00000000
        /*0838*/ 	.short	0x010a
        /*083a*/ 	.byte	0xff
	.zero		1


	//   ....[113]....
        /*083c*/ 	.word	0x0000b8d0
        /*0840*/ 	.word	0x00000000
        /*0844*/ 	.word	0x00000000
        /*0848*/ 	.short	0x010a
        /*084a*/ 	.byte	0xff
	.zero		1


	//   ....[114]....
        /*084c*/ 	.word	0x0000b930
        /*0850*/ 	.word	0x00000000
        /*0854*/ 	.word	0x00000000
        /*0858*/ 	.short	0x010a
        /*085a*/ 	.byte	0xff
	.zero		1


	//   ....[115]....
        /*085c*/ 	.word	0x0000b990
        /*0860*/ 	.word	0x00000000
        /*0864*/ 	.word	0x00000000
        /*0868*/ 	.short	0x010a
        /*086a*/ 	.byte	0xff
	.zero		1


	//   ....[116]....
        /*086c*/ 	.word	0x0000b9f0
        /*0870*/ 	.word	0x00000000
        /*0874*/ 	.word	0x00000000
        /*0878*/ 	.short	0x010a
        /*087a*/ 	.byte	0xff
	.zero		1


	//   ....[117]....
        /*087c*/ 	.word	0x0000ba50
        /*0880*/ 	.word	0x00000000
        /*0884*/ 	.word	0x00000000
        /*0888*/ 	.short	0x010a
        /*088a*/ 	.byte	0xff
	.zero		1


	//   ....[118]....
        /*088c*/ 	.word	0x0000bab0
        /*0890*/ 	.word	0x00000000
        /*0894*/ 	.word	0x00000000
        /*0898*/ 	.short	0x010a
        /*089a*/ 	.byte	0xff
	.zero		1


	//   ....[119]....
        /*089c*/ 	.word	0x0000bb00
        /*08a0*/ 	.word	0x00000002
        /*08a4*/ 	.word	0x00000100
        /*08a8*/ 	.short	0x010a
        /*08aa*/ 	.byte	0xff
	.zero		1


	//   ....[120]....
        /*08ac*/ 	.word	0x0000bb60
        /*08b0*/ 	.word	0x00000002
        /*08b4*/ 	.word	0x000000d0
        /*08b8*/ 	.short	0x010a
        /*08ba*/ 	.byte	0xff
	.zero		1


	//   ....[121]....
        /*08bc*/ 	.word	0x0000bbb0
        /*08c0*/ 	.word	0x00000002
        /*08c4*/ 	.word	0x000000c0
        /*08c8*/ 	.short	0x010a
        /*08ca*/ 	.byte	0xff
	.zero		1


	//   ....[122]....
        /*08cc*/ 	.word	0x0000bc10
        /*08d0*/ 	.word	0x00000000
        /*08d4*/ 	.word	0x000000d0
        /*08d8*/ 	.short	0x010a
        /*08da*/ 	.byte	0xff
	.zero		1


	//   ....[123]....
        /*08dc*/ 	.word	0x0000bc60
        /*08e0*/ 	.word	0x00000002
        /*08e4*/ 	.word	0x000000c0
        /*08e8*/ 	.short	0x010a
        /*08ea*/ 	.byte	0xff
	.zero		1


	//   ....[124]....
        /*08ec*/ 	.word	0x0000bcc0
        /*08f0*/ 	.word	0x00000000
        /*08f4*/ 	.word	0x000000f0
        /*08f8*/ 	.short	0x010a
        /*08fa*/ 	.byte	0xff
	.zero		1


	//   ....[125]....
        /*08fc*/ 	.word	0x0000bd20
        /*0900*/ 	.word	0x00000000
        /*0904*/ 	.word	0x00000000
        /*0908*/ 	.short	0x010a
        /*090a*/ 	.byte	0xff
	.zero		1


	//   ....[126]....
        /*090c*/ 	.word	0x0000bd80
        /*0910*/ 	.word	0x00000000
        /*0914*/ 	.word	0x00000000
        /*0918*/ 	.short	0x010a
        /*091a*/ 	.byte	0xff
	.zero		1


	//   ....[127]....
        /*091c*/ 	.word	0x0000bde0
        /*0920*/ 	.word	0x00000000
        /*0924*/ 	.word	0x00000000
        /*0928*/ 	.short	0x010a
        /*092a*/ 	.byte	0xff
	.zero		1


	//   ....[128]....
        /*092c*/ 	.word	0x0000be30
        /*0930*/ 	.word	0x0000000c
        /*0934*/ 	.word	0x000000c0
        /*0938*/ 	.short	0x010a
        /*093a*/ 	.byte	0xff
	.zero		1


	//   ....[129]....
        /*093c*/ 	.word	0x0000be90
        /*0940*/ 	.word	0x00000000
        /*0944*/ 	.word	0x000000b8
        /*0948*/ 	.short	0x010a
        /*094a*/ 	.byte	0xff
	.zero		1


	//   ....[130]....
        /*094c*/ 	.word	0x0000bef0
        /*0950*/ 	.word	0x00000000
        /*0954*/ 	.word	0x00000098
        /*0958*/ 	.short	0x010a
        /*095a*/ 	.byte	0xff
	.zero		1


	//   ....[131]....
        /*095c*/ 	.word	0x0000bf50
        /*0960*/ 	.word	0x00000000
        /*0964*/ 	.word	0x00000098
        /*0968*/ 	.short	0x010a
        /*096a*/ 	.byte	0xff
	.zero		1


	//   ....[132]....
        /*096c*/ 	.word	0x0000bfb0
        /*0970*/ 	.word	0x00000000
        /*0974*/ 	.word	0x00000098
        /*0978*/ 	.short	0x010a
        /*097a*/ 	.byte	0xff
	.zero		1


	//   ....[133]....
        /*097c*/ 	.word	0x0000c010
        /*0980*/ 	.word	0x00000000
        /*0984*/ 	.word	0x00000098
        /*0988*/ 	.short	0x010a
        /*098a*/ 	.byte	0xff
	.zero		1


	//   ....[134]....
        /*098c*/ 	.word	0x0000c070
        /*0990*/ 	.word	0x00000000
        /*0994*/ 	.word	0x00000000
        /*0998*/ 	.short	0x010a
        /*099a*/ 	.byte	0xff
	.zero		1


	//   ....[135]....
        /*099c*/ 	.word	0x0000c0d0
        /*09a0*/ 	.word	0x00000000
        /*09a4*/ 	.word	0x00000000
        /*09a8*/ 	.short	0x010a
        /*09aa*/ 	.byte	0xff
	.zero		1


	//   ....[136]....
        /*09ac*/ 	.word	0x0000c120
        /*09b0*/ 	.word	0x00000000
        /*09b4*/ 	.word	0x000000c0
        /*09b8*/ 	.short	0x010a
        /*09ba*/ 	.byte	0xff
	.zero		1


	//   ....[137]....
        /*09bc*/ 	.word	0x0000c170
        /*09c0*/ 	.word	0x00000000
        /*09c4*/ 	.word	0x00000080
        /*09c8*/ 	.short	0x010a
        /*09ca*/ 	.byte	0xff
	.zero		1


	//   ....[138]....
        /*09cc*/ 	.word	0x0000c1c0
        /*09d0*/ 	.word	0x00000068
        /*09d4*/ 	.word	0x000000e0
        /*09d8*/ 	.short	0x010a
        /*09da*/ 	.byte	0xff
	.zero		1


	//   ....[139]....
        /*09dc*/ 	.word	0x0000c210
        /*09e0*/ 	.word	0x00000014
        /*09e4*/ 	.word	0x00000080
        /*09e8*/ 	.short	0x010a
        /*09ea*/ 	.byte	0xff
	.zero		1


	//   ....[140]....
        /*09ec*/ 	.word	0x0000c260
        /*09f0*/ 	.word	0x00000015
        /*09f4*/ 	.word	0x00000080
        /*09f8*/ 	.short	0x010a
        /*09fa*/ 	.byte	0xff
	.zero		1


	//   ....[141]....
        /*09fc*/ 	.word	0x0000c2b0
        /*0a00*/ 	.word	0x00000002
        /*0a04*/ 	.word	0x00000080
        /*0a08*/ 	.short	0x010a
        /*0a0a*/ 	.byte	0xff
	.zero		1


	//----- nvinfo : EIATTR_NUM_MBARRIERS
	.align		4
.L_47:
        /*0a0c*/ 	.byte	0x03, 0x38
        /*0a0e*/ 	.short	0x0024


	//----- nvinfo : EIATTR_EXIT_INSTR_OFFSETS
	.align		4
        /*0a10*/ 	.byte	0x04, 0x1c
        /*0a12*/ 	.short	(.L_49 - .L_48)


	//   ....[0]....
.L_48:
        /*0a14*/ 	.word	0x00003110


	//   ....[1]....
        /*0a18*/ 	.word	0x00003600


	//   ....[2]....
        /*0a1c*/ 	.word	0x00003660


	//   ....[3]....
        /*0a20*/ 	.word	0x00004d30


	//   ....[4]....
        /*0a24*/ 	.word	0x000062c0


	//   ....[5]....
        /*0a28*/ 	.word	0x00006300


	//   ....[6]....
        /*0a2c*/ 	.word	0x0000b5d0


	//   ....[7]....
        /*0a30*/ 	.word	0x0000b650


	//   ....[8]....
        /*0a34*/ 	.word	0x0000b680


	//   ....[9]....
        /*0a38*/ 	.word	0x0000b6f0


	//----- nvinfo : EIATTR_MAX_THREADS
	.align		4
.L_49:
        /*0a3c*/ 	.byte	0x04, 0x05
        /*0a3e*/ 	.short	(.L_51 - .L_50)
.L_50:
        /*0a40*/ 	.word	0x00000100
        /*0a44*/ 	.word	0x00000001
        /*0a48*/ 	.word	0x00000001


	//----- nvinfo : EIATTR_CRS_STACK_SIZE
	.align		4
.L_51:
        /*0a4c*/ 	.byte	0x04, 0x1e
        /*0a4e*/ 	.short	(.L_53 - .L_52)
.L_52:
        /*0a50*/ 	.word	0x00000000


	//----- nvinfo : EIATTR_CBANK_PARAM_SIZE
	.align		4
.L_53:
        /*0a54*/ 	.byte	0x03, 0x19
        /*0a56*/ 	.short	0x0c00


	//----- nvinfo : EIATTR_PARAM_CBANK
	.align		4
        /*0a58*/ 	.byte	0x04, 0x0a
        /*0a5a*/ 	.short	(.L_55 - .L_54)
	.align		4
.L_54:
        /*0a5c*/ 	.word	index@(.nv.constant0._ZN7cutlass13device_kernelINS_4gemm6kernel13GemmUniversalIN4cute5tupleIJiiiiEEENS1_10collective13CollectiveMmaINS1_46MainloopSm100TmaUmmaWarpSpecializedBlockScaledILi8ELi2ELi2ENS5_IJNS4_1CILi2EEESB_NSA_ILi1EEEEEEEENS5_IJNSA_ILi128EEENSA_ILi64EEENSA_ILi256EEEEEENS5_IJNS_12float_e2m1_tENS_13float_ue8m0_tEEEENS5_IJNS5_IJlSC_lEEENS4_6LayoutINS5_IJNS5_IJNS5_IJNSA_ILi32EEENSA_ILi4EEEEEEiEEESR_NS5_IJSC_iEEEEEENS5_IJNS5_IJNS5_IJNSA_ILi16EEESP_EEEiEEENS5_IJNS5_IJNSA_ILi0EEESC_EEENSA_ILi512EEEEEENS5_IJSX_iEEEEEEEEEEESL_S14_NS4_8TiledMMAINS4_8MMA_AtomIJNS4_17SM100_MMA_MXF4_SSISJ_SJ_fSK_Li128ELi64ELi32ELNS4_4UMMA5MajorE0ELS19_0ELNS18_7ScaleInE0ELS1A_0EEEEEENSN_INS5_IJSC_SC_SC_EEENS5_IJSX_SX_SX_EEEEENS5_IJNS4_10UnderscoreES1G_S1G_EEEEENS5_IJNS4_23SM90_TMA_LOAD_MULTICASTES1J_EEENS5_IJNS4_14ComposedLayoutINS4_7SwizzleILi3ELi4ELi3EEENS4_18smem_ptr_flag_bitsILi4EEENSN_INS5_IJNSA_ILi8EEESH_EEENS5_IJSH_SC_EEEEEEENSN_INS5_IJNS5_IJNS5_IJSQ_SC_EEENS5_IJSO_SB_EEEEEESC_NS5_IJSB_SB_EEEEEENS5_IJNS5_IJNS5_IJSV_SZ_EEESY_EEESX_NS5_IJSB_SZ_EEEEEEEEEEEvNS4_8identityES1K_S25_vS26_EENS_8epilogue10collective18CollectiveEpilogueINS28_23Sm100TmaWarpSpecializedILi3ELi2ELi16ELb1ELb0EEEJNS5_IJSG_SG_SH_EEENS5_IJNSN_ISG_SC_EENSN_INS5_IJSU_SB_EEENS5_IJSC_SO_EEEEEEEENS_10bfloat16_tESM_S2J_SM_NS28_6fusion15FusionCallbacksIS2C_NS2K_17LinearCombinationIS2J_fS2J_fLNS_15FloatRoundStyleE2EEES2D_S2I_JEEENS4_5SM1004TMEM4LOAD26SM100_TMEM_LOAD_32dp32b16xENS4_13SM90_TMA_LOADENS1L_INS1M_ILi1ELi4ELi3EEENS1O_ILi16EEENSN_INS5_IJS1Q_SU_EEENS5_IJSU_SC_EEEEEEENS4_39AutoVectorizingCopyWithAssumedAlignmentILi128EEENS4_14SM90_TMA_STOREES30_S32_S32_EEEvvEEEEvNT_6ParamsE)
        /*0a60*/ 	.short	0x0380
        /*0a62*/ 	.short	0x0c00


	//----- nvinfo : EIATTR_SW_WAR
	.align		4
.L_55:
        /*0a64*/ 	.byte	0x04, 0x36
        /*0a66*/ 	.short	(.L_57 - .L_56)
.L_56:
        /*0a68*/ 	.word	0x00000008
.L_57:


//--------------------- .nv.callgraph             --------------------------
	.section	.nv.callgraph,"",@"SHT_CUDA_CALLGRAPH"
	.align	4
	.sectionentsize	8
	.align		4
        /*0000*/ 	.word	0x00000000
	.align		4
        /*0004*/ 	.word	0xffffffff
	.align		4
        /*0008*/ 	.word	index@(_ZN7cutlass13device_kernelINS_4gemm6kernel13GemmUniversalIN4cute5tupleIJiiiiEEENS1_10collective13CollectiveMmaINS1_46MainloopSm100TmaUmmaWarpSpecializedBlockScaledILi8ELi2ELi2ENS5_IJNS4_1CILi2EEESB_NSA_ILi1EEEEEEEENS5_IJNSA_ILi128EEENSA_ILi64EEENSA_ILi256EEEEEENS5_IJNS_12float_e2m1_tENS_13float_ue8m0_tEEEENS5_IJNS5_IJlSC_lEEENS4_6LayoutINS5_IJNS5_IJNS5_IJNSA_ILi32EEENSA_ILi4EEEEEEiEEESR_NS5_IJSC_iEEEEEENS5_IJNS5_IJNS5_IJNSA_ILi16EEESP_EEEiEEENS5_IJNS5_IJNSA_ILi0EEESC_EEENSA_ILi512EEEEEENS5_IJSX_iEEEEEEEEEEESL_S14_NS4_8TiledMMAINS4_8MMA_AtomIJNS4_17SM100_MMA_MXF4_SSISJ_SJ_fSK_Li128ELi64ELi32ELNS4_4UMMA5MajorE0ELS19_0ELNS18_7ScaleInE0ELS1A_0EEEEEENSN_INS5_IJSC_SC_SC_EEENS5_IJSX_SX_SX_EEEEENS5_IJNS4_10UnderscoreES1G_S1G_EEEEENS5_IJNS4_23SM90_TMA_LOAD_MULTICASTES1J_EEENS5_IJNS4_14ComposedLayoutINS4_7SwizzleILi3ELi4ELi3EEENS4_18smem_ptr_flag_bitsILi4EEENSN_INS5_IJNSA_ILi8EEESH_EEENS5_IJSH_SC_EEEEEEENSN_INS5_IJNS5_IJNS5_IJSQ_SC_EEENS5_IJSO_SB_EEEEEESC_NS5_IJSB_SB_EEEEEENS5_IJNS5_IJNS5_IJSV_SZ_EEESY_EEESX_NS5_IJSB_SZ_EEEEEEEEEEEvNS4_8identityES1K_S25_vS26_EENS_8epilogue10collective18CollectiveEpilogueINS28_23Sm100TmaWarpSpecializedILi3ELi2ELi16ELb1ELb0EEEJNS5_IJSG_SG_SH_EEENS5_IJNSN_ISG_SC_EENSN_INS5_IJSU_SB_EEENS5_IJSC_SO_EEEEEEEENS_10bfloat16_tESM_S2J_SM_NS28_6fusion15FusionCallbacksIS2C_NS2K_17LinearCombinationIS2J_fS2J_fLNS_15FloatRoundStyleE2EEES2D_S2I_JEEENS4_5SM1004TMEM4LOAD26SM100_TMEM_LOAD_32dp32b16xENS4_13SM90_TMA_LOADENS1L_INS1M_ILi1ELi4ELi3EEENS1O_ILi16EEENSN_INS5_IJS1Q_SU_EEENS5_IJSU_SC_EEEEEEENS4_39AutoVectorizingCopyWithAssumedAlignmentILi128EEENS4_14SM90_TMA_STOREES30_S32_S32_EEEvvEEEEvNT_6ParamsE)
	.align		4
        /*000c*/ 	.word	index@(__assertfail)
	.align		4
        /*0010*/ 	.word	0x00000000
	.align		4
        /*0014*/ 	.word	0xfffffffe
	.align		4
        /*0018*/ 	.word	0x00000000
	.align		4
        /*001c*/ 	.word	0xfffffffd
	.align		4
        /*0020*/ 	.word	0x00000000
	.align		4
        /*0024*/ 	.word	0xfffffffc


//--------------------- .nv.constant4             --------------------------
	.section	.nv.constant4,"a",@progbits
	.align	8
	.align		8
.nv.constant4:
        /*0000*/ 	.dword	__assertfail
	.align		8
        /*0008*/ 	.dword	__unnamed_1
	.align		8
        /*0010*/ 	.dword	__unnamed_2
	.align		8
        /*0018*/ 	.dword	_ZN40_INTERNAL_97680844_4_k_cu_0c576843_213764cuda3std3__45__cpo5beginE
	.align		8
        /*0020*/ 	.dword	_ZN40_INTERNAL_97680844_4_k_cu_0c576843_213764cuda3std3__45__cpo3endE
	.align		8
        /*0028*/ 	.dword	_ZN40_INTERNAL_97680844_4_k_cu_0c576843_213764cuda3std3__45__cpo6cbeginE
	.align		8
        /*0030*/ 	.dword	_ZN40_INTERNAL_97680844_4_k_cu_0c576843_213764cuda3std3__45__cpo4cendE
	.align		8
        /*0038*/ 	.dword	_ZN40_INTERNAL_97680844_4_k_cu_0c576843_213764cuda3std3__442_GLOBAL__N__97680844_4_k_cu_0c576843_213766ignoreE
	.align		8
        /*0040*/ 	.dword	_ZN40_INTERNAL_97680844_4_k_cu_0c576843_213764cuda3std3__419piecewise_constructE
	.align		8
        /*0048*/ 	.dword	_ZN40_INTERNAL_97680844_4_k_cu_0c576843_213764cuda3std3__48in_placeE
	.align		8
        /*0050*/ 	.dword	_ZN40_INTERNAL_97680844_4_k_cu_0c576843_213764cuda3std6ranges3__45__cpo4swapE
	.align		8
        /*0058*/ 	.dword	_ZN40_INTERNAL_97680844_4_k_cu_0c576843_213764cuda3std6ranges3__45__cpo9iter_moveE
	.align		8
        /*0060*/ 	.dword	_ZN40_INTERNAL_97680844_4_k_cu_0c576843_213764cute7productE
	.align		8
        /*0068*/ 	.dword	_ZN40_INTERNAL_97680844_4_k_cu_0c576843_213764cute1_E
	.align		8
        /*0070*/ 	.dword	$str$25
	.align		8
        /*0078*/ 	.dword	$str$26
	.align		8
        /*0080*/ 	.dword	$str$29
	.align		8
        /*0088*/ 	.dword	$str$30


//--------------------- .text._ZN7cutlass13device_kernelINS_4gemm6kernel13GemmUniversalIN4cute5tupleIJiiiiEEENS1_10collective13CollectiveMmaINS1_46MainloopSm100TmaUmmaWarpSpecializedBlockScaledILi8ELi2ELi2ENS5_IJNS4_1CILi2EEESB_NSA_ILi1EEEEEEEENS5_IJNSA_ILi128EEENSA_ILi64EEENSA_ILi256EEEEEENS5_IJNS_12float_e2m1_tENS_13float_ue8m0_tEEEENS5_IJNS5_IJlSC_lEEENS4_6LayoutINS5_IJNS5_IJNS5_IJNSA_ILi32EEENSA_ILi4EEEEEEiEEESR_NS5_IJSC_iEEEEEENS5_IJNS5_IJNS5_IJNSA_ILi16EEESP_EEEiEEENS5_IJNS5_IJNSA_ILi0EEESC_EEENSA_ILi512EEEEEENS5_IJSX_iEEEEEEEEEEESL_S14_NS4_8TiledMMAINS4_8MMA_AtomIJNS4_17SM100_MMA_MXF4_SSISJ_SJ_fSK_Li128ELi64ELi32ELNS4_4UMMA5MajorE0ELS19_0ELNS18_7ScaleInE0ELS1A_0EEEEEENSN_INS5_IJSC_SC_SC_EEENS5_IJSX_SX_SX_EEEEENS5_IJNS4_10UnderscoreES1G_S1G_EEEEENS5_IJNS4_23SM90_TMA_LOAD_MULTICASTES1J_EEENS5_IJNS4_14ComposedLayoutINS4_7SwizzleILi3ELi4ELi3EEENS4_18smem_ptr_flag_bitsILi4EEENSN_INS5_IJNSA_ILi8EEESH_EEENS5_IJSH_SC_EEEEEEENSN_INS5_IJNS5_IJNS5_IJSQ_SC_EEENS5_IJSO_SB_EEEEEESC_NS5_IJSB_SB_EEEEEENS5_IJNS5_IJNS5_IJSV_SZ_EEESY_EEESX_NS5_IJSB_SZ_EEEEEEEEEEEvNS4_8identityES1K_S25_vS26_EENS_8epilogue10collective18CollectiveEpilogueINS28_23Sm100TmaWarpSpecializedILi3ELi2ELi16ELb1ELb0EEEJNS5_IJSG_SG_SH_EEENS5_IJNSN_ISG_SC_EENSN_INS5_IJSU_SB_EEENS5_IJSC_SO_EEEEEEEENS_10bfloat16_tESM_S2J_SM_NS28_6fusion15FusionCallbacksIS2C_NS2K_17LinearCombinationIS2J_fS2J_fLNS_15FloatRoundStyleE2EEES2D_S2I_JEEENS4_5SM1004TMEM4LOAD26SM100_TMEM_LOAD_32dp32b16xENS4_13SM90_TMA_LOADENS1L_INS1M_ILi1ELi4ELi3EEENS1O_ILi16EEENSN_INS5_IJS1Q_SU_EEENS5_IJSU_SC_EEEEEEENS4_39AutoVectorizingCopyWithAssumedAlignmentILi128EEENS4_14SM90_TMA_STOREES30_S32_S32_EEEvvEEEEvNT_6ParamsE --------------------------
	.section	.text._ZN7cutlass13device_kernelINS_4gemm6kernel13GemmUniversalIN4cute5tupleIJiiiiEEENS1_10collective13CollectiveMmaINS1_46MainloopSm100TmaUmmaWarpSpecializedBlockScaledILi8ELi2ELi2ENS5_IJNS4_1CILi2EEESB_NSA_ILi1EEEEEEEENS5_IJNSA_ILi128EEENSA_ILi64EEENSA_ILi256EEEEEENS5_IJNS_12float_e2m1_tENS_13float_ue8m0_tEEEENS5_IJNS5_IJlSC_lEEENS4_6LayoutINS5_IJNS5_IJNS5_IJNSA_ILi32EEENSA_ILi4EEEEEEiEEESR_NS5_IJSC_iEEEEEENS5_IJNS5_IJNS5_IJNSA_ILi16EEESP_EEEiEEENS5_IJNS5_IJNSA_ILi0EEESC_EEENSA_ILi512EEEEEENS5_IJSX_iEEEEEEEEEEESL_S14_NS4_8TiledMMAINS4_8MMA_AtomIJNS4_17SM100_MMA_MXF4_SSISJ_SJ_fSK_Li128ELi64ELi32ELNS4_4UMMA5MajorE0ELS19_0ELNS18_7ScaleInE0ELS1A_0EEEEEENSN_INS5_IJSC_SC_SC_EEENS5_IJSX_SX_SX_EEEEENS5_IJNS4_10UnderscoreES1G_S1G_EEEEENS5_IJNS4_23SM90_TMA_LOAD_MULTICASTES1J_EEENS5_IJNS4_14ComposedLayoutINS4_7SwizzleILi3ELi4ELi3EEENS4_18smem_ptr_flag_bitsILi4EEENSN_INS5_IJNSA_ILi8EEESH_EEENS5_IJSH_SC_EEEEEEENSN_INS5_IJNS5_IJNS5_IJSQ_SC_EEENS5_IJSO_SB_EEEEEESC_NS5_IJSB_SB_EEEEEENS5_IJNS5_IJNS5_IJSV_SZ_EEESY_EEESX_NS5_IJSB_SZ_EEEEEEEEEEEvNS4_8identityES1K_S25_vS26_EENS_8epilogue10collective18CollectiveEpilogueINS28_23Sm100TmaWarpSpecializedILi3ELi2ELi16ELb1ELb0EEEJNS5_IJSG_SG_SH_EEENS5_IJNSN_ISG_SC_EENSN_INS5_IJSU_SB_EEENS5_IJSC_SO_EEEEEEEENS_10bfloat16_tESM_S2J_SM_NS28_6fusion15FusionCallbacksIS2C_NS2K_17LinearCombinationIS2J_fS2J_fLNS_15FloatRoundStyleE2EEES2D_S2I_JEEENS4_5SM1004TMEM4LOAD26SM100_TMEM_LOAD_32dp32b16xENS4_13SM90_TMA_LOADENS1L_INS1M_ILi1ELi4ELi3EEENS1O_ILi16EEENSN_INS5_IJS1Q_SU_EEENS5_IJSU_SC_EEEEEEENS4_39AutoVectorizingCopyWithAssumedAlignmentILi128EEENS4_14SM90_TMA_STOREES30_S32_S32_EEEvvEEEEvNT_6ParamsE,"ax",@progbits
	.align	128
.text._ZN7cutlass13device_kernelINS_4gemm6kernel13GemmUniversalIN4cute5tupleIJiiiiEEENS1_10collective13CollectiveMmaINS1_46MainloopSm100TmaUmmaWarpSpecializedBlockScaledILi8ELi2ELi2ENS5_IJNS4_1CILi2EEESB_NSA_ILi1EEEEEEEENS5_IJNSA_ILi128EEENSA_ILi64EEENSA_ILi256EEEEEENS5_IJNS_12float_e2m1_tENS_13float_ue8m0_tEEEENS5_IJNS5_IJlSC_lEEENS4_6LayoutINS5_IJNS5_IJNS5_IJNSA_ILi32EEENSA_ILi4EEEEEEiEEESR_NS5_IJSC_iEEEEEENS5_IJNS5_IJNS5_IJNSA_ILi16EEESP_EEEiEEENS5_IJNS5_IJNSA_ILi0EEESC_EEENSA_ILi512EEEEEENS5_IJSX_iEEEEEEEEEEESL_S14_NS4_8TiledMMAINS4_8MMA_AtomIJNS4_17SM100_MMA_MXF4_SSISJ_SJ_fSK_Li128ELi64ELi32ELNS4_4UMMA5MajorE0ELS19_0ELNS18_7ScaleInE0ELS1A_0EEEEEENSN_INS5_IJSC_SC_SC_EEENS5_IJSX_SX_SX_EEEEENS5_IJNS4_10UnderscoreES1G_S1G_EEEEENS5_IJNS4_23SM90_TMA_LOAD_MULTICASTES1J_EEENS5_IJNS4_14ComposedLayoutINS4_7SwizzleILi3ELi4ELi3EEENS4_18smem_ptr_flag_bitsILi4EEENSN_INS5_IJNSA_ILi8EEESH_EEENS5_IJSH_SC_EEEEEEENSN_INS5_IJNS5_IJNS5_IJSQ_SC_EEENS5_IJSO_SB_EEEEEESC_NS5_IJSB_SB_EEEEEENS5_IJNS5_IJNS5_IJSV_SZ_EEESY_EEESX_NS5_IJSB_SZ_EEEEEEEEEEEvNS4_8identityES1K_S25_vS26_EENS_8epilogue10collective18CollectiveEpilogueINS28_23Sm100TmaWarpSpecializedILi3ELi2ELi16ELb1ELb0EEEJNS5_IJSG_SG_SH_EEENS5_IJNSN_ISG_SC_EENSN_INS5_IJSU_SB_EEENS5_IJSC_SO_EEEEEEEENS_10bfloat16_tESM_S2J_SM_NS28_6fusion15FusionCallbacksIS2C_NS2K_17LinearCombinationIS2J_fS2J_fLNS_15FloatRoundStyleE2EEES2D_S2I_JEEENS4_5SM1004TMEM4LOAD26SM100_TMEM_LOAD_32dp32b16xENS4_13SM90_TMA_LOADENS1L_INS1M_ILi1ELi4ELi3EEENS1O_ILi16EEENSN_INS5_IJS1Q_SU_EEENS5_IJSU_SC_EEEEEEENS4_39AutoVectorizingCopyWithAssumedAlignmentILi128EEENS4_14SM90_TMA_STOREES30_S32_S32_EEEvvEEEEvNT_6ParamsE:
        .type           _ZN7cutlass13device_kernelINS_4gemm6kernel13GemmUniversalIN4cute5tupleIJiiiiEEENS1_10collective13CollectiveMmaINS1_46MainloopSm100TmaUmmaWarpSpecializedBlockScaledILi8ELi2ELi2ENS5_IJNS4_1CILi2EEESB_NSA_ILi1EEEEEEEENS5_IJNSA_ILi128EEENSA_ILi64EEENSA_ILi256EEEEEENS5_IJNS_12float_e2m1_tENS_13float_ue8m0_tEEEENS5_IJNS5_IJlSC_lEEENS4_6LayoutINS5_IJNS5_IJNS5_IJNSA_ILi32EEENSA_ILi4EEEEEEiEEESR_NS5_IJSC_iEEEEEENS5_IJNS5_IJNS5_IJNSA_ILi16EEESP_EEEiEEENS5_IJNS5_IJNSA_ILi0EEESC_EEENSA_ILi512EEEEEENS5_IJSX_iEEEEEEEEEEESL_S14_NS4_8TiledMMAINS4_8MMA_AtomIJNS4_17SM100_MMA_MXF4_SSISJ_SJ_fSK_Li128ELi64ELi32ELNS4_4UMMA5MajorE0ELS19_0ELNS18_7ScaleInE0ELS1A_0EEEEEENSN_INS5_IJSC_SC_SC_EEENS5_IJSX_SX_SX_EEEEENS5_IJNS4_10UnderscoreES1G_S1G_EEEEENS5_IJNS4_23SM90_TMA_LOAD_MULTICASTES1J_EEENS5_IJNS4_14ComposedLayoutINS4_7SwizzleILi3ELi4ELi3EEENS4_18smem_ptr_flag_bitsILi4EEENSN_INS5_IJNSA_ILi8EEESH_EEENS5_IJSH_SC_EEEEEEENSN_INS5_IJNS5_IJNS5_IJSQ_SC_EEENS5_IJSO_SB_EEEEEESC_NS5_IJSB_SB_EEEEEENS5_IJNS5_IJNS5_IJSV_SZ_EEESY_EEESX_NS5_IJSB_SZ_EEEEEEEEEEEvNS4_8identityES1K_S25_vS26_EENS_8epilogue10collective18CollectiveEpilogueINS28_23Sm100TmaWarpSpecializedILi3ELi2ELi16ELb1ELb0EEEJNS5_IJSG_SG_SH_EEENS5_IJNSN_ISG_SC_EENSN_INS5_IJSU_SB_EEENS5_IJSC_SO_EEEEEEEENS_10bfloat16_tESM_S2J_SM_NS28_6fusion15FusionCallbacksIS2C_NS2K_17LinearCombinationIS2J_fS2J_fLNS_15FloatRoundStyleE2EEES2D_S2I_JEEENS4_5SM1004TMEM4LOAD26SM100_TMEM_LOAD_32dp32b16xENS4_13SM90_TMA_LOADENS1L_INS1M_ILi1ELi4ELi3EEENS1O_ILi16EEENSN_INS5_IJS1Q_SU_EEENS5_IJSU_SC_EEEEEEENS4_39AutoVectorizingCopyWithAssumedAlignmentILi128EEENS4_14SM90_TMA_STOREES30_S32_S32_EEEvvEEEEvNT_6ParamsE,@function
        .size           _ZN7cutlass13device_kernelINS_4gemm6kernel13GemmUniversalIN4cute5tupleIJiiiiEEENS1_10collective13CollectiveMmaINS1_46MainloopSm100TmaUmmaWarpSpecializedBlockScaledILi8ELi2ELi2ENS5_IJNS4_1CILi2EEESB_NSA_ILi1EEEEEEEENS5_IJNSA_ILi128EEENSA_ILi64EEENSA_ILi256EEEEEENS5_IJNS_12float_e2m1_tENS_13float_ue8m0_tEEEENS5_IJNS5_IJlSC_lEEENS4_6LayoutINS5_IJNS5_IJNS5_IJNSA_ILi32EEENSA_ILi4EEEEEEiEEESR_NS5_IJSC_iEEEEEENS5_IJNS5_IJNS5_IJNSA_ILi16EEESP_EEEiEEENS5_IJNS5_IJNSA_ILi0EEESC_EEENSA_ILi512EEEEEENS5_IJSX_iEEEEEEEEEEESL_S14_NS4_8TiledMMAINS4_8MMA_AtomIJNS4_17SM100_MMA_MXF4_SSISJ_SJ_fSK_Li128ELi64ELi32ELNS4_4UMMA5MajorE0ELS19_0ELNS18_7ScaleInE0ELS1A_0EEEEEENSN_INS5_IJSC_SC_SC_EEENS5_IJSX_SX_SX_EEEEENS5_IJNS4_10UnderscoreES1G_S1G_EEEEENS5_IJNS4_23SM90_TMA_LOAD_MULTICASTES1J_EEENS5_IJNS4_14ComposedLayoutINS4_7SwizzleILi3ELi4ELi3EEENS4_18smem_ptr_flag_bitsILi4EEENSN_INS5_IJNSA_ILi8EEESH_EEENS5_IJSH_SC_EEEEEEENSN_INS5_IJNS5_IJNS5_IJSQ_SC_EEENS5_IJSO_SB_EEEEEESC_NS5_IJSB_SB_EEEEEENS5_IJNS5_IJNS5_IJSV_SZ_EEESY_EEESX_NS5_IJSB_SZ_EEEEEEEEEEEvNS4_8identityES1K_S25_vS26_EENS_8epilogue10collective18CollectiveEpilogueINS28_23Sm100TmaWarpSpecializedILi3ELi2ELi16ELb1ELb0EEEJNS5_IJSG_SG_SH_EEENS5_IJNSN_ISG_SC_EENSN_INS5_IJSU_SB_EEENS5_IJSC_SO_EEEEEEEENS_10bfloat16_tESM_S2J_SM_NS28_6fusion15FusionCallbacksIS2C_NS2K_17LinearCombinationIS2J_fS2J_fLNS_15FloatRoundStyleE2EEES2D_S2I_JEEENS4_5SM1004TMEM4LOAD26SM100_TMEM_LOAD_32dp32b16xENS4_13SM90_TMA_LOADENS1L_INS1M_ILi1ELi4ELi3EEENS1O_ILi16EEENSN_INS5_IJS1Q_SU_EEENS5_IJSU_SC_EEEEEEENS4_39AutoVectorizingCopyWithAssumedAlignmentILi128EEENS4_14SM90_TMA_STOREES30_S32_S32_EEEvvEEEEvNT_6ParamsE,(.L_x_208 - _ZN7cutlass13device_kernelINS_4gemm6kernel13GemmUniversalIN4cute5tupleIJiiiiEEENS1_10collective13CollectiveMmaINS1_46MainloopSm100TmaUmmaWarpSpecializedBlockScaledILi8ELi2ELi2ENS5_IJNS4_1CILi2EEESB_NSA_ILi1EEEEEEEENS5_IJNSA_ILi128EEENSA_ILi64EEENSA_ILi256EEEEEENS5_IJNS_12float_e2m1_tENS_13float_ue8m0_tEEEENS5_IJNS5_IJlSC_lEEENS4_6LayoutINS5_IJNS5_IJNS5_IJNSA_ILi32EEENSA_ILi4EEEEEEiEEESR_NS5_IJSC_iEEEEEENS5_IJNS5_IJNS5_IJNSA_ILi16EEESP_EEEiEEENS5_IJNS5_IJNSA_ILi0EEESC_EEENSA_ILi512EEEEEENS5_IJSX_iEEEEEEEEEEESL_S14_NS4_8TiledMMAINS4_8MMA_AtomIJNS4_17SM100_MMA_MXF4_SSISJ_SJ_fSK_Li128ELi64ELi32ELNS4_4UMMA5MajorE0ELS19_0ELNS18_7ScaleInE0ELS1A_0EEEEEENSN_INS5_IJSC_SC_SC_EEENS5_IJSX_SX_SX_EEEEENS5_IJNS4_10UnderscoreES1G_S1G_EEEEENS5_IJNS4_23SM90_TMA_LOAD_MULTICASTES1J_EEENS5_IJNS4_14ComposedLayoutINS4_7SwizzleILi3ELi4ELi3EEENS4_18smem_ptr_flag_bitsILi4EEENSN_INS5_IJNSA_ILi8EEESH_EEENS5_IJSH_SC_EEEEEEENSN_INS5_IJNS5_IJNS5_IJSQ_SC_EEENS5_IJSO_SB_EEEEEESC_NS5_IJSB_SB_EEEEEENS5_IJNS5_IJNS5_IJSV_SZ_EEESY_EEESX_NS5_IJSB_SZ_EEEEEEEEEEEvNS4_8identityES1K_S25_vS26_EENS_8epilogue10collective18CollectiveEpilogueINS28_23Sm100TmaWarpSpecializedILi3ELi2ELi16ELb1ELb0EEEJNS5_IJSG_SG_SH_EEENS5_IJNSN_ISG_SC_EENSN_INS5_IJSU_SB_EEENS5_IJSC_SO_EEEEEEEENS_10bfloat16_tESM_S2J_SM_NS28_6fusion15FusionCallbacksIS2C_NS2K_17LinearCombinationIS2J_fS2J_fLNS_15FloatRoundStyleE2EEES2D_S2I_JEEENS4_5SM1004TMEM4LOAD26SM100_TMEM_LOAD_32dp32b16xENS4_13SM90_TMA_LOADENS1L_INS1M_ILi1ELi4ELi3EEENS1O_ILi16EEENSN_INS5_IJS1Q_SU_EEENS5_IJSU_SC_EEEEEEENS4_39AutoVectorizingCopyWithAssumedAlignmentILi128EEENS4_14SM90_TMA_STOREES30_S32_S32_EEEvvEEEEvNT_6ParamsE)
        .other          _ZN7cutlass13device_kernelINS_4gemm6kernel13GemmUniversalIN4cute5tupleIJiiiiEEENS1_10collective13CollectiveMmaINS1_46MainloopSm100TmaUmmaWarpSpecializedBlockScaledILi8ELi2ELi2ENS5_IJNS4_1CILi2EEESB_NSA_ILi1EEEEEEEENS5_IJNSA_ILi128EEENSA_ILi64EEENSA_ILi256EEEEEENS5_IJNS_12float_e2m1_tENS_13float_ue8m0_tEEEENS5_IJNS5_IJlSC_lEEENS4_6LayoutINS5_IJNS5_IJNS5_IJNSA_ILi32EEENSA_ILi4EEEEEEiEEESR_NS5_IJSC_iEEEEEENS5_IJNS5_IJNS5_IJNSA_ILi16EEESP_EEEiEEENS5_IJNS5_IJNSA_ILi0EEESC_EEENSA_ILi512EEEEEENS5_IJSX_iEEEEEEEEEEESL_S14_NS4_8TiledMMAINS4_8MMA_AtomIJNS4_17SM100_MMA_MXF4_SSISJ_SJ_fSK_Li128ELi64ELi32ELNS4_4UMMA5MajorE0ELS19_0ELNS18_7ScaleInE0ELS1A_0EEEEEENSN_INS5_IJSC_SC_SC_EEENS5_IJSX_SX_SX_EEEEENS5_IJNS4_10UnderscoreES1G_S1G_EEEEENS5_IJNS4_23SM90_TMA_LOAD_MULTICASTES1J_EEENS5_IJNS4_14ComposedLayoutINS4_7SwizzleILi3ELi4ELi3EEENS4_18smem_ptr_flag_bitsILi4EEENSN_INS5_IJNSA_ILi8EEESH_EEENS5_IJSH_SC_EEEEEEENSN_INS5_IJNS5_IJNS5_IJSQ_SC_EEENS5_IJSO_SB_EEEEEESC_NS5_IJSB_SB_EEEEEENS5_IJNS5_IJNS5_IJSV_SZ_EEESY_EEESX_NS5_IJSB_SZ_EEEEEEEEEEEvNS4_8identityES1K_S25_vS26_EENS_8epilogue10collective18CollectiveEpilogueINS28_23Sm100TmaWarpSpecializedILi3ELi2ELi16ELb1ELb0EEEJNS5_IJSG_SG_SH_EEENS5_IJNSN_ISG_SC_EENSN_INS5_IJSU_SB_EEENS5_IJSC_SO_EEEEEEEENS_10bfloat16_tESM_S2J_SM_NS28_6fusion15FusionCallbacksIS2C_NS2K_17LinearCombinationIS2J_fS2J_fLNS_15FloatRoundStyleE2EEES2D_S2I_JEEENS4_5SM1004TMEM4LOAD26SM100_TMEM_LOAD_32dp32b16xENS4_13SM90_TMA_LOADENS1L_INS1M_ILi1ELi4ELi3EEENS1O_ILi16EEENSN_INS5_IJS1Q_SU_EEENS5_IJSU_SC_EEEEEEENS4_39AutoVectorizingCopyWithAssumedAlignmentILi128EEENS4_14SM90_TMA_STOREES30_S32_S32_EEEvvEEEEvNT_6ParamsE,@"STO_CUDA_ENTRY STV_DEFAULT"
_ZN7cutlass13device_kernelINS_4gemm6kernel13GemmUniversalIN4cute5tupleIJiiiiEEENS1_10collective13CollectiveMmaINS1_46MainloopSm100TmaUmmaWarpSpecializedBlockScaledILi8ELi2ELi2ENS5_IJNS4_1CILi2EEESB_NSA_ILi1EEEEEEEENS5_IJNSA_ILi128EEENSA_ILi64EEENSA_ILi256EEEEEENS5_IJNS_12float_e2m1_tENS_13float_ue8m0_tEEEENS5_IJNS5_IJlSC_lEEENS4_6LayoutINS5_IJNS5_IJNS5_IJNSA_ILi32EEENSA_ILi4EEEEEEiEEESR_NS5_IJSC_iEEEEEENS5_IJNS5_IJNS5_IJNSA_ILi16EEESP_EEEiEEENS5_IJNS5_IJNSA_ILi0EEESC_EEENSA_ILi512EEEEEENS5_IJSX_iEEEEEEEEEEESL_S14_NS4_8TiledMMAINS4_8MMA_AtomIJNS4_17SM100_MMA_MXF4_SSISJ_SJ_fSK_Li128ELi64ELi32ELNS4_4UMMA5MajorE0ELS19_0ELNS18_7ScaleInE0ELS1A_0EEEEEENSN_INS5_IJSC_SC_SC_EEENS5_IJSX_SX_SX_EEEEENS5_IJNS4_10UnderscoreES1G_S1G_EEEEENS5_IJNS4_23SM90_TMA_LOAD_MULTICASTES1J_EEENS5_IJNS4_14ComposedLayoutINS4_7SwizzleILi3ELi4ELi3EEENS4_18smem_ptr_flag_bitsILi4EEENSN_INS5_IJNSA_ILi8EEESH_EEENS5_IJSH_SC_EEEEEEENSN_INS5_IJNS5_IJNS5_IJSQ_SC_EEENS5_IJSO_SB_EEEEEESC_NS5_IJSB_SB_EEEEEENS5_IJNS5_IJNS5_IJSV_SZ_EEESY_EEESX_NS5_IJSB_SZ_EEEEEEEEEEEvNS4_8identityES1K_S25_vS26_EENS_8epilogue10collective18CollectiveEpilogueINS28_23Sm100TmaWarpSpecializedILi3ELi2ELi16ELb1ELb0EEEJNS5_IJSG_SG_SH_EEENS5_IJNSN_ISG_SC_EENSN_INS5_IJSU_SB_EEENS5_IJSC_SO_EEEEEEEENS_10bfloat16_tESM_S2J_SM_NS28_6fusion15FusionCallbacksIS2C_NS2K_17LinearCombinationIS2J_fS2J_fLNS_15FloatRoundStyleE2EEES2D_S2I_JEEENS4_5SM1004TMEM4LOAD26SM100_TMEM_LOAD_32dp32b16xENS4_13SM90_TMA_LOADENS1L_INS1M_ILi1ELi4ELi3EEENS1O_ILi16EEENSN_INS5_IJS1Q_SU_EEENS5_IJSU_SC_EEEEEEENS4_39AutoVectorizingCopyWithAssumedAlignmentILi128EEENS4_14SM90_TMA_STOREES30_S32_S32_EEEvvEEEEvNT_6ParamsE:
[----:B------:R-:W1:Y:S01]  /*0000*/  LDC R1, c[0x0][0x37c] ;  /* 0x0000df00ff017b82 */ /* 0x000e620000000800 */
[----:B------:R-:W2:Y:S01]  /*0010*/  S2R R81, SR_TID.X ;  /* 0x0000000000517919 */ /* 0x000ea20000002100 */
[----:B------:R-:W3:Y:S01]  /*0020*/  LDCU.64 UR12, c[0x0][0xc90] ;  /* 0x00019200ff0c77ac */ /* 0x000ee20008000a00 */
[----:B------:R-:W-:Y:S02]  /*0030*/  PRMT R85, RZ, 0x7610, R85 ;  /* 0x00007610ff557816 */ /* 0x000fe40000000055 */
[----:B------:R-:W-:Y:S01]  /*0040*/  ELECT P4, URZ, PT ;  /* 0x0000000000ff782f */ /* 0x000fe20003880000 */
[----:B---3--:R-:W-:-:S04]  /*0050*/  UISETP.NE.U32.AND UP0, UPT, UR12, URZ, UPT ;  /* 0x000000ff0c00728c */ /* 0x008fc8000bf05070 */
[----:B------:R-:W-:Y:S01]  /*0060*/  UISETP.NE.AND.EX UP0, UPT, UR13, URZ, UPT, UP0 ;  /* 0x000000ff0d00728c */ /* 0x000fe2000bf05300 */
[----:B--2---:R-:W-:-:S05]  /*0070*/  SHF.R.U32.HI R86, RZ, 0x5, R81 ;  /* 0x00000005ff567819 */ /* 0x004fca0000011651 */
[----:B------:R-:W2:Y:S02]  /*0080*/  SHFL.IDX PT, R0, R86, RZ, 0x1f ;  /* 0x00001fff56007589 */ /* 0x000ea400000e0000 */
[----:B--2---:R-:W-:Y:S01]  /*0090*/  R2UR UR24, R0 ;  /* 0x00000000001872ca */ /* 0x004fe200000e0000 */
[----:B-1----:R-:W-:-:S14]  /*00a0*/  BRA.U UP0, `(.L_x_0) ;  /* 0x0000000100307547 */ /* 0x002fdc000b800000 */
[----:B------:R-:W1:Y:S02]  /*00b0*/  LDCU.64 UR4, c[0x0][0xc88] ;  /* 0x00019100ff0477ac */ /* 0x000e640008000a00 */
[----:B-1----:R-:W-:-:S04]  /*00c0*/  UISETP.NE.U32.AND UP0, UPT, UR4, URZ, UPT ;  /* 0x000000ff0400728c */ /* 0x002fc8000bf05070 */
[----:B------:R-:W-:-:S09]  /*00d0*/  UISETP.NE.AND.EX UP0, UPT, UR5, URZ, UPT, UP0 ;  /* 0x000000ff0500728c */ /* 0x000fd2000bf05300 */
[----:B------:R-:W-:Y:S05]  /*00e0*/  BRA.U !UP0, `(.L_x_1) ;  /* 0x0000000108147547 */ /* 0x000fea000b800000 */
[----:B------:R-:W1:Y:S01]  /*00f0*/  LDC.64 R2, c[0x0][0xc88] ;  /* 0x00032200ff027b82 */ /* 0x000e620000000a00 */
[----:B------:R-:W1:Y:S02]  /*0100*/  LDCU.64 UR4, c[0x0][0x358] ;  /* 0x00006b00ff0477ac */ /* 0x000e640008000a00 */
[----:B-1----:R1:W5:Y:S01]  /*0110*/  LDG.E R45, desc[UR4][R2.64] ;  /* 0x00000004022d7981 */ /* 0x002362000c1e1900 */
[----:B------:R-:W-:Y:S01]  /*0120*/  HFMA2 R85, -RZ, RZ, 0, 5.9604644775390625e-08 ;  /* 0x00000001ff557431 */ /* 0x000fe200000001ff */
[----:B------:R-:W-:Y:S05]  /*0130*/  BRA `(.L_x_0) ;  /* 0x00000000000c7947 */ /* 0x000fea0003800000 */
.L_x_1:
[----:B------:R-:W1:Y:S01]  /*0140*/  LDCU UR4, c[0x0][0xc80] ;  /* 0x00019000ff0477ac */ /* 0x000e620008000800 */
[----:B------:R-:W-:Y:S01]  /*0150*/  HFMA2 R85, -RZ, RZ, 0, 5.9604644775390625e-08 ;  /* 0x00000001ff557431 */ /* 0x000fe200000001ff */
[----:B-1----:R-:W-:-:S07]  /*0160*/  MOV R45, UR4 ;  /* 0x00000004002d7c02 */ /* 0x002fce0008000f00 */
.L_x_0:
[----:B------:R-:W2:Y:S02]  /*0170*/  LDCU.64 UR4, c[0x0][0xcb0] ;  /* 0x00019600ff0477ac */ /* 0x000ea40008000a00 */
[----:B--2---:R-:W-:-:S04]  /*0180*/  UISETP.NE.U32.AND UP0, UPT, UR4, URZ, UPT ;  /* 0x000000ff0400728c */ /* 0x004fc8000bf05070 */
[----:B------:R-:W-:-:S09]  /*0190*/  UISETP.NE.AND.EX UP0, UPT, UR5, URZ, UPT, UP0 ;  /* 0x000000ff0500728c */ /* 0x000fd2000bf05300 */
[----:B------:R-:W-:Y:S05]  /*01a0*/  BRA.U UP0, `(.L_x_2) ;  /* 0x0000000100287547 */ /* 0x000fea000b800000 */
[----:B------:R-:W2:Y:S02]  /*01b0*/  LDCU.64 UR4, c[0x0][0xca8] ;  /* 0x00019500ff0477ac */ /* 0x000ea40008000a00 */
[----:B--2---:R-:W-:-:S04]  /*01c0*/  UISETP.NE.U32.AND UP0, UPT, UR4, URZ, UPT ;  /* 0x000000ff0400728c */ /* 0x004fc8000bf05070 */
[----:B------:R-:W-:-:S09]  /*01d0*/  UISETP.NE.AND.EX UP0, UPT, UR5, URZ, UPT, UP0 ;  /* 0x000000ff0500728c */ /* 0x000fd2000bf05300 */
[----:B------:R-:W-:Y:S05]  /*01e0*/  BRA.U !UP0, `(.L_x_3) ;  /* 0x0000000108107547 */ /* 0x000fea000b800000 */
[----:B-1----:R-:W1:Y:S01]  /*01f0*/  LDC.64 R2, c[0x0][0xca8] ;  /* 0x00032a00ff027b82 */ /* 0x002e620000000a00 */
[----:B------:R-:W1:Y:S02]  /*0200*/  LDCU.64 UR4, c[0x0][0x358] ;  /* 0x00006b00ff0477ac */ /* 0x000e640008000a00 */
[----:B-1----:R2:W5:Y:S01]  /*0210*/  LDG.E R43, desc[UR4][R2.64] ;  /* 0x00000004022b7981 */ /* 0x002562000c1e1900 */
[----:B------:R-:W-:Y:S05]  /*0220*/  BRA `(.L_x_2) ;  /* 0x0000000000087947 */ /* 0x000fea0003800000 */
.L_x_3:
[----:B------:R-:W2:Y:S02]  /*0230*/  LDCU UR4, c[0x0][0xca0] ;  /* 0x00019400ff0477ac */ /* 0x000ea40008000800 */
[----:B--2---:R-:W-:Y:S02]  /*0240*/  MOV R43, UR4 ;  /* 0x00000004002b7c02 */ /* 0x004fe40008000f00 */
.L_x_2:
[----:B------:R-:W-:Y:S01]  /*0250*/  IMAD.U32 R0, RZ, RZ, UR24 ;  /* 0x00000018ff007e24 */ /* 0x000fe2000f8e00ff */
[----:B------:R-:W-:Y:S04]  /*0260*/  BSSY.RECONVERGENT B0, `(.L_x_4) ;  /* 0x0000012000007945 */ /* 0x000fe80003800200 */
[C---:B------:R-:W-:Y:S02]  /*0270*/  ISETP.NE.OR P1, PT, R0.reuse, 0x1, !P4 ;  /* 0x000000010000780c */ /* 0x040fe40006725670 */
[----:B------:R-:W-:-:S11]  /*0280*/  ISETP.NE.OR P0, PT, R0, 0x3, !P4 ;  /* 0x000000030000780c */ /* 0x000fd60006705670 */
[----:B------:R-:W-:Y:S05]  /*0290*/  @P1 BRA `(.L_x_5) ;  /* 0x0000000000381947 */ /* 0x000fea0003800000 */
[----:B------:R-:W3:Y:S02]  /*02a0*/  LDCU.64 UR4, c[0x0][0x348] ;  /* 0x00006900ff0477ac */ /* 0x000ee40008000a00 */
[----:B---3--:R-:W-:Y:S02]  /*02b0*/  UIADD3 UR10, UP3, UPT, UR4, 0x80, URZ ;  /* 0x00000080040a7890 */ /* 0x008fe4000ff7e0ff */
[----:B------:R-:W-:Y:S02]  /*02c0*/  UIADD3 UR8, UP2, UPT, UR4, 0x180, URZ ;  /* 0x0000018004087890 */ /* 0x000fe4000ff5e0ff */
[----:B------:R-:W-:Y:S02]  /*02d0*/  UIADD3 UR6, UP1, UPT, UR4, 0x280, URZ ;  /* 0x0000028004067890 */ /* 0x000fe4000ff3e0ff */
[----:B------:R-:W-:Y:S02]  /*02e0*/  UIADD3 UR4, UP0, UPT, UR4, 0x380, URZ ;  /* 0x0000038004047890 */ /* 0x000fe4000ff1e0ff */
[----:B------:R-:W-:-:S02]  /*02f0*/  UIADD3.X UR11, UPT, UPT, URZ, UR5, URZ, UP3, !UPT ;  /* 0x00000005ff0b7290 */ /* 0x000fc40009ffe4ff */
[----:B------:R-:W-:Y:S02]  /*0300*/  UIADD3.X UR9, UPT, UPT, URZ, UR5, URZ, UP2, !UPT ;  /* 0x00000005ff097290 */ /* 0x000fe400097fe4ff */
[----:B------:R-:W-:Y:S02]  /*0310*/  UIADD3.X UR7, UPT, UPT, URZ, UR5, URZ, UP1, !UPT ;  /* 0x00000005ff077290 */ /* 0x000fe40008ffe4ff */
[----:B------:R-:W-:-:S03]  /*0320*/  UIADD3.X UR5, UPT, UPT, URZ, UR5, URZ, UP0, !UPT ;  /* 0x00000005ff057290 */ /* 0x000fc600087fe4ff */
[----:B------:R3:W-:Y:S02]  /*0330*/  UTMACCTL.PF [UR10] ;  /* 0x000000000a0079b9 */ /* 0x0007e40008040000 */
[----:B------:R3:W-:Y:S02]  /*0340*/  UTMACCTL.PF [UR8] ;  /* 0x00000000080079b9 */ /* 0x0007e40008040000 */
[----:B------:R3:W-:Y:S02]  /*0350*/  UTMACCTL.PF [UR6] ;  /* 0x00000000060079b9 */ /* 0x0007e40008040000 */
[----:B------:R3:W-:Y:S02]  /*0360*/  UTMACCTL.PF [UR4] ;  /* 0x00000000040079b9 */ /* 0x0007e40008040000 */
[----:B---3--:R-:W-:Y:S01]  /*0370*/  NOP ;  /* 0x0000000000007918 */ /* 0x008fe20000000000 */
.L_x_5:
[----:B------:R-:W-:Y:S05]  /*0380*/  BSYNC.RECONVERGENT B0 ;  /* 0x0000000000007941 */ /* 0x000fea0003800200 */
.L_x_4:
[----:B------:R-:W-:Y:S04]  /*0390*/  BSSY.RECONVERGENT B0, `(.L_x_6) ;  /* 0x000000a000007945 */ /* 0x000fe80003800200 */
[----:B------:R-:W-:Y:S05]  /*03a0*/  @P0 BRA `(.L_x_7) ;  /* 0x0000000000200947 */ /* 0x000fea0003800000 */
[----:B------:R-:W3:Y:S02]  /*03b0*/  LDCU.64 UR4, c[0x0][0x348] ;  /* 0x00006900ff0477ac */ /* 0x000ee40008000a00 */
[----:B---3--:R-:W-:Y:S02]  /*03c0*/  UIADD3 UR6, UP1, UPT, UR4, 0x980, URZ ;  /* 0x0000098004067890 */ /* 0x008fe4000ff3e0ff */
[----:B------:R-:W-:Y:S02]  /*03d0*/  UIADD3 UR4, UP0, UPT, UR4, 0xa80, URZ ;  /* 0x00000a8004047890 */ /* 0x000fe4000ff1e0ff */
[----:B------:R-:W-:Y:S02]  /*03e0*/  UIADD3.X UR7, UPT, UPT, URZ, UR5, URZ, UP1, !UPT ;  /* 0x00000005ff077290 */ /* 0x000fe40008ffe4ff */
[----:B------:R-:W-:-:S07]  /*03f0*/  UIADD3.X UR5, UPT, UPT, URZ, UR5, URZ, UP0, !UPT ;  /* 0x00000005ff057290 */ /* 0x000fce00087fe4ff */
[----:B------:R3:W-:Y:S02]  /*0400*/  UTMACCTL.PF [UR6] ;  /* 0x00000000060079b9 */ /* 0x0007e40008040000 */
[----:B------:R3:W-:Y:S02]  /*0410*/  UTMACCTL.PF [UR4] ;  /* 0x00000000040079b9 */ /* 0x0007e40008040000 */
[----:B---3--:R-:W-:Y:S01]  /*0420*/  NOP ;  /* 0x0000000000007918 */ /* 0x008fe20000000000 */
.L_x_7:
[----:B------:R-:W-:Y:S05]  /*0430*/  BSYNC.RECONVERGENT B0 ;  /* 0x0000000000007941 */ /* 0x000fea0003800200 */
.L_x_6:
[----:B------:R-:W3:Y:S01]  /*0440*/  LDCU.64 UR4, c[0x0][0xc88] ;  /* 0x00019100ff0477ac */ /* 0x000ee20008000a00 */
[----:B------:R-:W-:Y:S02]  /*0450*/  UISETP.EQ.U32.AND UP1, UPT, UR12, URZ, UPT ;  /* 0x000000ff0c00728c */ /* 0x000fe4000bf22070 */
[----:B------:R-:W-:Y:S02]  /*0460*/  UPLOP3.LUT UP3, UPT, UPT, UPT, UPT, 0x80, 0x8 ;  /* 0x000000000008789c */ /* 0x000fe40003f6f070 */
[----:B---3--:R-:W-:-:S04]  /*0470*/  UISETP.NE.U32.AND UP0, UPT, UR4, URZ, UPT ;  /* 0x000000ff0400728c */ /* 0x008fc8000bf05070 */
[----:B------:R-:W-:-:S04]  /*0480*/  UISETP.NE.AND.EX UP0, UPT, UR5, URZ, UPT, UP0 ;  /* 0x000000ff0500728c */ /* 0x000fc8000bf05300 */
[----:B------:R-:W-:-:S04]  /*0490*/  UISETP.EQ.OR.EX UP2, UPT, UR13, URZ, !UP0, UP1 ;  /* 0x000000ff0d00728c */ /* 0x000fc8000c742710 */
[----:B------:R-:W-:-:S06]  /*04a0*/  UP2UR UR4, UPR, URZ, 0x4 ;  /* 0x00000004ff047883 */ /* 0x000fcc0008000000 */
[----:B------:R-:W-:Y:S01]  /*04b0*/  MOV R96, UR4 ;  /* 0x0000000400607c02 */ /* 0x000fe20008000f00 */
[----:B------:R-:W-:Y:S06]  /*04c0*/  BRA.U !UP2, `(.L_x_8) ;  /* 0x000000010a207547 */ /* 0x000fec000b800000 */
[----:B------:R-:W-:Y:S01]  /*04d0*/  UISETP.NE.U32.AND UP1, UPT, UR12, URZ, UPT ;  /* 0x000000ff0c00728c */ /* 0x000fe2000bf25070 */
[----:B-----5:R-:W-:Y:S01]  /*04e0*/  FSETP.NEU.AND P0, PT, R45, RZ, PT ;  /* 0x000000ff2d00720b */ /* 0x020fe20003f0d000 */
[----:B------:R-:W-:Y:S02]  /*04f0*/  USEL UR4, URZ, 0xffffffff, UP0 ;  /* 0xffffffffff047887 */ /* 0x000fe40008000000 */
[----:B------:R-:W-:-:S10]  /*0500*/  UISETP.NE.AND.EX UP1, UPT, UR13, URZ, UPT, UP1 ;  /* 0x000000ff0d00728c */ /* 0x000fd4000bf25310 */
[----:B------:R-:W-:Y:S01]  /*0510*/  VOTEU.ANY UP0, P0 ;  /* 0x0000000000ff7886 */ /* 0x000fe20000000100 */
[----:B------:R-:W-:-:S04]  /*0520*/  @!UP1 USEL UR4, URZ, 0xffffffff, UP0 ;  /* 0xffffffffff049887 */ /* 0x000fc80008000000 */
[----:B------:R-:W-:-:S04]  /*0530*/  ULOP3.LUT UR4, UR4, 0x1, URZ, 0xc0, !UPT ;  /* 0x0000000104047892 */ /* 0x000fc8000f8ec0ff */
[----:B------:R-:W-:-:S11]  /*0540*/  UISETP.NE.U32.AND UP3, UPT, UR4, 0x1, UPT ;  /* 0x000000010400788c */ /* 0x000fd6000bf65070 */
.L_x_8:
[----:B-12---:R-:W1:Y:S01]  /*0550*/  SHFL.IDX PT, R2, R86, RZ, 0x1f ;  /* 0x00001fff56027589 */ /* 0x006e6200000e0000 */
[----:B------:R-:W-:-:S04]  /*0560*/  UISETP.NE.AND UP0, UPT, UR24, 0x2, UPT ;  /* 0x000000021800788c */ /* 0x000fc8000bf05270 */
[----:B------:R-:W-:Y:S01]  /*0570*/  USEL UR50, URZ, 0x1, UP0 ;  /* 0x00000001ff327887 */ /* 0x000fe20008000000 */
[----:B-1----:R-:W-:-:S13]  /*0580*/  ISETP.NE.AND P0, PT, R2, RZ, PT ;  /* 0x000000ff0200720c */ /* 0x002fda0003f05270 */
[----:B------:R-:W-:Y:S05]  /*0590*/  @P0 BRA `(.L_x_9) ;  /* 0x0000000000840947 */ /* 0x000fea0003800000 */
[----:B------:R-:W-:Y:S01]  /*05a0*/  ELECT P0, URZ, PT ;  /* 0x0000000000ff782f */ /* 0x000fe20003800000 */
[----:B------:R-:W-:-:S12]  /*05b0*/  BSSY.RECONVERGENT B0, `(.L_x_9) ;  /* 0x000001f000007945 */ /* 0x000fd80003800200 */
[----:B------:R-:W-:Y:S05]  /*05c0*/  @!P0 BRA `(.L_x_10) ;  /* 0x0000000000748947 */ /* 0x000fea0003800000 */
[----:B------:R-:W1:Y:S01]  /*05d0*/  S2UR UR4, SR_CgaCtaId ;  /* 0x00000000000479c3 */ /* 0x000e620000008800 */
[----:B------:R-:W-:Y:S01]  /*05e0*/  UMOV UR5, 0x400 ;  /* 0x0000040000057882 */ /* 0x000fe20000000000 */
[----:B------:R-:W-:Y:S01]  /*05f0*/  UMOV UR8, 0x1 ;  /* 0x0000000100087882 */ /* 0x000fe20000000000 */
[----:B------:R-:W-:Y:S01]  /*0600*/  UMOV UR6, 0x3 ;  /* 0x0000000300067882 */ /* 0x000fe20000000000 */
[----:B------:R-:W-:-:S04]  /*0610*/  UIADD3 UR8, UPT, UPT, -UR8, 0x100000, URZ ;  /* 0x0010000008087890 */ /* 0x000fc8000fffe1ff */
[----:B------:R-:W-:Y:S02]  /*0620*/  USHF.L.U32 UR9, UR8, 0xb, URZ ;  /* 0x0000000b08097899 */ /* 0x000fe400080006ff */
[----:B------:R-:W-:Y:S02]  /*0630*/  USHF.L.U32 UR8, UR8, 0x1, URZ ;  /* 0x0000000108087899 */ /* 0x000fe400080006ff */
[----:B------:R-:W-:-:S04]  /*0640*/  UIADD3 UR6, UPT, UPT, -UR6, 0x100000, URZ ;  /* 0x0010000006067890 */ /* 0x000fc8000fffe1ff */
[----:B------:R-:W-:Y:S02]  /*0650*/  USHF.L.U32 UR7, UR6, 0xb, URZ ;  /* 0x0000000b06077899 */ /* 0x000fe400080006ff */
[----:B------:R-:W-:Y:S02]  /*0660*/  USHF.L.U32 UR6, UR6, 0x1, URZ ;  /* 0x0000000106067899 */ /* 0x000fe400080006ff */
[----:B-1----:R-:W-:Y:S01]  /*0670*/  ULEA UR4, UR4, UR5, 0x18 ;  /* 0x0000000504047291 */ /* 0x002fe2000f8ec0ff */
[----:B------:R-:W1:Y:S11]  /*0680*/  FENCE.VIEW.ASYNC.S ;  /* 0x00000000000073c6 */ /* 0x000e760000000000 */
[----:B-1----:R1:W2:Y:S01]  /*0690*/  SYNCS.EXCH.64 URZ, [UR4], UR8 ;  /* 0x0000000804ff75b2 */ /* 0x0022a20008000100 */
[----:B------:R1:W3:Y:S01]  /*06a0*/  SYNCS.EXCH.64 URZ, [UR4+0x40], UR6 ;  /* 0x0000400604ff75b2 */ /* 0x0002e20008000100 */
[----:B------:R1:W4:Y:S01]  /*06b0*/  SYNCS.EXCH.64 URZ, [UR4+0x8], UR8 ;  /* 0x0000080804ff75b2 */ /* 0x0003220008000100 */
[----:B------:R1:W1:Y:S01]  /*06c0*/  SYNCS.EXCH.64 URZ, [UR4+0x48], UR6 ;  /* 0x0000480604ff75b2 */ /* 0x0002620008000100 */
        /* <DEDUP_REMOVED lines=12> */
[----:B------:R-:W-:Y:S01]  /*0790*/  NOP ;  /* 0x0000000000007918 */ /* 0x000fe20000000000 */
.L_x_10:
[----:B-1----:R-:W-:Y:S05]  /*07a0*/  BSYNC.RECONVERGENT B0 ;  /* 0x0000000000007941 */ /* 0x002fea0003800200 */
.L_x_9:
[----:B------:R-:W1:Y:S01]  /*07b0*/  SHFL.IDX PT, R2, R86, RZ, 0x1f ;  /* 0x00001fff56027589 */ /* 0x000e6200000e0000 */
[----:B------:R-:W-:Y:S01]  /*07c0*/  NOP ;  /* 0x0000000000007918 */ /* 0x000fe20000000000 */
[----:B-1----:R-:W-:-:S13]  /*07d0*/  ISETP.NE.AND P0, PT, R2, 0x1, PT ;  /* 0x000000010200780c */ /* 0x002fda0003f05270 */
[----:B------:R-:W-:Y:S05]  /*07e0*/  @P0 BRA `(.L_x_11) ;  /* 0x0000000000500947 */ /* 0x000fea0003800000 */
        /* <DEDUP_REMOVED lines=9> */
[----:B------:R-:W-:Y:S01]  /*0880*/  USHF.L.U32 UR6, UR6, 0x1, URZ ;  /* 0x0000000106067899 */ /* 0x000fe200080006ff */
[----:B------:R-:W-:Y:S01]  /*0890*/  ELECT P0, URZ, PT ;  /* 0x0000000000ff782f */ /* 0x000fe20003800000 */
[----:B-1----:R-:W-:Y:S01]  /*08a0*/  ULEA UR4, UR4, UR5, 0x18 ;  /* 0x0000000504047291 */ /* 0x002fe2000f8ec0ff */
[----:B------:R-:W1:Y:S11]  /*08b0*/  FENCE.VIEW.ASYNC.S ;  /* 0x00000000000073c6 */ /* 0x000e760000000000 */
[----:B-1----:R1:W1:Y:S01]  /*08c0*/  SYNCS.EXCH.64 URZ, [UR4+0x80], UR8 ;  /* 0x0000800804ff75b2 */ /* 0x0022620008000100 */
[----:B------:R1:W1:Y:S01]  /*08d0*/  SYNCS.EXCH.64 URZ, [UR4+0x98], UR6 ;  /* 0x0000980604ff75b2 */ /* 0x0002620008000100 */
[----:B------:R1:W1:Y:S01]  /*08e0*/  SYNCS.EXCH.64 URZ, [UR4+0x88], UR8 ;  /* 0x0000880804ff75b2 */ /* 0x0002620008000100 */
[----:B------:R1:W1:Y:S01]  /*08f0*/  SYNCS.EXCH.64 URZ, [UR4+0xa0], UR6 ;  /* 0x0000a00604ff75b2 */ /* 0x0002620008000100 */
[----:B------:R1:W1:Y:S01]  /*0900*/  SYNCS.EXCH.64 URZ, [UR4+0x90], UR8 ;  /* 0x0000900804ff75b2 */ /* 0x0002620008000100 */
[----:B------:R1:W1:Y:S01]  /*0910*/  SYNCS.EXCH.64 URZ, [UR4+0xa8], UR6 ;  /* 0x0000a80604ff75b2 */ /* 0x0002620008000100 */
[----:B------:R-:W-:Y:S01]  /*0920*/  NOP ;  /* 0x0000000000007918 */ /* 0x000fe20000000000 */
.L_x_11:
[----:B------:R-:W2:Y:S01]  /*0930*/  SHFL.IDX PT, R2, R86, RZ, 0x1f ;  /* 0x00001fff56027589 */ /* 0x000ea200000e0000 */
[----:B------:R-:W-:Y:S01]  /*0940*/  NOP ;  /* 0x0000000000007918 */ /* 0x000fe20000000000 */
[----:B--2---:R-:W-:-:S13]  /*0950*/  ISETP.NE.AND P0, PT, R2, 0x3, PT ;  /* 0x000000030200780c */ /* 0x004fda0003f05270 */
[----:B------:R-:W-:Y:S05]  /*0960*/  @P0 BRA `(.L_x_12) ;  /* 0x0000000000300947 */ /* 0x000fea0003800000 */
[----:B-1----:R-:W1:Y:S01]  /*0970*/  S2UR UR4, SR_CgaCtaId ;  /* 0x00000000000479c3 */ /* 0x002e620000008800 */
[----:B------:R-:W-:Y:S01]  /*0980*/  UMOV UR6, 0x400 ;  /* 0x0000040000067882 */ /* 0x000fe20000000000 */
[----:B------:R-:W-:Y:S01]  /*0990*/  UMOV UR5, 0x20 ;  /* 0x0000002000057882 */ /* 0x000fe20000000000 */
[----:B------:R-:W-:Y:S01]  /*09a0*/  ELECT P0, URZ, PT ;  /* 0x0000000000ff782f */ /* 0x000fe20003800000 */
[----:B-1----:R-:W-:Y:S02]  /*09b0*/  ULEA UR6, UR4, UR6, 0x18 ;  /* 0x0000000604067291 */ /* 0x002fe4000f8ec0ff */
[----:B------:R-:W-:-:S04]  /*09c0*/  UIADD3 UR4, UPT, UPT, -UR5, 0x100000, URZ ;  /* 0x0010000005047890 */ /* 0x000fc8000fffe1ff */
[----:B------:R-:W-:Y:S02]  /*09d0*/  USHF.L.U32 UR5, UR4, 0xb, URZ ;  /* 0x0000000b04057899 */ /* 0x000fe400080006ff */
[----:B------:R-:W-:Y:S01]  /*09e0*/  USHF.L.U32 UR4, UR4, 0x1, URZ ;  /* 0x0000000104047899 */ /* 0x000fe200080006ff */
[----:B------:R-:W1:Y:S11]  /*09f0*/  FENCE.VIEW.ASYNC.S ;  /* 0x00000000000073c6 */ /* 0x000e760000000000 */
[----:B-1----:R2:W1:Y:S01]  /*0a00*/  SYNCS.EXCH.64 URZ, [UR6+0xb0], UR4 ;  /* 0x0000b00406ff75b2 */ /* 0x0024620008000100 */
[----:B------:R2:W1:Y:S02]  /*0a10*/  SYNCS.EXCH.64 URZ, [UR6+0xb8], UR4 ;  /* 0x0000b80406ff75b2 */ /* 0x0004640008000100 */
[----:B--2---:R-:W-:Y:S01]  /*0a20*/  NOP ;  /* 0x0000000000007918 */ /* 0x004fe20000000000 */
.L_x_12:
[----:B------:R-:W2:Y:S01]  /*0a30*/  SHFL.IDX PT, R2, R86, RZ, 0x1f ;  /* 0x00001fff56027589 */ /* 0x000ea200000e0000 */
[----:B------:R-:W-:Y:S01]  /*0a40*/  NOP ;  /* 0x0000000000007918 */ /* 0x000fe20000000000 */
[----:B--2---:R-:W-:-:S13]  /*0a50*/  ISETP.NE.AND P0, PT, R2, 0x4, PT ;  /* 0x000000040200780c */ /* 0x004fda0003f05270 */
[----:B------:R-:W-:Y:S05]  /*0a60*/  @P0 BRA `(.L_x_13) ;  /* 0x00000000004c0947 */ /* 0x000fea0003800000 */
[----:B-1----:R-:W1:Y:S01]  /*0a70*/  S2UR UR6, SR_CgaCtaId ;  /* 0x00000000000679c3 */ /* 0x002e620000008800 */
[----:B------:R-:W-:Y:S01]  /*0a80*/  UMOV UR4, 0x3a0 ;  /* 0x000003a000047882 */ /* 0x000fe20000000000 */
[----:B------:R-:W-:Y:S01]  /*0a90*/  UMOV UR5, 0x400 ;  /* 0x0000040000057882 */ /* 0x000fe20000000000 */
[----:B------:R-:W-:Y:S01]  /*0aa0*/  USEL UR4, UR4, 0x320, UP3 ;  /* 0x0000032004047887 */ /* 0x000fe20009800000 */
[----:B------:R-:W-:Y:S01]  /*0ab0*/  UMOV UR8, 0x1 ;  /* 0x0000000100087882 */ /* 0x000fe20000000000 */
[----:B------:R-:W-:Y:S01]  /*0ac0*/  ELECT P0, URZ, PT ;  /* 0x0000000000ff782f */ /* 0x000fe20003800000 */
[----:B------:R-:W-:-:S04]  /*0ad0*/  UIADD3 UR8, UPT, UPT, -UR8, 0x100000, URZ ;  /* 0x0010000008087890 */ /* 0x000fc8000fffe1ff */
[----:B------:R-:W-:Y:S02]  /*0ae0*/  USHF.L.U32 UR9, UR8, 0xb, URZ ;  /* 0x0000000b08097899 */ /* 0x000fe400080006ff */
[----:B------:R-:W-:Y:S02]  /*0af0*/  USHF.L.U32 UR8, UR8, 0x1, URZ ;  /* 0x0000000108087899 */ /* 0x000fe400080006ff */
[----:B-1----:R-:W-:Y:S02]  /*0b00*/  ULEA UR6, UR6, UR5, 0x18 ;  /* 0x0000000506067291 */ /* 0x002fe4000f8ec0ff */
[----:B------:R-:W-:-:S04]  /*0b10*/  UIADD3 UR4, UPT, UPT, -UR4, 0x100000, URZ ;  /* 0x0010000004047890 */ /* 0x000fc8000fffe1ff */
[----:B------:R-:W-:Y:S02]  /*0b20*/  USHF.L.U32 UR5, UR4, 0xb, URZ ;  /* 0x0000000b04057899 */ /* 0x000fe400080006ff */
[----:B------:R-:W-:Y:S01]  /*0b30*/  USHF.L.U32 UR4, UR4, 0x1, URZ ;  /* 0x0000000104047899 */ /* 0x000fe200080006ff */
[----:B------:R-:W1:Y:S03]  /*0b40*/  FENCE.VIEW.ASYNC.S ;  /* 0x00000000000073c6 */ /* 0x000e660000000000 */
[----:B-1----:R2:W1:Y:S08]  /*0b50*/  SYNCS.EXCH.64 URZ, [UR6+0xc0], UR8 ;  /* 0x0000c00806ff75b2 */ /* 0x0024700008000100 */
[----:B------:R2:W1:Y:S01]  /*0b60*/  SYNCS.EXCH.64 URZ, [UR6+0xd0], UR4 ;  /* 0x0000d00406ff75b2 */ /* 0x0004620008000100 */
[----:B------:R2:W1:Y:S01]  /*0b70*/  SYNCS.EXCH.64 URZ, [UR6+0xc8], UR8 ;  /* 0x0000c80806ff75b2 */ /* 0x0004620008000100 */
[----:B------:R2:W1:Y:S02]  /*0b80*/  SYNCS.EXCH.64 URZ, [UR6+0xd8], UR4 ;  /* 0x0000d80406ff75b2 */ /* 0x0004640008000100 */
[----:B--2---:R-:W-:Y:S01]  /*0b90*/  NOP ;  /* 0x0000000000007918 */ /* 0x004fe20000000000 */
.L_x_13:
[----:B------:R-:W2:Y:S01]  /*0ba0*/  SHFL.IDX PT, R2, R86, RZ, 0x1f ;  /* 0x00001fff56027589 */ /* 0x000ea200000e0000 */
[----:B------:R-:W-:Y:S01]  /*0bb0*/  NOP ;  /* 0x0000000000007918 */ /* 0x000fe20000000000 */
[----:B--2---:R-:W-:-:S13]  /*0bc0*/  ISETP.NE.AND P0, PT, R2, 0x5, PT ;  /* 0x000000050200780c */ /* 0x004fda0003f05270 */
[----:B------:R-:W-:Y:S05]  /*0bd0*/  @P0 BRA `(.L_x_14) ;  /* 0x0000000000480947 */ /* 0x000fea0003800000 */
[----:B-1----:R-:W1:Y:S01]  /*0be0*/  S2UR UR4, SR_CgaCtaId ;  /* 0x00000000000479c3 */ /* 0x002e620000008800 */
        /* <DEDUP_REMOVED lines=15> */
[----:B------:R2:W1:Y:S02]  /*0ce0*/  SYNCS.EXCH.64 URZ, [UR4+0xf8], UR6 ;  /* 0x0000f80604ff75b2 */ /* 0x0004640008000100 */
[----:B--2---:R-:W-:Y:S01]  /*0cf0*/  NOP ;  /* 0x0000000000007918 */ /* 0x004fe20000000000 */
.L_x_14:
[----:B------:R-:W2:Y:S01]  /*0d00*/  SHFL.IDX PT, R2, R86, RZ, 0x1f ;  /* 0x00001fff56027589 */ /* 0x000ea200000e0000 */
[----:B------:R-:W1:Y:S01]  /*0d10*/  S2UR UR58, SR_CgaCtaId ;  /* 0x00000000003a79c3 */ /* 0x000e620000008800 */
[----:B------:R-:W-:Y:S01]  /*0d20*/  NOP ;  /* 0x0000000000007918 */ /* 0x000fe20000000000 */
[----:B--2---:R-:W-:-:S13]  /*0d30*/  ISETP.NE.AND P0, PT, R2, 0x3, PT ;  /* 0x000000030200780c */ /* 0x004fda0003f05270 */
[----:B-1----:R-:W-:Y:S05]  /*0d40*/  @P0 BRA `(.L_x_15) ;  /* 0x0000000000340947 */ /* 0x002fea0003800000 */
[----:B------:R-:W-:Y:S01]  /*0d50*/  UMOV UR4, 0x400 ;  /* 0x0000040000047882 */ /* 0x000fe20000000000 */
[----:B------:R-:W-:Y:S01]  /*0d60*/  UMOV UR6, 0x20 ;  /* 0x0000002000067882 */ /* 0x000fe20000000000 */
[----:B------:R-:W-:Y:S02]  /*0d70*/  ULEA UR4, UR58, UR4, 0x18 ;  /* 0x000000043a047291 */ /* 0x000fe4000f8ec0ff */
[----:B------:R-:W-:-:S04]  /*0d80*/  UIADD3 UR6, UPT, UPT, -UR6, 0x100000, URZ ;  /* 0x0010000006067890 */ /* 0x000fc8000fffe1ff */
[----:B------:R-:W-:Y:S02]  /*0d90*/  USHF.L.U32 UR7, UR6, 0xb, URZ ;  /* 0x0000000b06077899 */ /* 0x000fe400080006ff */
[----:B------:R-:W-:Y:S01]  /*0da0*/  USHF.L.U32 UR6, UR6, 0x1, URZ ;  /* 0x0000000106067899 */ /* 0x000fe200080006ff */
[----:B------:R-:W-:Y:S01]  /*0db0*/  ELECT P0, URZ, PT ;  /* 0x0000000000ff782f */ /* 0x000fe20003800000 */
[----:B------:R-:W1:Y:S10]  /*0dc0*/  FENCE.VIEW.ASYNC.S ;  /* 0x00000000000073c6 */ /* 0x000e740000000000 */
[----:B-1----:R1:W2:Y:S01]  /*0dd0*/  SYNCS.EXCH.64 URZ, [UR4+0x100], UR6 ;  /* 0x0001000604ff75b2 */ /* 0x0022a20008000100 */
[----:B------:R1:W1:Y:S01]  /*0de0*/  SYNCS.EXCH.64 URZ, [UR4+0x110], UR6 ;  /* 0x0001100604ff75b2 */ /* 0x0002620008000100 */
[----:B------:R1:W1:Y:S01]  /*0df0*/  SYNCS.EXCH.64 URZ, [UR4+0x108], UR6 ;  /* 0x0001080604ff75b2 */ /* 0x0002620008000100 */
[----:B------:R1:W1:Y:S01]  /*0e00*/  SYNCS.EXCH.64 URZ, [UR4+0x118], UR6 ;  /* 0x0001180604ff75b2 */ /* 0x0002620008000100 */
[----:B------:R-:W-:Y:S01]  /*0e10*/  NOP ;  /* 0x0000000000007918 */ /* 0x000fe20000000000 */
.L_x_15:
[----:B-1----:R-:W1:Y:S01]  /*0e20*/  LDCU UR4, c[0x0][0x36c] ;  /* 0x00006d80ff0477ac */ /* 0x002e620008000800 */
[----:B------:R-:W-:Y:S01]  /*0e30*/  ISETP.NE.OR P4, PT, R0, 0x2, !P4 ;  /* 0x000000020000780c */ /* 0x000fe20006785670 */
[----:B------:R-:W-:Y:S01]  /*0e40*/  NOP ;  /* 0x0000000000007918 */ /* 0x000fe20000000000 */
[----:B------:R-:W-:Y:S01]  /*0e50*/  LOP3.LUT R0, R81, 0x1f, RZ, 0xc0, !PT ;  /* 0x0000001f51007812 */ /* 0x000fe200078ec0ff */
[----:B------:R-:W-:Y:S02]  /*0e60*/  UISETP.NE.AND UP4, UPT, UR24, URZ, UPT ;  /* 0x000000ff1800728c */ /* 0x000fe4000bf85270 */
[----:B-1----:R-:W-:-:S09]  /*0e70*/  UISETP.EQ.U32.AND UP5, UPT, UR4, 0x1, UPT ;  /* 0x000000010400788c */ /* 0x002fd2000bfa2070 */
[----:B------:R-:W-:Y:S05]  /*0e80*/  BRA.U !UP5, `(.L_x_16) ;  /* 0x000000010d087547 */ /* 0x000fea000b800000 */
[----:B--234-:R-:W-:Y:S01]  /*0e90*/  UCGABAR_ARV ;  /* 0x00000000000079c7 */ /* 0x01cfe20008000000 */
[----:B------:R-:W-:Y:S05]  /*0ea0*/  BRA `(.L_x_17) ;  /* 0x0000000000047947 */ /* 0x000fea0003800000 */
.L_x_16:
[----:B--234-:R-:W-:Y:S01]  /*0eb0*/  NOP ;  /* 0x0000000000007918 */ /* 0x01cfe20000000000 */
.L_x_17:
[----:B------:R-:W1:Y:S01]  /*0ec0*/  S2UR UR20, SR_CTAID.X ;  /* 0x00000000001479c3 */ /* 0x000e620000002500 */
[----:B------:R-:W-:-:S05]  /*0ed0*/  CS2R.32 R92, SR_CgaSize ;  /* 0x00000000005c7805 */ /* 0x000fca0000008a00 */
[----:B------:R-:W-:-:S05]  /*0ee0*/  IMAD R92, R92, -0xa0, RZ ;  /* 0xffffff605c5c7824 */ /* 0x000fca00078e02ff */
[----:B------:R-:W-:-:S14]  /*0ef0*/  R2UR UR5, R92 ;  /* 0x000000005c0572ca */ /* 0x000fdc00000e0000 */
[----:B------:R-:W2:Y:S01]  /*0f00*/  LDCU UR5, c[0x0][UR5+0x2b0] ;  /* 0x00005600050577ac */ /* 0x000ea20008000800 */
[----:B------:R-:W-:-:S05]  /*0f10*/  CS2R.32 R92, SR_CgaSize ;  /* 0x00000000005c7805 */ /* 0x000fca0000008a00 */
[----:B------:R-:W-:-:S05]  /*0f20*/  IMAD R92, R92, -0xa0, RZ ;  /* 0xffffff605c5c7824 */ /* 0x000fca00078e02ff */
[----:B------:R-:W-:-:S14]  /*0f30*/  R2UR UR4, R92 ;  /* 0x000000005c0472ca */ /* 0x000fdc00000e0000 */
[----:B------:R-:W3:Y:S01]  /*0f40*/  LDCU UR4, c[0x0][UR4+0x2b4] ;  /* 0x00005680040477ac */ /* 0x000ee20008000800 */
[----:B------:R-:W4:Y:S01]  /*0f50*/  S2UR UR21, SR_CTAID.Y ;  /* 0x00000000001579c3 */ /* 0x000f220000002600 */
[----:B------:R-:W-:-:S05]  /*0f60*/  CS2R.32 R92, SR_CgaSize ;  /* 0x00000000005c7805 */ /* 0x000fca0000008a00 */
[----:B------:R-:W-:-:S05]  /*0f70*/  IMAD R92, R92, -0xa0, RZ ;  /* 0xffffff605c5c7824 */ /* 0x000fca00078e02ff */
[----:B------:R-:W-:-:S14]  /*0f80*/  R2UR UR7, R92 ;  /* 0x000000005c0772ca */ /* 0x000fdc00000e0000 */
[----:B------:R-:W3:Y:S01]  /*0f90*/  LDCU UR7, c[0x0][UR7+0x2a0] ;  /* 0x00005400070777ac */ /* 0x000ee20008000800 */
[----:B------:R-:W-:-:S05]  /*0fa0*/  CS2R.32 R92, SR_CgaSize ;  /* 0x00000000005c7805 */ /* 0x000fca0000008a00 */
[----:B------:R-:W-:-:S05]  /*0fb0*/  IMAD R92, R92, -0xa0, RZ ;  /* 0xffffff605c5c7824 */ /* 0x000fca00078e02ff */
[----:B------:R-:W-:-:S14]  /*0fc0*/  R2UR UR8, R92 ;  /* 0x000000005c0872ca */ /* 0x000fdc00000e0000 */
[----:B------:R-:W3:Y:S01]  /*0fd0*/  LDCU UR8, c[0x0][UR8+0x2a4] ;  /* 0x00005480080877ac */ /* 0x000ee20008000800 */
[----:B------:R-:W-:Y:S02]  /*0fe0*/  ULOP3.LUT UR64, UR58, 0x1, URZ, 0xc0, !UPT ;  /* 0x000000013a407892 */ /* 0x000fe4000f8ec0ff */
[----:B------:R-:W-:Y:S02]  /*0ff0*/  USHF.R.U32.HI UR49, URZ, 0x1, UR58 ;  /* 0x00000001ff317899 */ /* 0x000fe4000801163a */
[----:B------:R-:W-:Y:S02]  /*1000*/  UISETP.GT.U32.AND UP1, UPT, UR64, 0xffff, UPT ;  /* 0x0000ffff4000788c */ /* 0x000fe4000bf24070 */
[----:B------:R-:W-:Y:S01]  /*1010*/  USHF.L.U32 UR46, UR58, 0xc, URZ ;  /* 0x0000000c3a2e7899 */ /* 0x000fe200080006ff */
[----:B-1----:R-:W-:Y:S01]  /*1020*/  I2FP.F32.U32 R3, UR20 ;  /* 0x0000001400037c45 */ /* 0x002fe20008201000 */
[----:B------:R-:W-:Y:S01]  /*1030*/  USHF.L.U32 UR51, UR58, 0x8, URZ ;  /* 0x000000083a337899 */ /* 0x000fe200080006ff */
[----:B------:R-:W1:Y:S03]  /*1040*/  LDCU UR25, c[0x0][0xf24] ;  /* 0x0001e480ff1977ac */ /* 0x000e660008000800 */
[----:B--2---:R-:W-:Y:S01]  /*1050*/  FMUL R3, R3, UR5 ;  /* 0x0000000503037c20 */ /* 0x004fe20008400000 */
[----:B------:R-:W2:Y:S01]  /*1060*/  LDCU UR42, c[0x0][0xf24] ;  /* 0x0001e480ff2a77ac */ /* 0x000ea20008000800 */
[----:B----4-:R-:W-:-:S04]  /*1070*/  I2FP.F32.U32 R2, UR21 ;  /* 0x0000001500027c45 */ /* 0x010fc80008201000 */
[----:B------:R-:W4:Y:S01]  /*1080*/  F2I.U32.TRUNC.NTZ R3, R3 ;  /* 0x0000000300037305 */ /* 0x000f22000020f000 */
[----:B------:R-:W1:Y:S01]  /*1090*/  LDCU UR27, c[0x0][0xf30] ;  /* 0x0001e600ff1b77ac */ /* 0x000e620008000800 */
[----:B---3--:R-:W-:Y:S01]  /*10a0*/  FMUL R2, R2, UR4 ;  /* 0x0000000402027c20 */ /* 0x008fe20008400000 */
[----:B------:R-:W-:Y:S02]  /*10b0*/  ULOP3.LUT UR4, UR58, 0x2, URZ, 0xc0, !UPT ;  /* 0x000000023a047892 */ /* 0x000fe4000f8ec0ff */
[----:B------:R-:W-:-:S03]  /*10c0*/  USHF.L.U32 UR29, UR58, 0x9, URZ ;  /* 0x000000093a1d7899 */ /* 0x000fc600080006ff */
[----:B------:R-:W3:Y:S01]  /*10d0*/  F2I.U32.TRUNC.NTZ R2, R2 ;  /* 0x0000000200027305 */ /* 0x000ee2000020f000 */
[----:B------:R-:W-:Y:S01]  /*10e0*/  UISETP.GT.U32.AND UP0, UPT, UR4, 0xffff, UPT ;  /* 0x0000ffff0400788c */ /* 0x000fe2000bf04070 */
[----:B------:R-:W-:Y:S01]  /*10f0*/  UMOV UR30, 0x5 ;  /* 0x00000005001e7882 */ /* 0x000fe20000000000 */
[----:B------:R-:W-:Y:S02]  /*1100*/  USEL UR43, UR64, 0xffff, !UP1 ;  /* 0x0000ffff402b7887 */ /* 0x000fe4000c800000 */
[----:B------:R-:W-:Y:S01]  /*1110*/  USEL UR37, UR4, 0xffff, !UP0 ;  /* 0x0000ffff04257887 */ /* 0x000fe2000c000000 */
[----:B----4-:R-:W-:Y:S02]  /*1120*/  R2UR UR5, R3 ;  /* 0x00000000030572ca */ /* 0x010fe400000e0000 */
[----:B---3--:R-:W-:Y:S02]  /*1130*/  R2UR UR6, R2 ;  /* 0x00000000020672ca */ /* 0x008fe400000e0000 */
[----:B------:R-:W-:-:S09]  /*1140*/  PRMT R2, RZ, 0x7610, R2 ;  /* 0x00007610ff027816 */ /* 0x000fd20000000002 */
[----:B------:R-:W-:-:S04]  /*1150*/  UIADD3 UR5, UPT, UPT, -UR5, URZ, URZ ;  /* 0x000000ff05057290 */ /* 0x000fc8000fffe1ff */
[----:B------:R-:W-:Y:S02]  /*1160*/  UIMAD UR5, UR7, UR5, UR20 ;  /* 0x00000005070572a4 */ /* 0x000fe4000f8e0214 */
[----:B------:R-:W-:-:S04]  /*1170*/  UIADD3 UR4, UPT, UPT, -UR6, URZ, URZ ;  /* 0x000000ff06047290 */ /* 0x000fc8000fffe1ff */
[----:B------:R-:W-:Y:S01]  /*1180*/  IMAD.U32 R92, RZ, RZ, UR5 ;  /* 0x00000005ff5c7e24 */ /* 0x000fe2000f8e00ff */
[----:B------:R-:W-:-:S06]  /*1190*/  UIMAD UR4, UR8, UR4, UR21 ;  /* 0x00000004080472a4 */ /* 0x000fcc000f8e0215 */
[----:B------:R-:W-:Y:S01]  /*11a0*/  IMAD.U32 R91, RZ, RZ, UR4 ;  /* 0x00000004ff5b7e24 */ /* 0x000fe2000f8e00ff */
[----:B-12---:R-:W-:Y:S06]  /*11b0*/  BRA.U UP4, `(.L_x_18) ;  /* 0x0000000104447547 */ /* 0x006fec000b800000 */
[----:B------:R-:W-:Y:S02]  /*11c0*/  R2UR UR4, R91 ;  /* 0x000000005b0472ca */ /* 0x000fe400000e0000 */
[----:B------:R-:W-:-:S11]  /*11d0*/  R2UR UR6, R92 ;  /* 0x000000005c0672ca */ /* 0x000fd600000e0000 */
[----:B------:R-:W-:Y:S02]  /*11e0*/  UISETP.NE.AND UP0, UPT, UR4, URZ, UPT ;  /* 0x000000ff0400728c */ /* 0x000fe4000bf05270 */
[----:B------:R-:W-:Y:S02]  /*11f0*/  UISETP.NE.AND UP1, UPT, UR4, 0x1, UPT ;  /* 0x000000010400788c */ /* 0x000fe4000bf25270 */
[----:B------:R-:W-:Y:S02]  /*1200*/  UISETP.NE.AND UP2, UPT, UR6, URZ, UP0 ;  /* 0x000000ff0600728c */ /* 0x000fe40008745270 */
[----:B------:R-:W-:Y:S02]  /*1210*/  USEL UR4, URZ, 0x2, UP0 ;  /* 0x00000002ff047887 */ /* 0x000fe40008000000 */
[----:B------:R-:W-:Y:S02]  /*1220*/  USEL UR8, URZ, 0x1, UP2 ;  /* 0x00000001ff087887 */ /* 0x000fe40009000000 */
[----:B------:R-:W-:-:S02]  /*1230*/  UISETP.NE.AND UP2, UPT, UR6, URZ, UPT ;  /* 0x000000ff0600728c */ /* 0x000fc4000bf45270 */
[----:B------:R-:W-:Y:S02]  /*1240*/  USEL UR5, URZ, 0x4, UP1 ;  /* 0x00000004ff057887 */ /* 0x000fe40008800000 */
[----:B------:R-:W-:Y:S02]  /*1250*/  UISETP.NE.AND UP0, UPT, UR6, 0x1, UPT ;  /* 0x000000010600788c */ /* 0x000fe4000bf05270 */
[----:B------:R-:W-:Y:S02]  /*1260*/  USEL UR6, URZ, 0x8, UP1 ;  /* 0x00000008ff067887 */ /* 0x000fe40008800000 */
[----:B------:R-:W-:Y:S02]  /*1270*/  USEL UR7, UR5, 0x4, UP2 ;  /* 0x0000000405077887 */ /* 0x000fe40009000000 */
[----:B------:R-:W-:Y:S02]  /*1280*/  USEL UR4, UR4, 0x2, UP0 ;  /* 0x0000000204047887 */ /* 0x000fe40008000000 */
[----:B------:R-:W-:-:S02]  /*1290*/  USEL UR5, UR6, 0x8, UP0 ;  /* 0x0000000806057887 */ /* 0x000fc40008000000 */
[----:B------:R-:W-:-:S04]  /*12a0*/  UIADD3 UR4, UPT, UPT, UR4, UR7, UR8 ;  /* 0x0000000704047290 */ /* 0x000fc8000fffe008 */
[----:B------:R-:W-:-:S06]  /*12b0*/  UIADD3 UR4, UPT, UPT, UR4, UR5, URZ ;  /* 0x0000000504047290 */ /* 0x000fcc000fffe0ff */
[----:B------:R-:W-:-:S07]  /*12c0*/  IMAD.U32 R2, RZ, RZ, UR4 ;  /* 0x00000004ff027e24 */ /* 0x000fce000f8e00ff */
.L_x_18:
[----:B------:R-:W1:Y:S01]  /*12d0*/  S2UR UR36, SR_CTAID.Z ;  /* 0x00000000002479c3 */ /* 0x000e620000002700 */
[----:B------:R-:W-:Y:S01]  /*12e0*/  UISETP.GE.AND UP0, UPT, UR25, 0x1, UPT ;  /* 0x000000011900788c */ /* 0x000fe2000bf06270 */
[----:B------:R-:W-:-:S08]  /*12f0*/  UMOV UR28, 0x3 ;  /* 0x00000003001c7882 */ /* 0x000fd00000000000 */
[----:B------:R-:W-:Y:S05]  /*1300*/  BRA.U !UP0, `(.L_x_19) ;  /* 0x0000000108d47547 */ /* 0x000fea000b800000 */
[----:B------:R-:W2:Y:S01]  /*1310*/  LDCU.128 UR12, c[0x0][0xf10] ;  /* 0x0001e200ff0c77ac */ /* 0x000ea20008000c00 */
[----:B------:R-:W3:Y:S01]  /*1320*/  LDCU UR6, c[0x0][0x370] ;  /* 0x00006e00ff0677ac */ /* 0x000ee20008000800 */
[----:B------:R-:W4:Y:S01]  /*1330*/  LDCU UR5, c[0x0][0x374] ;  /* 0x00006e80ff0577ac */ /* 0x000f220008000800 */
[----:B------:R-:W1:Y:S01]  /*1340*/  LDCU UR26, c[0x0][0xf0c] ;  /* 0x0001e180ff1a77ac */ /* 0x000e620008000800 */
[----:B------:R-:W1:Y:S01]  /*1350*/  LDCU UR4, c[0x0][0xf20] ;  /* 0x0001e400ff0477ac */ /* 0x000e620008000800 */
[----:B------:R-:W1:Y:S01]  /*1360*/  LDCU.64 UR8, c[0x0][0xf28] ;  /* 0x0001e500ff0877ac */ /* 0x000e620008000a00 */
[----:B--2---:R-:W-:Y:S02]  /*1370*/  UISETP.NE.AND UP0, UPT, UR14, 0x1, UPT ;  /* 0x000000010e00788c */ /* 0x004fe4000bf05270 */
[----:B----4-:R-:W-:Y:S02]  /*1380*/  UIMAD.WIDE.U32 UR10, UR5, UR15, URZ ;  /* 0x0000000f050a72a5 */ /* 0x010fe4000f8e00ff */
[----:B---3--:R-:W-:-:S02]  /*1390*/  UIMAD.WIDE.U32 UR18, UR6, UR12, URZ ;  /* 0x0000000c061272a5 */ /* 0x008fc4000f8e00ff */
[----:B-1----:R-:W-:Y:S02]  /*13a0*/  UISETP.NE.AND UP1, UPT, UR26, 0x1, UPT ;  /* 0x000000011a00788c */ /* 0x002fe4000bf25270 */
[----:B------:R-:W-:Y:S01]  /*13b0*/  UISETP.NE.AND UP2, UPT, UR25, 0x1, UPT ;  /* 0x000000011900788c */ /* 0x000fe2000bf45270 */
[----:B------:R-:W-:Y:S02]  /*13c0*/  UMOV UR10, UR11 ;  /* 0x0000000b000a7c82 */ /* 0x000fe40008000000 */
[----:B------:R-:W-:Y:S01]  /*13d0*/  UMOV UR18, UR19 ;  /* 0x0000001300127c82 */ /* 0x000fe20008000000 */
[----:B------:R-:W-:Y:S02]  /*13e0*/  @UP0 USHF.R.U32.HI UR5, URZ, UR4, UR10 ;  /* 0x00000004ff050299 */ /* 0x000fe4000801160a */
[----:B------:R-:W-:Y:S02]  /*13f0*/  UIMAD.WIDE.U32 UR22, UR21, UR15, URZ ;  /* 0x0000000f151672a5 */ /* 0x000fe4000f8e00ff */
[----:B------:R-:W-:-:S02]  /*1400*/  UIMAD.WIDE.U32 UR10, UR5, UR8, URZ ;  /* 0x00000008050a72a5 */ /* 0x000fc4000f8e00ff */
[----:B------:R-:W-:Y:S02]  /*1410*/  @UP1 USHF.R.U32.HI UR6, URZ, UR13, UR18 ;  /* 0x0000000dff061299 */ /* 0x000fe40008011612 */
[----:B------:R-:W-:Y:S02]  /*1420*/  UIMAD.WIDE.U32 UR16, UR20, UR12, URZ ;  /* 0x0000000c141072a5 */ /* 0x000fe4000f8e00ff */
[----:B------:R-:W-:Y:S01]  /*1430*/  UIMAD.WIDE.U32 UR18, UR6, UR8, URZ ;  /* 0x00000008061272a5 */ /* 0x000fe2000f8e00ff */
[----:B------:R-:W-:Y:S01]  /*1440*/  UMOV UR22, UR23 ;  /* 0x0000001700167c82 */ /* 0x000fe20008000000 */
[----:B------:R-:W-:Y:S01]  /*1450*/  UMOV UR10, UR11 ;  /* 0x0000000b000a7c82 */ /* 0x000fe20008000000 */
[----:B------:R-:W-:Y:S02]  /*1460*/  USHF.R.U32.HI UR22, URZ, UR4, UR22 ;  /* 0x00000004ff167299 */ /* 0x000fe40008011616 */
[----:B------:R-:W-:Y:S02]  /*1470*/  @UP2 USHF.R.U32.HI UR5, URZ, UR9, UR10 ;  /* 0x00000009ff052299 */ /* 0x000fe4000801160a */
[----:B------:R-:W-:Y:S01]  /*1480*/  UMOV UR7, UR19 ;  /* 0x0000001300077c82 */ /* 0x000fe20008000000 */
[----:B------:R-:W-:Y:S01]  /*1490*/  UMOV UR16, UR17 ;  /* 0x0000001100107c82 */ /* 0x000fe20008000000 */
[----:B------:R-:W-:-:S02]  /*14a0*/  @UP2 USHF.R.U32.HI UR6, URZ, UR9, UR7 ;  /* 0x00000009ff062299 */ /* 0x000fc40008011607 */
[----:B------:R-:W-:Y:S02]  /*14b0*/  USHF.R.U32.HI UR13, URZ, UR13, UR16 ;  /* 0x0000000dff0d7299 */ /* 0x000fe40008011610 */
[----:B------:R-:W-:Y:S02]  /*14c0*/  USEL UR4, UR21, UR22, !UP0 ;  /* 0x0000001615047287 */ /* 0x000fe4000c000000 */
[----:B------:R-:W-:Y:S02]  /*14d0*/  UIMAD UR7, UR5, UR25, URZ ;  /* 0x00000019050772a4 */ /* 0x000fe4000f8e02ff */
[----:B------:R-:W-:Y:S02]  /*14e0*/  USEL UR5, UR20, UR13, !UP1 ;  /* 0x0000000d14057287 */ /* 0x000fe4000c800000 */
[----:B------:R-:W-:Y:S02]  /*14f0*/  UIMAD UR12, UR6, UR25, URZ ;  /* 0x00000019060c72a4 */ /* 0x000fe4000f8e02ff */
[----:B------:R-:W-:-:S02]  /*1500*/  UISETP.GE.AND UP0, UPT, UR4, UR7, UPT ;  /* 0x000000070400728c */ /* 0x000fc4000bf06270 */
[----:B------:R-:W-:Y:S02]  /*1510*/  UIMAD.WIDE.U32 UR10, UR4, UR8, URZ ;  /* 0x00000008040a72a5 */ /* 0x000fe4000f8e00ff */
[----:B------:R-:W-:Y:S02]  /*1520*/  UISETP.GE.OR UP0, UPT, UR5, UR12, UP0 ;  /* 0x0000000c0500728c */ /* 0x000fe40008706670 */
[----:B------:R-:W-:Y:S02]  /*1530*/  UIMAD.WIDE.U32 UR12, UR5, UR8, URZ ;  /* 0x00000008050c72a5 */ /* 0x000fe4000f8e00ff */
[----:B------:R-:W-:Y:S01]  /*1540*/  UIADD3 UR10, UPT, UPT, -UR4, URZ, URZ ;  /* 0x000000ff040a7290 */ /* 0x000fe2000fffe1ff */
[----:B------:R-:W-:Y:S01]  /*1550*/  UMOV UR8, UR11 ;  /* 0x0000000b00087c82 */ /* 0x000fe20008000000 */
[----:B------:R-:W-:Y:S02]  /*1560*/  UIADD3 UR11, UPT, UPT, -UR5, URZ, URZ ;  /* 0x000000ff050b7290 */ /* 0x000fe4000fffe1ff */
[----:B------:R-:W-:-:S03]  /*1570*/  USHF.R.U32.HI UR8, URZ, UR9, UR8 ;  /* 0x00000009ff087299 */ /* 0x000fc60008011608 */
[----:B------:R-:W-:Y:S01]  /*1580*/  @!UP0 UMOV UR7, UR13 ;  /* 0x0000000d00078c82 */ /* 0x000fe20008000000 */
[----:B------:R-:W-:Y:S02]  /*1590*/  UIMAD UR21, UR14, UR10, UR21 ;  /* 0x0000000a0e1572a4 */ /* 0x000fe4000f8e0215 */
[----:B------:R-:W-:Y:S02]  /*15a0*/  USEL UR8, UR4, UR8, !UP2 ;  /* 0x0000000804087287 */ /* 0x000fe4000d000000 */
[----:B------:R-:W-:Y:S02]  /*15b0*/  @!UP0 USHF.R.U32.HI UR7, URZ, UR9, UR7 ;  /* 0x00000009ff078299 */ /* 0x000fe40008011607 */
[----:B------:R-:W-:Y:S02]  /*15c0*/  UIADD3 UR9, UPT, UPT, -UR8, URZ, URZ ;  /* 0x000000ff08097290 */ /* 0x000fe4000fffe1ff */
[----:B------:R-:W-:Y:S02]  /*15d0*/  @!UP0 USEL UR7, UR5, UR7, !UP2 ;  /* 0x0000000705078287 */ /* 0x000fe4000d000000 */
[----:B------:R-:W-:-:S02]  /*15e0*/  UIMAD UR9, UR25, UR9, UR4 ;  /* 0x00000009190972a4 */ /* 0x000fc4000f8e0204 */
[----:B------:R-:W-:Y:S02]  /*15f0*/  @!UP0 UIADD3 UR8, UPT, UPT, UR8, -UR7, URZ ;  /* 0x8000000708088290 */ /* 0x000fe4000fffe0ff */
[----:B------:R-:W-:Y:S02]  /*1600*/  @!UP0 UIMAD UR6, UR9, UR6, UR7 ;  /* 0x00000006090682a4 */ /* 0x000fe4000f8e0207 */
[----:B------:R-:W-:Y:S02]  /*1610*/  @!UP0 UIMAD UR4, UR8, UR25, UR5 ;  /* 0x00000019080482a4 */ /* 0x000fe4000f8e0205 */
[----:B------:R-:W-:Y:S02]  /*1620*/  UIMAD UR20, UR26, UR11, UR20 ;  /* 0x0000000b1a1472a4 */ /* 0x000fe4000f8e0214 */
[----:B------:R-:W-:Y:S01]  /*1630*/  UIMAD UR21, UR4, UR14, UR21 ;  /* 0x0000000e041572a4 */ /* 0x000fe2000f8e0215 */
[----:B------:R-:W-:Y:S02]  /*1640*/  @!UP0 UMOV UR5, UR6 ;  /* 0x0000000600058c82 */ /* 0x000fe40008000000 */
[----:B------:R-:W-:-:S12]  /*1650*/  UIMAD UR20, UR5, UR26, UR20 ;  /* 0x0000001a051472a4 */ /* 0x000fd8000f8e0214 */
.L_x_19:
[----:B------:R-:W-:Y:S02]  /*1660*/  UISETP.NE.AND UP0, UPT, UR27, 0x1, UPT ;  /* 0x000000011b00788c */ /* 0x000fe4000bf05270 */
[----:B------:R-:W-:Y:S02]  /*1670*/  ULOP3.LUT UR43, UR43, 0xffff, URZ, 0xc0, !UPT ;  /* 0x0000ffff2b2b7892 */ /* 0x000fe4000f8ec0ff */
[----:B------:R-:W-:Y:S02]  /*1680*/  ULOP3.LUT UR37, UR37, 0xffff, URZ, 0xc0, !UPT ;  /* 0x0000ffff25257892 */ /* 0x000fe4000f8ec0ff */
[----:B------:R-:W-:Y:S02]  /*1690*/  ULOP3.LUT UR47, UR46, 0x2000, URZ, 0xc0, !UPT ;  /* 0x000020002e2f7892 */ /* 0x000fe4000f8ec0ff */
[----:B------:R-:W-:Y:S02]  /*16a0*/  UISETP.NE.AND UP1, UPT, UR24, 0x2, UPT ;  /* 0x000000021800788c */ /* 0x000fe4000bf25270 */
[----:B------:R-:W-:-:S02]  /*16b0*/  ULOP3.LUT UR49, UR49, 0x1, URZ, 0xc0, !UPT ;  /* 0x0000000131317892 */ /* 0x000fc4000f8ec0ff */
[----:B------:R-:W-:Y:S02]  /*16c0*/  ULOP3.LUT UR46, UR46, 0x1000, URZ, 0xc0, !UPT ;  /* 0x000010002e2e7892 */ /* 0x000fe4000f8ec0ff */
[----:B------:R-:W-:Y:S02]  /*16d0*/  ULOP3.LUT UR51, UR51, 0x200, URZ, 0xc0, !UPT ;  /* 0x0000020033337892 */ /* 0x000fe4000f8ec0ff */
[----:B------:R-:W-:Y:S02]  /*16e0*/  ULOP3.LUT UR29, UR29, 0x200, URZ, 0xc0, !UPT ;  /* 0x000002001d1d7892 */ /* 0x000fe4000f8ec0ff */
[----:B------:R-:W-:Y:S02]  /*16f0*/  USHF.L.U32 UR43, UR30, UR43, URZ ;  /* 0x0000002b1e2b7299 */ /* 0x000fe400080006ff */
[----:B------:R-:W-:Y:S01]  /*1700*/  USHF.L.U32 UR37, UR28, UR37, URZ ;  /* 0x000000251c257299 */ /* 0x000fe200080006ff */
[----:B------:R-:W-:Y:S11]  /*1710*/  BRA.U UP0, `(.L_x_20) ;  /* 0x0000000100447547 */ /* 0x000ff6000b800000 */
[----:B------:R-:W2:Y:S01]  /*1720*/  LDCU.128 UR8, c[0x0][0xf10] ;  /* 0x0001e200ff0877ac */ /* 0x000ea20008000c00 */
[----:B------:R-:W3:Y:S01]  /*1730*/  LDCU UR12, c[0x0][0xf0c] ;  /* 0x0001e180ff0c77ac */ /* 0x000ee20008000800 */
[----:B------:R-:W4:Y:S01]  /*1740*/  LDCU UR13, c[0x0][0xf20] ;  /* 0x0001e400ff0d77ac */ /* 0x000f220008000800 */
[----:B--2---:R-:W-:Y:S02]  /*1750*/  UIMAD.WIDE.U32 UR6, UR20, UR8, URZ ;  /* 0x00000008140672a5 */ /* 0x004fe4000f8e00ff */
[----:B------:R-:W-:Y:S02]  /*1760*/  UIMAD.WIDE.U32 UR4, UR21, UR11, URZ ;  /* 0x0000000b150472a5 */ /* 0x000fe4000f8e00ff */
[----:B---3--:R-:W-:Y:S02]  /*1770*/  UISETP.NE.AND UP2, UPT, UR12, 0x1, UPT ;  /* 0x000000010c00788c */ /* 0x008fe4000bf45270 */
[----:B------:R-:W-:Y:S01]  /*1780*/  UISETP.NE.AND UP0, UPT, UR10, 0x1, UPT ;  /* 0x000000010a00788c */ /* 0x000fe2000bf05270 */
[----:B------:R-:W-:-:S02]  /*1790*/  UMOV UR6, UR7 ;  /* 0x0000000700067c82 */ /* 0x000fc40008000000 */
[----:B------:R-:W-:Y:S01]  /*17a0*/  UMOV UR4, UR5 ;  /* 0x0000000500047c82 */ /* 0x000fe20008000000 */
[----:B------:R-:W-:Y:S02]  /*17b0*/  USHF.R.U32.HI UR9, URZ, UR9, UR6 ;  /* 0x00000009ff097299 */ /* 0x000fe40008011606 */
[----:B----4-:R-:W-:Y:S02]  /*17c0*/  USHF.R.U32.HI UR4, URZ, UR13, UR4 ;  /* 0x0000000dff047299 */ /* 0x010fe40008011604 */
[----:B------:R-:W-:Y:S02]  /*17d0*/  USEL UR5, UR20, UR9, !UP2 ;  /* 0x0000000914057287 */ /* 0x000fe4000d000000 */
[----:B------:R-:W-:-:S04]  /*17e0*/  USEL UR4, UR21, UR4, !UP0 ;  /* 0x0000000415047287 */ /* 0x000fc8000c000000 */
[----:B------:R-:W-:Y:S02]  /*17f0*/  UIADD3 UR6, UPT, UPT, UR5, -UR4, URZ ;  /* 0x8000000405067290 */ /* 0x000fe4000fffe0ff */
[----:B------:R-:W-:Y:S02]  /*1800*/  UIADD3 UR4, UPT, UPT, -UR5, UR4, URZ ;  /* 0x0000000405047290 */ /* 0x000fe4000fffe1ff */
[----:B------:R-:W-:Y:S02]  /*1810*/  UIMAD UR21, UR6, UR10, UR21 ;  /* 0x0000000a061572a4 */ /* 0x000fe4000f8e0215 */
[----:B------:R-:W-:-:S12]  /*1820*/  UIMAD UR20, UR4, UR12, UR20 ;  /* 0x0000000c041472a4 */ /* 0x000fd8000f8e0214 */
.L_x_20:
[----:B------:R-:W-:Y:S05]  /*1830*/  BRA.U !UP5, `(.L_x_21) ;  /* 0x000000010d0c7547 */ /* 0x000fea000b800000 */
[----:B------:R-:W-:Y:S01]  /*1840*/  UCGABAR_WAIT ;  /* 0x0000000000007dc7 */ /* 0x000fe20008000000 */
[----:B------:R-:W-:Y:S01]  /*1850*/  CCTL.IVALL ;  /* 0x00000000ff00798f */ /* 0x000fe20002000000 */
[----:B------:R-:W-:Y:S05]  /*1860*/  BRA `(.L_x_22) ;  /* 0x0000000000047947 */ /* 0x000fea0003800000 */
.L_x_21:
[----:B------:R-:W-:Y:S06]  /*1870*/  BAR.SYNC.DEFER_BLOCKING 0x0 ;  /* 0x0000000000007b1d */ /* 0x000fec0000010000 */
.L_x_22:
[----:B------:R-:W-:Y:S05]  /*1880*/  BRA.U UP1, `(.L_x_23) ;  /* 0x0000001901287547 */ /* 0x000fea000b800000 */
[----:B------:R-:W2:Y:S01]  /*1890*/  LDCU UR6, c[0x0][0x38c] ;  /* 0x00007180ff0677ac */ /* 0x000ea20008000800 */
[----:B------:R-:W-:Y:S01]  /*18a0*/  PLOP3.LUT P2, PT, PT, PT, UP3, 0x80, 0x8 ;  /* 0x000000000008781c */ /* 0x000fe20003f4f038 */
[----:B------:R-:W-:Y:S01]  /*18b0*/  IMAD.MOV.U32 R12, RZ, RZ, 0x1 ;  /* 0x00000001ff0c7424 */ /* 0x000fe200078e00ff */
[----:B------:R-:W-:Y:S01]  /*18c0*/  ISETP.EQ.OR P3, PT, R0, RZ, P4 ;  /* 0x000000ff0000720c */ /* 0x000fe20002762670 */
[----:B------:R-:W-:Y:S01]  /*18d0*/  UISETP.NE.AND UP1, UPT, UR24, URZ, UPT ;  /* 0x000000ff1800728c */ /* 0x000fe2000bf25270 */
[----:B------:R-:W-:Y:S02]  /*18e0*/  PLOP3.LUT P2, PT, P2, PT, PT, 0x8, 0x80 ;  /* 0x000000000080781c */ /* 0x000fe4000174e170 */
[----:B------:R-:W-:Y:S01]  /*18f0*/  CS2R R10, SRZ ;  /* 0x00000000000a7805 */ /* 0x000fe2000001ff00 */
[----:B------:R-:W-:Y:S01]  /*1900*/  IMAD.MOV.U32 R9, RZ, RZ, RZ ;  /* 0x000000ffff097224 */ /* 0x000fe200078e00ff */
[----:B------:R-:W3:Y:S01]  /*1910*/  LDCU UR60, c[0x0][0x370] ;  /* 0x00006e00ff3c77ac */ /* 0x000ee20008000800 */
[----:B------:R-:W-:Y:S01]  /*1920*/  IMAD.MOV.U32 R8, RZ, RZ, 0x1 ;  /* 0x00000001ff087424 */ /* 0x000fe200078e00ff */
[----:B------:R-:W4:Y:S01]  /*1930*/  LDCU.64 UR44, c[0x0][0x348] ;  /* 0x00006900ff2c77ac */ /* 0x000f220008000a00 */
[----:B------:R-:W1:Y:S01]  /*1940*/  LDCU UR59, c[0x0][0x374] ;  /* 0x00006e80ff3b77ac */ /* 0x000e620008000800 */
[----:B--2---:R-:W-:-:S02]  /*1950*/  UIADD3 UR5, UPT, UPT, UR6, 0xff, URZ ;  /* 0x000000ff06057890 */ /* 0x004fc4000fffe0ff */
[----:B------:R-:W-:Y:S02]  /*1960*/  UIADD3 UR65, UPT, UPT, UR6, 0x1fe, URZ ;  /* 0x000001fe06417890 */ /* 0x000fe4000fffe0ff */
[----:B------:R-:W-:Y:S02]  /*1970*/  USHF.R.S32.HI UR4, URZ, 0x1f, UR5 ;  /* 0x0000001fff047899 */ /* 0x000fe40008011405 */
[----:B------:R-:W-:Y:S02]  /*1980*/  USEL UR50, UR50, 0x2, UP1 ;  /* 0x0000000232327887 */ /* 0x000fe40008800000 */
[----:B------:R-:W-:Y:S01]  /*1990*/  ULEA.HI UR4, UR4, UR5, URZ, 0x8 ;  /* 0x0000000504047291 */ /* 0x000fe2000f8f40ff */
[----:B------:R-:W-:-:S03]  /*19a0*/  UMOV UR15, URZ ;  /* 0x000000ff000f7c82 */ /* 0x000fc60008000000 */
[----:B------:R-:W-:Y:S02]  /*19b0*/  USHF.R.S32.HI UR62, URZ, 0x8, UR4 ;  /* 0x00000008ff3e7899 */ /* 0x000fe40008011404 */
[----:B------:R-:W-:Y:S02]  /*19c0*/  UIADD3 UR4, UPT, UPT, UR6, -0x1, URZ ;  /* 0xffffffff06047890 */ /* 0x000fe4000fffe0ff */
[----:B------:R-:W-:Y:S02]  /*19d0*/  UISETP.LT.U32.AND UP0, UPT, UR62, 0x8, UPT ;  /* 0x000000083e00788c */ /* 0x000fe4000bf01070 */
[----:B------:R-:W-:Y:S02]  /*19e0*/  UISETP.GE.U32.AND UP2, UPT, UR4, -0x1ff, UPT ;  /* 0xfffffe010400788c */ /* 0x000fe4000bf46070 */
[----:B------:R-:W-:-:S04]  /*19f0*/  USEL UR61, UR62, 0x8, UP0 ;  /* 0x000000083e3d7887 */ /* 0x000fc80008000000 */
[----:B------:R-:W-:Y:S02]  /*1a00*/  UIADD3 UR48, UPT, UPT, UR61, -0x1, URZ ;  /* 0xffffffff3d307890 */ /* 0x000fe4000fffe0ff */
[----:B------:R-:W-:-:S03]  /*1a10*/  UIADD3 UR63, UPT, UPT, UR62, -UR61, URZ ;  /* 0x8000003d3e3f7290 */ /* 0x000fc6000fffe0ff */
[----:B------:R-:W-:-:S04]  /*1a20*/  @UP2 UIADD3 UR48, UPT, UPT, UR61, URZ, URZ ;  /* 0x000000ff3d302290 */ /* 0x000fc8000fffe0ff */
[----:B-1-34-:R-:W-:-:S12]  /*1a30*/  UIADD3 UR48, UPT, UPT, UR48, 0x1, URZ ;  /* 0x0000000130307890 */ /* 0x01afd8000fffe0ff */
.L_x_47:
[----:B------:R-:W-:Y:S01]  /*1a40*/  UISETP.NE.AND UP0, UPT, UR58, URZ, UPT ;  /* 0x000000ff3a00728c */ /* 0x000fe2000bf05270 */
[----:B------:R-:W1:Y:S08]  /*1a50*/  S2UR UR58, SR_CgaCtaId ;  /* 0x00000000003a79c3 */ /* 0x000e700000008800 */
[----:B---3--:R-:W-:Y:S05]  /*1a60*/  BRA.U UP0, `(.L_x_24) ;  /* 0x0000000100347547 */ /* 0x008fea000b800000 */
[----:B------:R-:W2:Y:S01]  /*1a70*/  S2R R0, SR_CgaCtaId ;  /* 0x0000000000007919 */ /* 0x000ea20000008800 */
[----:B------:R-:W-:-:S04]  /*1a80*/  MOV R2, 0x400 ;  /* 0x0000040000027802 */ /* 0x000fc80000000f00 */
[----:B--2---:R-:W-:Y:S02]  /*1a90*/  LEA R0, R0, R2, 0x18 ;  /* 0x0000000200007211 */ /* 0x004fe400078ec0ff */
[----:B------:R-:W-:-:S03]  /*1aa0*/  SHF.L.U32 R2, R8, 0x1f, RZ ;  /* 0x0000001f08027819 */ /* 0x000fc600000006ff */
[----:B------:R-:W-:-:S04]  /*1ab0*/  IMAD R0, R9, 0x8, R0 ;  /* 0x0000000809007824 */ /* 0x000fc800078e0200 */
[----:B------:R-:W2:Y:S02]  /*1ac0*/  SYNCS.PHASECHK.TRANS64.TRYWAIT P0, [R0+URZ+0x110], R2 ;  /* 0x00011002000075a7 */ /* 0x000ea400080011ff */
[----:B--2---:R-:W-:Y:S05]  /*1ad0*/  @!P0 BRA `(.L_x_25) ;  /* 0x0000009c00088947 */ /* 0x004fea0003800000 */
.L_x_161:
[----:B------:R-:W-:Y:S01]  /*1ae0*/  VIADD R9, R9, 0x1 ;  /* 0x0000000109097836 */ /* 0x000fe20000000000 */
[----:B------:R2:W-:Y:S04]  /*1af0*/  SYNCS.ARRIVE.TRANS64.A1T0 RZ, [R0+URZ+0x100], RZ ;  /* 0x000100ff00ff79a7 */ /* 0x0005e800081000ff */
[----:B------:R-:W-:-:S04]  /*1b00*/  ISETP.NE.AND P0, PT, R9, 0x2, PT ;  /* 0x000000020900780c */ /* 0x000fc80003f05270 */
[----:B------:R-:W-:Y:S02]  /*1b10*/  SEL R9, R9, RZ, P0 ;  /* 0x000000ff09097207 */ /* 0x000fe40000000000 */
[----:B--2---:R-:W-:-:S04]  /*1b20*/  SEL R0, RZ, 0x1, P0 ;  /* 0x00000001ff007807 */ /* 0x004fc80000000000 */
[----:B------:R-:W-:-:S07]  /*1b30*/  LOP3.LUT R8, R8, R0, RZ, 0x3c, !PT ;  /* 0x0000000008087212 */ /* 0x000fce00078e3cff */
.L_x_24:
[----:B------:R-:W-:Y:S01]  /*1b40*/  UMOV UR6, 0x400 ;  /* 0x0000040000067882 */ /* 0x000fe20000000000 */
[----:B------:R-:W-:Y:S01]  /*1b50*/  SHF.L.U32 R0, R12, 0x1f, RZ ;  /* 0x0000001f0c007819 */ /* 0x000fe200000006ff */
[----:B-1----:R-:W-:Y:S02]  /*1b60*/  ULEA UR6, UR58, UR6, 0x18 ;  /* 0x000000063a067291 */ /* 0x002fe4000f8ec0ff */
[----:B------:R-:W-:Y:S02]  /*1b70*/  UISETP.GE.U32.AND UP0, UPT, UR65, 0x1ff, UPT ;  /* 0x000001ff4100788c */ /* 0x000fe4000bf06070 */
[----:B------:R-:W-:Y:S02]  /*1b80*/  ULEA UR4, UR15, UR6, 0x3 ;  /* 0x000000060f047291 */ /* 0x000fe4000f8e18ff */
[----:B------:R-:W-:Y:S02]  /*1b90*/  ULEA UR35, UR20, UR49, 0x1 ;  /* 0x0000003114237291 */ /* 0x000fe4000f8e08ff */
[----:B------:R-:W-:-:S02]  /*1ba0*/  ULEA UR27, UR21, UR64, 0x1 ;  /* 0x00000040151b7291 */ /* 0x000fc4000f8e08ff */
[----:B------:R-:W-:Y:S02]  /*1bb0*/  ULEA.HI UR12, UR21, UR21, URZ, 0x1 ;  /* 0x00000015150c7291 */ /* 0x000fe4000f8f08ff */
[----:B------:R-:W-:Y:S01]  /*1bc0*/  USHF.L.U32 UR35, UR35, 0x6, URZ ;  /* 0x0000000623237899 */ /* 0x000fe200080006ff */
[----:B------:R1:W2:Y:S01]  /*1bd0*/  SYNCS.PHASECHK.TRANS64.TRYWAIT P1, [UR4+0x40], R0 ;  /* 0x00004000ff0075a7 */ /* 0x0002a20008021104 */
[----:B------:R-:W-:Y:S02]  /*1be0*/  USHF.L.U32 UR27, UR27, 0x5, URZ ;  /* 0x000000051b1b7899 */ /* 0x000fe400080006ff */
[----:B------:R-:W-:Y:S01]  /*1bf0*/  USHF.R.S32.HI UR12, URZ, 0x1, UR12 ;  /* 0x00000001ff0c7899 */ /* 0x000fe2000801140c */
[----:B------:R-:W-:Y:S01]  /*1c00*/  UMOV UR14, URZ ;  /* 0x000000ff000e7c82 */ /* 0x000fe20008000000 */
[----:B------:R-:W-:Y:S10]  /*1c10*/  BRA.U !UP0, `(.L_x_26) ;  /* 0x0000000508247547 */ /* 0x000ff4000b800000 */
[----:B------:R-:W-:Y:S01]  /*1c20*/  UMOV UR7, URZ ;  /* 0x000000ff00077c82 */ /* 0x000fe20008000000 */
[----:B------:R-:W-:-:S05]  /*1c30*/  UMOV UR5, UR15 ;  /* 0x0000000f00057c82 */ /* 0x000fca0008000000 */
.L_x_34:
[----:B------:R-:W-:Y:S01]  /*1c40*/  ULEA UR33, UR5, UR6, 0x3 ;  /* 0x0000000605217291 */ /* 0x000fe2000f8e18ff */
[----:B--2---:R-:W-:Y:S01]  /*1c50*/  @!P4 MOV R2, 0x6800 ;  /* 0x000068000002c802 */ /* 0x004fe20000000f00 */
[----:B--23--:R-:W-:Y:S10]  /*1c60*/  @P1 BRA `(.L_x_27) ;  /* 0x00000000000c1947 */ /* 0x00cff40003800000 */
[----:B------:R-:W-:-:S04]  /*1c70*/  SHF.L.U32 R3, R12, 0x1f, RZ ;  /* 0x0000001f0c037819 */ /* 0x000fc800000006ff */
[----:B------:R-:W2:Y:S02]  /*1c80*/  SYNCS.PHASECHK.TRANS64.TRYWAIT P0, [UR33+0x40], R3 ;  /* 0x00004003ff0075a7 */ /* 0x000ea40008001121 */
[----:B--2---:R-:W-:Y:S05]  /*1c90*/  @!P0 BRA `(.L_x_28) ;  /* 0x0000009800ac8947 */ /* 0x004fea0003800000 */
.L_x_27:
[----:B------:R2:W-:Y:S01]  /*1ca0*/  @!P4 SYNCS.ARRIVE.TRANS64 RZ, [UR33], R2 ;  /* 0x00000002ffffc9a7 */ /* 0x0005e20008000021 */
[----:B------:R-:W-:-:S04]  /*1cb0*/  ULOP3.LUT UR4, UR50, 0x2, URZ, 0xfc, !UPT ;  /* 0x0000000232047892 */ /* 0x000fc8000f8efcff */
[----:B------:R-:W-:-:S09]  /*1cc0*/  UISETP.NE.AND UP0, UPT, UR4, 0x2, UPT ;  /* 0x000000020400788c */ /* 0x000fd2000bf05270 */
[----:B------:R-:W-:Y:S05]  /*1cd0*/  BRA.U UP0, `(.L_x_29) ;  /* 0x0000000100047547 */ /* 0x000fea000b800000 */
[----:B------:R-:W-:Y:S05]  /*1ce0*/  BPT.TRAP 0x1 ;  /* 0x000000040000795c */ /* 0x000fea0000300000 */
.L_x_29:
[----:B------:R-:W-:Y:S04]  /*1cf0*/  BSSY.RECONVERGENT B0, `(.L_x_30) ;  /* 0x0000003000007945 */ /* 0x000fe80003800200 */
[----:B------:R-:W-:Y:S05]  /*1d00*/  @P3 BRA `(.L_x_31) ;  /* 0x0000000000043947 */ /* 0x000fea0003800000 */
[----:B------:R-:W-:Y:S05]  /*1d10*/  BPT.TRAP 0x1 ;  /* 0x000000040000795c */ /* 0x000fea0000300000 */
.L_x_31:
[----:B------:R-:W-:Y:S05]  /*1d20*/  BSYNC.RECONVERGENT B0 ;  /* 0x0000000000007941 */ /* 0x000fea0003800200 */
.L_x_30:
[----:B------:R-:W-:Y:S01]  /*1d30*/  UIADD3 UR4, UPT, UPT, UR5, 0x1, URZ ;  /* 0x0000000105047890 */ /* 0x000fe2000fffe0ff */
[----:B------:R-:W-:Y:S01]  /*1d40*/  BSSY.RECONVERGENT B0, `(.L_x_32) ;  /* 0x0000031000007945 */ /* 0x000fe20003800200 */
[----:B------:R-:W-:Y:S02]  /*1d50*/  ELECT P0, URZ, PT ;  /* 0x0000000000ff782f */ /* 0x000fe40003800000 */
[----:B------:R-:W-:-:S04]  /*1d60*/  UISETP.NE.AND UP0, UPT, UR4, 0x8, UPT ;  /* 0x000000080400788c */ /* 0x000fc8000bf05270 */
[----:B------:R-:W-:Y:S02]  /*1d70*/  USEL UR8, URZ, 0x1, UP0 ;  /* 0x00000001ff087887 */ /* 0x000fe40008000000 */
[----:B------:R-:W-:-:S04]  /*1d80*/  USEL UR15, UR4, URZ, UP0 ;  /* 0x000000ff040f7287 */ /* 0x000fc80008000000 */
[----:B------:R-:W-:Y:S01]  /*1d90*/  ULEA UR4, UR15, UR6, 0x3 ;  /* 0x000000060f047291 */ /* 0x000fe2000f8e18ff */
[----:B------:R-:W-:-:S04]  /*1da0*/  LOP3.LUT R12, R12, UR8, RZ, 0x3c, !PT ;  /* 0x000000080c0c7c12 */ /* 0x000fc8000f8e3cff */
[----:B-1----:R-:W-:-:S04]  /*1db0*/  SHF.L.U32 R0, R12, 0x1f, RZ ;  /* 0x0000001f0c007819 */ /* 0x002fc800000006ff */
[----:B------:R1:W3:Y:S01]  /*1dc0*/  SYNCS.PHASECHK.TRANS64.TRYWAIT P1, [UR4+0x40], R0 ;  /* 0x00004000ff0075a7 */ /* 0x0002e20008021104 */
[----:B------:R-:W-:Y:S05]  /*1dd0*/  @!P0 BRA `(.L_x_33) ;  /* 0x00000000009c8947 */ /* 0x000fea0003800000 */
[----:B------:R-:W-:Y:S02]  /*1de0*/  USHF.L.U32 UR4, UR5, 0xa, URZ ;  /* 0x0000000a05047899 */ /* 0x000fe400080006ff */
[----:B------:R-:W-:Y:S02]  /*1df0*/  ULEA UR32, UR5, UR47, 0xe ;  /* 0x0000002f05207291 */ /* 0x000fe4000f8e70ff */
[----:B------:R-:W-:Y:S02]  /*1e00*/  UIADD3 UR40, UP3, UPT, UR44, 0x80, URZ ;  /* 0x000000802c287890 */ /* 0x000fe4000ff7e0ff */
[----:B------:R-:W-:Y:S02]  /*1e10*/  ULEA UR24, UR5, UR46, 0xd ;  /* 0x0000002e05187291 */ /* 0x000fe4000f8e68ff */
[----:B------:R-:W-:Y:S02]  /*1e20*/  UIADD3 UR38, UP2, UPT, UR44, 0x180, URZ ;  /* 0x000001802c267890 */ /* 0x000fe4000ff5e0ff */
[----:B------:R-:W-:-:S02]  /*1e30*/  USHF.L.U32 UR11, UR7, 0x1, URZ ;  /* 0x00000001070b7899 */ /* 0x000fc400080006ff */
[----:B------:R-:W-:Y:S02]  /*1e40*/  UIADD3 UR30, UP1, UPT, UR44, 0x280, URZ ;  /* 0x000002802c1e7890 */ /* 0x000fe4000ff3e0ff */
[----:B------:R-:W-:Y:S02]  /*1e50*/  ULOP3.LUT UR16, UR51, UR4, URZ, 0xfc, !UPT ;  /* 0x0000000433107292 */ /* 0x000fe4000f8efcff */
[----:B------:R-:W-:Y:S02]  /*1e60*/  UIADD3 UR22, UP0, UPT, UR44, 0x380, URZ ;  /* 0x000003802c167890 */ /* 0x000fe4000ff1e0ff */
[----:B------:R-:W-:Y:S02]  /*1e70*/  ULOP3.LUT UR8, UR4, UR29, URZ, 0xfc, !UPT ;  /* 0x0000001d04087292 */ /* 0x000fe4000f8efcff */
[----:B------:R-:W-:Y:S02]  /*1e80*/  USHF.L.U32 UR34, UR7, 0x8, URZ ;  /* 0x0000000807227899 */ /* 0x000fe400080006ff */
[----:B------:R-:W-:-:S02]  /*1e90*/  UIADD3.X UR41, UPT, UPT, URZ, UR45, URZ, UP3, !UPT ;  /* 0x0000002dff297290 */ /* 0x000fc40009ffe4ff */
[----:B------:R-:W-:Y:S02]  /*1ea0*/  UIADD3 UR32, UPT, UPT, UR6, 0x3300, UR32 ;  /* 0x0000330006207890 */ /* 0x000fe4000fffe020 */
[----:B------:R-:W-:Y:S02]  /*1eb0*/  UPRMT UR14, URZ, 0x5410, UR43 ;  /* 0x00005410ff0e7896 */ /* 0x000fe4000800002b */
[----:B------:R-:W-:Y:S02]  /*1ec0*/  UIADD3.X UR39, UPT, UPT, URZ, UR45, URZ, UP2, !UPT ;  /* 0x0000002dff277290 */ /* 0x000fe400097fe4ff */
[----:B------:R-:W-:Y:S02]  /*1ed0*/  UIADD3 UR24, UPT, UPT, UR6, 0x23300, UR24 ;  /* 0x0002330006187890 */ /* 0x000fe4000fffe018 */
[----:B------:R-:W-:Y:S02]  /*1ee0*/  UPRMT UR4, URZ, 0x5410, UR37 ;  /* 0x00005410ff047896 */ /* 0x000fe40008000025 */
[----:B------:R-:W-:-:S02]  /*1ef0*/  UIADD3.X UR31, UPT, UPT, URZ, UR45, URZ, UP1, !UPT ;  /* 0x0000002dff1f7290 */ /* 0x000fc40008ffe4ff */
[----:B------:R-:W-:Y:S02]  /*1f00*/  ULOP3.LUT UR19, UR11, UR49, URZ, 0xfc, !UPT ;  /* 0x000000310b137292 */ /* 0x000fe4000f8efcff */
[----:B------:R-:W-:Y:S02]  /*1f10*/  UIADD3 UR16, UPT, UPT, UR6, 0x33300, UR16 ;  /* 0x0003330006107890 */ /* 0x000fe4000fffe010 */
[----:B------:R-:W-:Y:S02]  /*1f20*/  UIADD3.X UR23, UPT, UPT, URZ, UR45, URZ, UP0, !UPT ;  /* 0x0000002dff177290 */ /* 0x000fe400087fe4ff */
[----:B------:R-:W-:Y:S02]  /*1f30*/  ULEA.HI UR11, UR29, UR11, URZ, 0x17 ;  /* 0x0000000b1d0b7291 */ /* 0x000fe4000f8fb8ff */
[----:B------:R-:W-:Y:S01]  /*1f40*/  UIADD3 UR8, UPT, UPT, UR6, 0x35300, UR8 ;  /* 0x0003530006087890 */ /* 0x000fe2000fffe008 */
[----:B------:R-:W-:Y:S01]  /*1f50*/  UMOV UR52, 0x0 ;  /* 0x0000000000347882 */ /* 0x000fe20000000000 */
[----:B------:R-:W-:Y:S01]  /*1f60*/  UMOV UR53, 0x10000000 ;  /* 0x1000000000357882 */ /* 0x000fe20000000000 */
[----:B------:R-:W-:Y:S01]  /*1f70*/  UMOV UR25, UR33 ;  /* 0x0000002100197c82 */ /* 0x000fe20008000000 */
[----:B------:R-:W-:Y:S01]  /*1f80*/  UMOV UR28, UR36 ;  /* 0x00000024001c7c82 */ /* 0x000fe20008000000 */
[----:B------:R-:W-:Y:S01]  /*1f90*/  UMOV UR18, URZ ;  /* 0x000000ff00127c82 */ /* 0x000fe20008000000 */
[----:B------:R-:W-:Y:S01]  /*1fa0*/  UMOV UR26, UR34 ;  /* 0x00000022001a7c82 */ /* 0x000fe20008000000 */
[----:B------:R-:W-:Y:S01]  /*1fb0*/  UMOV UR17, UR33 ;  /* 0x0000002100117c82 */ /* 0x000fe20008000000 */
[----:B------:R-:W-:Y:S01]  /*1fc0*/  UMOV UR21, UR36 ;  /* 0x0000002400157c82 */ /* 0x000fe20008000000 */
[----:B------:R4:W-:Y:S01]  /*1fd0*/  UTMALDG.3D.MULTICAST [UR32], [UR40], UR14, desc[UR52] ;  /* 0x00003420280073b4 */ /* 0x0009e2000801180e */
[----:B------:R-:W-:Y:S01]  /*1fe0*/  UMOV UR9, UR33 ;  /* 0x0000002100097c82 */ /* 0x000fe20008000000 */
[----:B------:R-:W-:Y:S01]  /*1ff0*/  UMOV UR13, UR36 ;  /* 0x00000024000d7c82 */ /* 0x000fe20008000000 */
[----:B------:R-:W-:Y:S01]  /*2000*/  UMOV UR10, UR18 ;  /* 0x00000012000a7c82 */ /* 0x000fe20008000000 */
[----:B------:R4:W-:Y:S01]  /*2010*/  UTMALDG.3D.MULTICAST [UR24], [UR38], UR4, desc[UR52] ;  /* 0x00003418260073b4 */ /* 0x0009e20008011804 */
[----:B------:R4:W-:Y:S01]  /*2020*/  UTMALDG.4D.MULTICAST [UR16], [UR30], UR14, desc[UR52] ;  /* 0x000034101e0073b4 */ /* 0x0009e2000801980e */
[----:B------:R4:W-:Y:S02]  /*2030*/  UTMALDG.4D.MULTICAST [UR8], [UR22], UR4, desc[UR52] ;  /* 0x00003408160073b4 */ /* 0x0009e40008019804 */
[----:B----4-:R-:W-:Y:S01]  /*2040*/  NOP ;  /* 0x0000000000007918 */ /* 0x010fe20000000000 */
.L_x_33:
[----:B------:R-:W-:Y:S05]  /*2050*/  BSYNC.RECONVERGENT B0 ;  /* 0x0000000000007941 */ /* 0x000fea0003800200 */
.L_x_32:
[----:B------:R-:W-:Y:S01]  /*2060*/  UIADD3 UR7, UPT, UPT, UR7, 0x1, URZ ;  /* 0x0000000107077890 */ /* 0x000fe2000fffe0ff */
[----:B------:R-:W-:Y:S01]  /*2070*/  UMOV UR5, UR15 ;  /* 0x0000000f00057c82 */ /* 0x000fe20008000000 */
[----:B------:R-:W-:Y:S02]  /*2080*/  UMOV UR14, UR48 ;  /* 0x00000030000e7c82 */ /* 0x000fe40008000000 */
[----:B------:R-:W-:-:S09]  /*2090*/  UISETP.NE.AND UP0, UPT, UR7, UR48, UPT ;  /* 0x000000300700728c */ /* 0x000fd2000bf05270 */
[----:B------:R-:W-:Y:S05]  /*20a0*/  BRA.U UP0, `(.L_x_34) ;  /* 0xfffffff900e47547 */ /* 0x000fea000b83ffff */
.L_x_26:
[----:B------:R-:W-:Y:S01]  /*20b0*/  ULEA UR4, UR15, UR6, 0x3 ;  /* 0x000000060f047291 */ /* 0x000fe2000f8e18ff */
[----:B-1----:R-:W-:Y:S01]  /*20c0*/  SHF.L.U32 R0, R12, 0x1f, RZ ;  /* 0x0000001f0c007819 */ /* 0x002fe200000006ff */
[----:B------:R-:W-:Y:S01]  /*20d0*/  @!P2 SYNCS.ARRIVE.TRANS64.A1T0 RZ, [UR6+0xb8], RZ ;  /* 0x0000b8ffffffa9a7 */ /* 0x000fe20008100006 */
[----:B------:R-:W-:-:S06]  /*20e0*/  UISETP.GT.AND UP0, UPT, UR62, UR61, UPT ;  /* 0x0000003d3e00728c */ /* 0x000fcc000bf04270 */
[----:B--23--:R1:W2:Y:S03]  /*20f0*/  SYNCS.PHASECHK.TRANS64.TRYWAIT P1, [UR4+0x40], R0 ;  /* 0x00004000ff0075a7 */ /* 0x00c2a60008021104 */
[----:B------:R-:W-:Y:S05]  /*2100*/  BRA.U !UP0, `(.L_x_35) ;  /* 0x0000000508207547 */ /* 0x000fea000b800000 */
[----:B------:R-:W-:Y:S01]  /*2110*/  UIADD3 UR52, UPT, UPT, UR63, UR14, URZ ;  /* 0x0000000e3f347290 */ /* 0x000fe2000fffe0ff */
[----:B------:R-:W-:-:S11]  /*2120*/  UMOV UR5, UR15 ;  /* 0x0000000f00057c82 */ /* 0x000fd60008000000 */
.L_x_43:
[----:B------:R-:W-:Y:S01]  /*2130*/  ULEA UR33, UR5, UR6, 0x3 ;  /* 0x0000000605217291 */ /* 0x000fe2000f8e18ff */
[----:B--2---:R-:W-:Y:S01]  /*2140*/  @!P4 MOV R2, 0x6800 ;  /* 0x000068000002c802 */ /* 0x004fe20000000f00 */
[----:B--23--:R-:W-:Y:S10]  /*2150*/  @P1 BRA `(.L_x_36) ;  /* 0x00000000000c1947 */ /* 0x00cff40003800000 */
[----:B------:R-:W-:-:S04]  /*2160*/  SHF.L.U32 R3, R12, 0x1f, RZ ;  /* 0x0000001f0c037819 */ /* 0x000fc800000006ff */
[----:B------:R-:W2:Y:S02]  /*2170*/  SYNCS.PHASECHK.TRANS64.TRYWAIT P0, [UR33+0x40], R3 ;  /* 0x00004003ff0075a7 */ /* 0x000ea40008001121 */
[----:B--2---:R-:W-:Y:S05]  /*2180*/  @!P0 BRA `(.L_x_37) ;  /* 0x0000009400888947 */ /* 0x004fea0003800000 */
.L_x_36:
[----:B------:R2:W-:Y:S01]  /*2190*/  @!P4 SYNCS.ARRIVE.TRANS64 RZ, [UR33], R2 ;  /* 0x00000002ffffc9a7 */ /* 0x0005e20008000021 */
[----:B------:R-:W-:-:S04]  /*21a0*/  ULOP3.LUT UR4, UR50, 0x2, URZ, 0xfc, !UPT ;  /* 0x0000000232047892 */ /* 0x000fc8000f8efcff */
[----:B------:R-:W-:-:S09]  /*21b0*/  UISETP.NE.AND UP0, UPT, UR4, 0x2, UPT ;  /* 0x000000020400788c */ /* 0x000fd2000bf05270 */
[----:B------:R-:W-:Y:S05]  /*21c0*/  BRA.U UP0, `(.L_x_38) ;  /* 0x0000000100047547 */ /* 0x000fea000b800000 */
[----:B------:R-:W-:Y:S05]  /*21d0*/  BPT.TRAP 0x1 ;  /* 0x000000040000795c */ /* 0x000fea0000300000 */
.L_x_38:
[----:B------:R-:W-:Y:S04]  /*21e0*/  BSSY.RECONVERGENT B0, `(.L_x_39) ;  /* 0x0000003000007945 */ /* 0x000fe80003800200 */
[----:B------:R-:W-:Y:S05]  /*21f0*/  @P3 BRA `(.L_x_40) ;  /* 0x0000000000043947 */ /* 0x000fea0003800000 */
[----:B------:R-:W-:Y:S05]  /*2200*/  BPT.TRAP 0x1 ;  /* 0x000000040000795c */ /* 0x000fea0000300000 */
.L_x_40:
[----:B------:R-:W-:Y:S05]  /*2210*/  BSYNC.RECONVERGENT B0 ;  /* 0x0000000000007941 */ /* 0x000fea0003800200 */
.L_x_39:
        /* <DEDUP_REMOVED lines=31> */
[----:B------:R-:W-:Y:S02]  /*2410*/  ULEA.HI UR11, UR29, UR11, URZ, 0x17 ;  /* 0x0000000b1d0b7291 */ /* 0x000fe4000f8fb8ff */
[----:B------:R-:W-:Y:S02]  /*2420*/  UIADD3 UR8, UPT, UPT, UR6, 0x35300, UR8 ;  /* 0x0003530006087890 */ /* 0x000fe4000fffe008 */
[----:B------:R-:W-:Y:S01]  /*2430*/  UIADD3.X UR41, UPT, UPT, URZ, UR45, URZ, UP0, !UPT ;  /* 0x0000002dff297290 */ /* 0x000fe200087fe4ff */
        /* <DEDUP_REMOVED lines=16> */
.L_x_42:
[----:B------:R-:W-:Y:S05]  /*2540*/  BSYNC.RECONVERGENT B0 ;  /* 0x0000000000007941 */ /* 0x000fea0003800200 */
.L_x_41:
[----:B------:R-:W-:Y:S01]  /*2550*/  UIADD3 UR14, UPT, UPT, UR14, 0x1, URZ ;  /* 0x000000010e0e7890 */ /* 0x000fe2000fffe0ff */
[----:B------:R-:W-:-:S03]  /*2560*/  UMOV UR5, UR15 ;  /* 0x0000000f00057c82 */ /* 0x000fc60008000000 */
[----:B------:R-:W-:-:S09]  /*2570*/  UISETP.NE.AND UP0, UPT, UR14, UR52, UPT ;  /* 0x000000340e00728c */ /* 0x000fd2000bf05270 */
[----:B------:R-:W-:Y:S05]  /*2580*/  BRA.U UP0, `(.L_x_43) ;  /* 0xfffffff900e87547 */ /* 0x000fea000b83ffff */
.L_x_35:
[C---:B------:R-:W-:Y:S01]  /*2590*/  LEA R3, R11.reuse, UR6, 0x3 ;  /* 0x000000060b037c11 */ /* 0x040fe2000f8e18ff */
[----:B------:R-:W-:Y:S01]  /*25a0*/  NOP ;  /* 0x0000000000007918 */ /* 0x000fe20000000000 */
[----:B-1----:R-:W-:Y:S02]  /*25b0*/  SHF.L.U32 R0, R10, 0x1f, RZ ;  /* 0x0000001f0a007819 */ /* 0x002fe400000006ff */
[----:B------:R-:W-:Y:S02]  /*25c0*/  LEA R4, R11, UR6, 0x4 ;  /* 0x000000060b047c11 */ /* 0x000fe4000f8e20ff */
[----:B------:R-:W1:Y:S02]  /*25d0*/  SYNCS.PHASECHK.TRANS64.TRYWAIT P0, [R3+URZ+0xc0], R0 ;  /* 0x0000c000030075a7 */ /* 0x000e6400080011ff */
[----:B-1----:R-:W-:Y:S05]  /*25e0*/  @!P0 BRA `(.L_x_44) ;  /* 0x0000009000888947 */ /* 0x002fea0003800000 */
.L_x_164:
[----:B------:R-:W4:Y:S01]  /*25f0*/  LDS.128 R4, [R4+0x130] ;  /* 0x0001300004047984 */ /* 0x000f220000000c00 */
[----:B------:R-:W-:Y:S01]  /*2600*/  UISETP.GE.AND UP0, UPT, UR42, 0x1, UPT ;  /* 0x000000012a00788c */ /* 0x000fe2000bf06270 */
[----:B------:R-:W-:Y:S01]  /*2610*/  @!PT LDS RZ, [RZ] ;  /* 0x00000000fffff984 */ /* 0x000fe20000000800 */
[----:B------:R-:W-:Y:S01]  /*2620*/  @!PT LDS RZ, [RZ] ;  /* 0x00000000fffff984 */ /* 0x000fe20000000800 */
[----:B------:R-:W-:Y:S01]  /*2630*/  @!PT LDS RZ, [RZ] ;  /* 0x00000000fffff984 */ /* 0x000fe20000000800 */
[----:B------:R-:W-:Y:S01]  /*2640*/  @!PT LDS RZ, [RZ] ;  /* 0x00000000fffff984 */ /* 0x000fe20000000800 */
[----:B------:R1:W-:Y:S06]  /*2650*/  MEMBAR.ALL.CTA ;  /* 0x0000000000007992 */ /* 0x0003ec0000008000 */
[----:B-1----:R-:W1:Y:S01]  /*2660*/  FENCE.VIEW.ASYNC.S ;  /* 0x00000000000073c6 */ /* 0x002e620000000000 */
[----:B----4-:R-:W-:-:S13]  /*2670*/  LOP3.LUT P0, RZ, R6, 0x1, RZ, 0xc0, !PT ;  /* 0x0000000106ff7812 */ /* 0x010fda000780c0ff */
[----:B-1----:R-:W-:Y:S01]  /*2680*/  VOTEU.ANY UP1, P0 ;  /* 0x0000000000ff7886 */ /* 0x002fe20000020100 */
[----:B------:R-:W-:-:S13]  /*2690*/  PLOP3.LUT P0, PT, PT, PT, UP1, 0x80, 0x8 ;  /* 0x000000000008781c */ /* 0x000fda0003f0f018 */
[----:B------:R-:W-:Y:S02]  /*26a0*/  @P0 LOP3.LUT R0, R5, 0xffff, RZ, 0xc0, !PT ;  /* 0x0000ffff05000812 */ /* 0x000fe400078ec0ff */
[----:B--2---:R-:W-:Y:S02]  /*26b0*/  @P0 MOV R2, R4 ;  /* 0x0000000400020202 */ /* 0x004fe40000000f00 */
[----:B------:R-:W-:Y:S01]  /*26c0*/  @P0 R2UR UR5, R0 ;  /* 0x00000000000502ca */ /* 0x000fe200000e0000 */
[----:B------:R-:W-:Y:S01]  /*26d0*/  VIADD R0, R3, 0xd0 ;  /* 0x000000d003007836 */ /* 0x000fe20000000000 */
[----:B------:R-:W-:Y:S02]  /*26e0*/  @P0 SHF.R.U32.HI R4, RZ, 0x10, R5 ;  /* 0x00000010ff040819 */ /* 0x000fe40000011605 */
[----:B------:R-:W-:Y:S02]  /*26f0*/  @P0 R2UR UR7, R2 ;  /* 0x00000000020702ca */ /* 0x000fe400000e0000 */
[----:B------:R-:W-:-:S02]  /*2700*/  PRMT R0, RZ, 0x654, R0 ;  /* 0x00000654ff007816 */ /* 0x000fc40000000000 */
[----:B------:R-:W-:Y:S02]  /*2710*/  @P0 R2UR UR4, R4 ;  /* 0x00000000040402ca */ /* 0x000fe400000e0000 */
[----:B------:R1:W-:Y:S03]  /*2720*/  SYNCS.ARRIVE.TRANS64.RED.A1T0 RZ, [R0+URZ], RZ ;  /* 0x000000ff00ff79a7 */ /* 0x0003e600081004ff */
[----:B------:R-:W-:-:S04]  /*2730*/  @UP1 UMOV UR56, UR5 ;  /* 0x0000000500381c82 */ /* 0x000fc80008000000 */
[----:B------:R-:W-:-:S04]  /*2740*/  @UP1 UMOV UR57, UR7 ;  /* 0x0000000700391c82 */ /* 0x000fc80008000000 */
[----:B------:R-:W-:Y:S01]  /*2750*/  @UP1 UMOV UR36, UR4 ;  /* 0x0000000400241c82 */ /* 0x000fe20008000000 */
[----:B------:R-:W-:Y:S05]  /*2760*/  BRA.U !UP0, `(.L_x_45) ;  /* 0x0000000108d47547 */ /* 0x000fea000b800000 */
[----:B------:R-:W2:Y:S01]  /*2770*/  LDCU.128 UR16, c[0x0][0xf10] ;  /* 0x0001e200ff1077ac */ /* 0x000ea20008000c00 */
[----:B------:R-:W4:Y:S01]  /*2780*/  LDCU UR22, c[0x0][0xf20] ;  /* 0x0001e400ff1677ac */ /* 0x000f220008000800 */
[----:B------:R-:W3:Y:S01]  /*2790*/  LDCU UR14, c[0x0][0xf0c] ;  /* 0x0001e180ff0e77ac */ /* 0x000ee20008000800 */
[----:B------:R-:W1:Y:S01]  /*27a0*/  LDCU.64 UR8, c[0x0][0xf28] ;  /* 0x0001e500ff0877ac */ /* 0x000e620008000a00 */
[----:B------:R-:W-:Y:S02]  /*27b0*/  UISETP.NE.AND UP3, UPT, UR42, 0x1, UPT ;  /* 0x000000012a00788c */ /* 0x000fe4000bf65270 */
[----:B--2---:R-:W-:Y:S02]  /*27c0*/  UIMAD.WIDE.U32 UR10, UR59, UR19, URZ ;  /* 0x000000133b0a72a5 */ /* 0x004fe4000f8e00ff */
[----:B------:R-:W-:Y:S02]  /*27d0*/  UIMAD.WIDE.U32 UR4, UR60, UR16, URZ ;  /* 0x000000103c0472a5 */ /* 0x000fe4000f8e00ff */
[----:B------:R-:W-:-:S02]  /*27e0*/  UISETP.NE.AND UP0, UPT, UR18, 0x1, UPT ;  /* 0x000000011200788c */ /* 0x000fc4000bf05270 */
[----:B------:R-:W-:Y:S01]  /*27f0*/  UIMAD.WIDE.U32 UR20, UR56, UR19, URZ ;  /* 0x00000013381472a5 */ /* 0x000fe2000f8e00ff */
[----:B------:R-:W-:Y:S02]  /*2800*/  UMOV UR10, UR11 ;  /* 0x0000000b000a7c82 */ /* 0x000fe40008000000 */
[----:B------:R-:W-:Y:S01]  /*2810*/  UMOV UR4, UR5 ;  /* 0x0000000500047c82 */ /* 0x000fe20008000000 */
[----:B----4-:R-:W-:Y:S02]  /*2820*/  USHF.R.U32.HI UR10, URZ, UR22, UR10 ;  /* 0x00000016ff0a7299 */ /* 0x010fe4000801160a */
[----:B---3--:R-:W-:Y:S02]  /*2830*/  UISETP.NE.AND UP2, UPT, UR14, 0x1, UPT ;  /* 0x000000010e00788c */ /* 0x008fe4000bf45270 */
[----:B------:R-:W-:Y:S02]  /*2840*/  USHF.R.U32.HI UR4, URZ, UR17, UR4 ;  /* 0x00000011ff047299 */ /* 0x000fe40008011604 */
[----:B------:R-:W-:-:S02]  /*2850*/  USEL UR5, UR59, UR10, !UP0 ;  /* 0x0000000a3b057287 */ /* 0x000fc4000c000000 */
[----:B------:R-:W-:Y:S02]  /*2860*/  USEL UR7, UR60, UR4, !UP2 ;  /* 0x000000043c077287 */ /* 0x000fe4000d000000 */
[----:B-1----:R-:W-:Y:S01]  /*2870*/  UIMAD.WIDE.U32 UR10, UR5, UR8, URZ ;  /* 0x00000008050a72a5 */ /* 0x002fe2000f8e00ff */
[----:B------:R-:W-:Y:S01]  /*2880*/  UMOV UR4, UR21 ;  /* 0x0000001500047c82 */ /* 0x000fe20008000000 */
[----:B------:R-:W-:Y:S02]  /*2890*/  UIMAD.WIDE.U32 UR12, UR57, UR16, URZ ;  /* 0x00000010390c72a5 */ /* 0x000fe4000f8e00ff */
[----:B------:R-:W-:-:S03]  /*28a0*/  UIMAD.WIDE.U32 UR20, UR7, UR8, URZ ;  /* 0x00000008071472a5 */ /* 0x000fc6000f8e00ff */
[----:B------:R-:W-:Y:S01]  /*28b0*/  UMOV UR10, UR11 ;  /* 0x0000000b000a7c82 */ /* 0x000fe20008000000 */
[----:B------:R-:W-:Y:S02]  /*28c0*/  USHF.R.U32.HI UR4, URZ, UR22, UR4 ;  /* 0x00000016ff047299 */ /* 0x000fe40008011604 */
[----:B------:R-:W-:Y:S01]  /*28d0*/  @UP3 USHF.R.U32.HI UR5, URZ, UR9, UR10 ;  /* 0x00000009ff053299 */ /* 0x000fe2000801160a */
[----:B------:R-:W-:Y:S01]  /*28e0*/  UMOV UR12, UR13 ;  /* 0x0000000d000c7c82 */ /* 0x000fe20008000000 */
[----:B------:R-:W-:Y:S01]  /*28f0*/  UMOV UR20, UR21 ;  /* 0x0000001500147c82 */ /* 0x000fe20008000000 */
[----:B------:R-:W-:Y:S02]  /*2900*/  USHF.R.U32.HI UR17, URZ, UR17, UR12 ;  /* 0x00000011ff117299 */ /* 0x000fe4000801160c */
[----:B------:R-:W-:Y:S02]  /*2910*/  USEL UR4, UR56, UR4, !UP0 ;  /* 0x0000000438047287 */ /* 0x000fe4000c000000 */
[----:B------:R-:W-:-:S02]  /*2920*/  @UP3 USHF.R.U32.HI UR7, URZ, UR9, UR20 ;  /* 0x00000009ff073299 */ /* 0x000fc40008011614 */
[----:B------:R-:W-:Y:S02]  /*2930*/  UIMAD UR10, UR42, UR5, URZ ;  /* 0x000000052a0a72a4 */ /* 0x000fe4000f8e02ff */
[----:B------:R-:W-:Y:S02]  /*2940*/  USEL UR5, UR57, UR17, !UP2 ;  /* 0x0000001139057287 */ /* 0x000fe4000d000000 */
[----:B------:R-:W-:Y:S02]  /*2950*/  UIMAD UR12, UR42, UR7, URZ ;  /* 0x000000072a0c72a4 */ /* 0x000fe4000f8e02ff */
[----:B------:R-:W-:Y:S02]  /*2960*/  UISETP.GE.AND UP0, UPT, UR4, UR10, UPT ;  /* 0x0000000a0400728c */ /* 0x000fe4000bf06270 */
[----:B------:R-:W-:Y:S02]  /*2970*/  UIMAD.WIDE.U32 UR10, UR4, UR8, URZ ;  /* 0x00000008040a72a5 */ /* 0x000fe4000f8e00ff */
[----:B------:R-:W-:-:S02]  /*2980*/  UISETP.GE.OR UP0, UPT, UR5, UR12, UP0 ;  /* 0x0000000c0500728c */ /* 0x000fc40008706670 */
        /* <DEDUP_REMOVED lines=19> */
.L_x_45:
[----:B------:R-:W2:Y:S02]  /*2ac0*/  LDCU UR4, c[0x0][0xf30] ;  /* 0x0001e600ff0477ac */ /* 0x000ea40008000800 */
[----:B--2---:R-:W-:-:S09]  /*2ad0*/  UISETP.NE.AND UP0, UPT, UR4, 0x1, UPT ;  /* 0x000000010400788c */ /* 0x004fd2000bf05270 */
[----:B------:R-:W-:Y:S05]  /*2ae0*/  BRA.U UP0, `(.L_x_46) ;  /* 0x0000000100447547 */ /* 0x000fea000b800000 */
[----:B------:R-:W2:Y:S01]  /*2af0*/  LDCU.128 UR16, c[0x0][0xf10] ;  /* 0x0001e200ff1077ac */ /* 0x000ea20008000c00 */
[----:B------:R-:W4:Y:S01]  /*2b00*/  LDCU UR10, c[0x0][0xf0c] ;  /* 0x0001e180ff0a77ac */ /* 0x000f220008000800 */
[----:B------:R-:W1:Y:S01]  /*2b10*/  LDCU UR7, c[0x0][0xf20] ;  /* 0x0001e400ff0777ac */ /* 0x000e620008000800 */
[----:B--2---:R-:W-:Y:S02]  /*2b20*/  UIMAD.WIDE.U32 UR8, UR57, UR16, URZ ;  /* 0x00000010390872a5 */ /* 0x004fe4000f8e00ff */
[----:B------:R-:W-:Y:S02]  /*2b30*/  UIMAD.WIDE.U32 UR4, UR56, UR19, URZ ;  /* 0x00000013380472a5 */ /* 0x000fe4000f8e00ff */
[----:B----4-:R-:W-:Y:S02]  /*2b40*/  UISETP.NE.AND UP2, UPT, UR10, 0x1, UPT ;  /* 0x000000010a00788c */ /* 0x010fe4000bf45270 */
[----:B------:R-:W-:Y:S01]  /*2b50*/  UISETP.NE.AND UP0, UPT, UR18, 0x1, UPT ;  /* 0x000000011200788c */ /* 0x000fe2000bf05270 */
[----:B------:R-:W-:-:S02]  /*2b60*/  UMOV UR8, UR9 ;  /* 0x0000000900087c82 */ /* 0x000fc40008000000 */
[----:B------:R-:W-:Y:S01]  /*2b70*/  UMOV UR4, UR5 ;  /* 0x0000000500047c82 */ /* 0x000fe20008000000 */
[----:B------:R-:W-:Y:S02]  /*2b80*/  USHF.R.U32.HI UR17, URZ, UR17, UR8 ;  /* 0x00000011ff117299 */ /* 0x000fe40008011608 */
[----:B-1----:R-:W-:Y:S02]  /*2b90*/  USHF.R.U32.HI UR4, URZ, UR7, UR4 ;  /* 0x00000007ff047299 */ /* 0x002fe40008011604 */
[----:B------:R-:W-:Y:S02]  /*2ba0*/  USEL UR5, UR57, UR17, !UP2 ;  /* 0x0000001139057287 */ /* 0x000fe4000d000000 */
[----:B------:R-:W-:-:S04]  /*2bb0*/  USEL UR4, UR56, UR4, !UP0 ;  /* 0x0000000438047287 */ /* 0x000fc8000c000000 */
[----:B------:R-:W-:Y:S02]  /*2bc0*/  UIADD3 UR7, UPT, UPT, UR5, -UR4, URZ ;  /* 0x8000000405077290 */ /* 0x000fe4000fffe0ff */
[----:B------:R-:W-:Y:S02]  /*2bd0*/  UIADD3 UR4, UPT, UPT, -UR5, UR4, URZ ;  /* 0x0000000405047290 */ /* 0x000fe4000fffe1ff */
[----:B------:R-:W-:Y:S02]  /*2be0*/  UIMAD UR56, UR7, UR18, UR56 ;  /* 0x00000012073872a4 */ /* 0x000fe4000f8e0238 */
[----:B------:R-:W-:-:S12]  /*2bf0*/  UIMAD UR57, UR4, UR10, UR57 ;  /* 0x0000000a043972a4 */ /* 0x000fd8000f8e0239 */
.L_x_46:
[----:B------:R-:W-:Y:S01]  /*2c00*/  VIADD R11, R11, 0x1 ;  /* 0x000000010b0b7836 */ /* 0x000fe20000000000 */
[----:B------:R-:W-:Y:S02]  /*2c10*/  R2UR UR5, R91 ;  /* 0x000000005b0572ca */ /* 0x000fe400000e0000 */
[----:B------:R-:W-:Y:S02]  /*2c20*/  R2UR UR4, R92 ;  /* 0x000000005c0472ca */ /* 0x000fe400000e0000 */
[C---:B------:R-:W-:Y:S02]  /*2c30*/  ISETP.NE.AND P0, PT, R11.reuse, 0x2, PT ;  /* 0x000000020b00780c */ /* 0x040fe40003f05270 */
[----:B------:R-:W-:Y:S02]  /*2c40*/  PLOP3.LUT P2, PT, PT, PT, PT, 0x80, 0x8 ;  /* 0x000000000008781c */ /* 0x000fe40003f4f070 */
[----:B-1----:R-:W-:Y:S02]  /*2c50*/  SEL R0, RZ, 0x1, P0 ;  /* 0x00000001ff007807 */ /* 0x002fe40000000000 */
[----:B------:R-:W-:-:S02]  /*2c60*/  SEL R11, R11, RZ, P0 ;  /* 0x000000ff0b0b7207 */ /* 0x000fc40000000000 */
[----:B------:R-:W-:Y:S01]  /*2c70*/  LOP3.LUT R10, R10, R0, RZ, 0x3c, !PT ;  /* 0x000000000a0a7212 */ /* 0x000fe200078e3cff */
[----:B------:R-:W-:Y:S02]  /*2c80*/  UIADD3 UR21, UPT, UPT, UR56, UR5, URZ ;  /* 0x0000000538157290 */ /* 0x000fe4000fffe0ff */
[----:B------:R-:W-:Y:S01]  /*2c90*/  UIADD3 UR20, UPT, UPT, UR57, UR4, URZ ;  /* 0x0000000439147290 */ /* 0x000fe2000fffe0ff */
[----:B------:R-:W-:Y:S11]  /*2ca0*/  BRA.U UP1, `(.L_x_47) ;  /* 0xffffffed01647547 */ /* 0x000ff6000b83ffff */
[----:B------:R-:W-:Y:S01]  /*2cb0*/  UIADD3 UR7, UPT, UPT, UR6, 0x40, URZ ;  /* 0x0000004006077890 */ /* 0x000fe2000fffe0ff */
[----:B------:R-:W-:-:S03]  /*2cc0*/  SHF.L.U32 R2, R12, 0x1f, RZ ;  /* 0x0000001f0c027819 */ /* 0x000fc600000006ff */
[----:B------:R-:W-:-:S09]  /*2cd0*/  ULEA UR4, UR15, UR7, 0x3 ;  /* 0x000000070f047291 */ /* 0x000fd2000f8e18ff */
[----:B------:R-:W1:Y:S02]  /*2ce0*/  SYNCS.PHASECHK.TRANS64.TRYWAIT P0, [UR4], R2 ;  /* 0x00000002ff0075a7 */ /* 0x000e640008001104 */
[----:B-1----:R-:W-:Y:S05]  /*2cf0*/  @!P0 BRA `(.L_x_48) ;  /* 0x0000008800d88947 */ /* 0x002fea0003800000 */
.L_x_166:
[----:B------:R-:W-:-:S04]  /*2d00*/  UIADD3 UR4, UPT, UPT, UR15, 0x1, URZ ;  /* 0x000000010f047890 */ /* 0x000fc8000fffe0ff */
[----:B------:R-:W-:-:S04]  /*2d10*/  UISETP.NE.AND UP0, UPT, UR4, 0x8, UPT ;  /* 0x000000080400788c */ /* 0x000fc8000bf05270 */
[----:B------:R-:W-:Y:S02]  /*2d20*/  USEL UR6, URZ, 0x1, UP0 ;  /* 0x00000001ff067887 */ /* 0x000fe40008000000 */
[----:B------:R-:W-:-:S04]  /*2d30*/  USEL UR4, UR4, URZ, UP0 ;  /* 0x000000ff04047287 */ /* 0x000fc80008000000 */
[----:B------:R-:W-:Y:S01]  /*2d40*/  ULEA UR5, UR4, UR7, 0x3 ;  /* 0x0000000704057291 */ /* 0x000fe2000f8e18ff */
[----:B-1----:R-:W-:-:S04]  /*2d50*/  LOP3.LUT R2, R12, UR6, RZ, 0x3c, !PT ;  /* 0x000000060c027c12 */ /* 0x002fc8000f8e3cff */
[----:B------:R-:W-:-:S04]  /*2d60*/  SHF.L.U32 R3, R2, 0x1f, RZ ;  /* 0x0000001f02037819 */ /* 0x000fc800000006ff */
[----:B------:R-:W1:Y:S02]  /*2d70*/  SYNCS.PHASECHK.TRANS64.TRYWAIT P0, [UR5], R3 ;  /* 0x00000003ff0075a7 */ /* 0x000e640008001105 */
[----:B-1----:R-:W-:Y:S05]  /*2d80*/  @!P0 BRA `(.L_x_49) ;  /* 0x0000008800cc8947 */ /* 0x002fea0003800000 */
.L_x_168:
[----:B------:R-:W-:-:S04]  /*2d90*/  UIADD3 UR4, UPT, UPT, UR4, 0x1, URZ ;  /* 0x0000000104047890 */ /* 0x000fc8000fffe0ff */
[----:B------:R-:W-:-:S04]  /*2da0*/  UISETP.NE.AND UP0, UPT, UR4, 0x8, UPT ;  /* 0x000000080400788c */ /* 0x000fc8000bf05270 */
[----:B------:R-:W-:Y:S02]  /*2db0*/  USEL UR6, URZ, 0x1, UP0 ;  /* 0x00000001ff067887 */ /* 0x000fe40008000000 */
[----:B------:R-:W-:-:S04]  /*2dc0*/  USEL UR4, UR4, URZ, UP0 ;  /* 0x000000ff04047287 */ /* 0x000fc80008000000 */
[----:B------:R-:W-:Y:S01]  /*2dd0*/  ULEA UR5, UR4, UR7, 0x3 ;  /* 0x0000000704057291 */ /* 0x000fe2000f8e18ff */
[----:B------:R-:W-:-:S04]  /*2de0*/  LOP3.LUT R2, R2, UR6, RZ, 0x3c, !PT ;  /* 0x0000000602027c12 */ /* 0x000fc8000f8e3cff */
[----:B-1----:R-:W-:-:S04]  /*2df0*/  SHF.L.U32 R3, R2, 0x1f, RZ ;  /* 0x0000001f02037819 */ /* 0x002fc800000006ff */
[----:B------:R-:W1:Y:S02]  /*2e00*/  SYNCS.PHASECHK.TRANS64.TRYWAIT P0, [UR5], R3 ;  /* 0x00000003ff0075a7 */ /* 0x000e640008001105 */
[----:B-1----:R-:W-:Y:S05]  /*2e10*/  @!P0 BRA `(.L_x_50) ;  /* 0x0000008800c08947 */ /* 0x002fea0003800000 */
.L_x_170:
        /* <DEDUP_REMOVED lines=9> */
.L_x_172:
        /* <DEDUP_REMOVED lines=9> */
.L_x_174:
        /* <DEDUP_REMOVED lines=9> */
.L_x_176:
        /* <DEDUP_REMOVED lines=9> */
.L_x_178:
[----:B------:R-:W-:-:S04]  /*3060*/  UIADD3 UR4, UPT, UPT, UR4, 0x1, URZ ;  /* 0x0000000104047890 */ /* 0x000fc8000fffe0ff */
[----:B------:R-:W-:-:S04]  /*3070*/  UISETP.NE.AND UP0, UPT, UR4, 0x8, UPT ;  /* 0x000000080400788c */ /* 0x000fc8000bf05270 */
[----:B------:R-:W-:Y:S02]  /*3080*/  USEL UR5, URZ, 0x1, UP0 ;  /* 0x00000001ff057887 */ /* 0x000fe40008000000 */
[----:B------:R-:W-:-:S04]  /*3090*/  USEL UR4, UR4, URZ, UP0 ;  /* 0x000000ff04047287 */ /* 0x000fc80008000000 */
[----:B------:R-:W-:Y:S01]  /*30a0*/  ULEA UR4, UR4, UR7, 0x3 ;  /* 0x0000000704047291 */ /* 0x000fe2000f8e18ff */
[----:B------:R-:W-:-:S04]  /*30b0*/  LOP3.LUT R2, R2, UR5, RZ, 0x3c, !PT ;  /* 0x0000000502027c12 */ /* 0x000fc8000f8e3cff */
[----:B------:R-:W-:Y:S01]  /*30c0*/  SHF.L.U32 R2, R2, 0x1f, RZ ;  /* 0x0000001f02027819 */ /* 0x000fe200000006ff */
[----:B-1----:R-:W-:-:S07]  /*30d0*/  IMAD.U32 R0, RZ, RZ, UR4 ;  /* 0x00000004ff007e24 */ /* 0x002fce000f8e00ff */
.L_x_55:
[----:B-1----:R1:W2:Y:S02]  /*30e0*/  SYNCS.PHASECHK.TRANS64.TRYWAIT P0, [R0+URZ], R2 ;  /* 0x00000002000075a7 */ /* 0x0022a400080011ff */
[----:B--2---:R-:W-:Y:S05]  /*30f0*/  @!P0 NANOSLEEP.SYNCS 0x989680 ;  /* 0x009896800000895d */ /* 0x004fea0003900000 */
[----:B------:R-:W2:Y:S02]  /*3100*/  @!P0 SYNCS.PHASECHK.TRANS64 P0, [R0+URZ], R2 ;  /* 0x00000002000085a7 */ /* 0x000ea400080010ff */
[----:B--2---:R-:W-:Y:S05]  /*3110*/  @P0 EXIT ;  /* 0x000000000000094d */ /* 0x004fea0003800000 */
[----:B------:R-:W-:Y:S05]  /*3120*/  BRA `(.L_x_55) ;  /* 0xfffffffc00ec7947 */ /* 0x000fea000383ffff */
.L_x_23:
[----:B------:R-:W-:-:S04]  /*3130*/  UISETP.NE.AND UP0, UPT, UR58, URZ, UPT ;  /* 0x000000ff3a00728c */ /* 0x000fc8000bf05270 */
[----:B------:R-:W-:-:S09]  /*3140*/  UISETP.NE.OR UP0, UPT, UR24, 0x1, UP0 ;  /* 0x000000011800788c */ /* 0x000fd20008705670 */
[----:B------:R-:W-:Y:S05]  /*3150*/  BRA.U UP0, `(.L_x_56) ;  /* 0x0000000500487547 */ /* 0x000fea000b800000 */
[----:B------:R-:W-:Y:S01]  /*3160*/  ISETP.GE.U32.AND P2, PT, R0, 0x4, PT ;  /* 0x000000040000780c */ /* 0x000fe20003f46070 */
[----:B------:R-:W-:Y:S01]  /*3170*/  IMAD.MOV.U32 R12, RZ, RZ, 0x1 ;  /* 0x00000001ff0c7424 */ /* 0x000fe200078e00ff */
[----:B------:R-:W-:Y:S02]  /*3180*/  CS2R R10, SRZ ;  /* 0x00000000000a7805 */ /* 0x000fe4000001ff00 */
[----:B------:R-:W-:Y:S01]  /*3190*/  CS2R R8, SRZ ;  /* 0x0000000000087805 */ /* 0x000fe2000001ff00 */
[----:B------:R-:W-:Y:S01]  /*31a0*/  UMOV UR6, 0x400 ;  /* 0x0000040000067882 */ /* 0x000fe20000000000 */
[----:B------:R-:W-:Y:S01]  /*31b0*/  UMOV UR5, URZ ;  /* 0x000000ff00057c82 */ /* 0x000fe20008000000 */
[----:B------:R-:W-:-:S12]  /*31c0*/  ULEA UR6, UR58, UR6, 0x18 ;  /* 0x000000063a067291 */ /* 0x000fd8000f8ec0ff */
.L_x_60:
[----:B------:R-:W-:Y:S02]  /*31d0*/  LEA R2, R8, UR6, 0x3 ;  /* 0x0000000608027c11 */ /* 0x000fe4000f8e18ff */
[----:B------:R-:W-:-:S03]  /*31e0*/  SHF.L.U32 R4, R9, 0x1f, RZ ;  /* 0x0000001f09047819 */ /* 0x000fc600000006ff */
[----:B------:R-:W-:Y:S01]  /*31f0*/  VIADD R5, R2, 0x110 ;  /* 0x0000011002057836 */ /* 0x000fe20000000000 */
[----:B------:R-:W2:Y:S02]  /*3200*/  SYNCS.PHASECHK.TRANS64.TRYWAIT P0, [R2+URZ+0x100], R4 ;  /* 0x00010004020075a7 */ /* 0x000ea400080011ff */
[----:B--2---:R-:W-:Y:S05]  /*3210*/  @!P0 BRA `(.L_x_57) ;  /* 0x0000008800388947 */ /* 0x004fea0003800000 */
.L_x_179:
[----:B------:R-:W-:Y:S01]  /*3220*/  ULEA UR4, UR5, UR6, 0x3 ;  /* 0x0000000605047291 */ /* 0x000fe2000f8e18ff */
[----:B--2---:R-:W-:Y:S01]  /*3230*/  PRMT R2, RZ, 0x654, R5 ;  /* 0x00000654ff027816 */ /* 0x004fe20000000005 */
[----:B------:R-:W-:Y:S01]  /*3240*/  @!P2 IMAD.MOV.U32 R4, RZ, RZ, 0x10 ;  /* 0x00000010ff04a424 */ /* 0x000fe200078e00ff */
[----:B------:R-:W-:Y:S01]  /*3250*/  SHF.L.U32 R5, R12, 0x1f, RZ ;  /* 0x0000001f0c057819 */ /* 0x000fe200000006ff */
[----:B------:R-:W-:Y:S01]  /*3260*/  UIADD3 UR7, UPT, UPT, UR4, 0xc0, URZ ;  /* 0x000000c004077890 */ /* 0x000fe2000fffe0ff */
[----:B------:R2:W-:Y:S05]  /*3270*/  SYNCS.ARRIVE.TRANS64.RED.A1T0 RZ, [R2+URZ], RZ ;  /* 0x000000ff02ff79a7 */ /* 0x0005ea00081004ff */
[----:B------:R-:W-:Y:S01]  /*3280*/  IMAD.U32 R6, RZ, RZ, UR7 ;  /* 0x00000007ff067e24 */ /* 0x000fe2000f8e00ff */
[----:B------:R-:W3:Y:S04]  /*3290*/  SYNCS.PHASECHK.TRANS64.TRYWAIT P0, [UR4+0xd0], R5 ;  /* 0x0000d005ff0075a7 */ /* 0x000ee80008001104 */
[----:B------:R-:W-:Y:S01]  /*32a0*/  PRMT R6, R0, 0x654, R6 ;  /* 0x0000065400067816 */ /* 0x000fe20000000006 */
[----:B--23--:R-:W-:Y:S06]  /*32b0*/  @!P0 BRA `(.L_x_58) ;  /* 0x0000008800248947 */ /* 0x00cfec0003800000 */
.L_x_181:
[----:B------:R-:W-:Y:S01]  /*32c0*/  ULEA UR8, UR5, UR6, 0x4 ;  /* 0x0000000605087291 */ /* 0x000fe2000f8e20ff */
[----:B------:R-:W-:Y:S01]  /*32d0*/  SEL R3, R6, R3, !P2 ;  /* 0x0000000306037207 */ /* 0x000fe20005000000 */
[----:B------:R-:W-:Y:S01]  /*32e0*/  UIADD3 UR9, UPT, UPT, UR4, 0xc0, URZ ;  /* 0x000000c004097890 */ /* 0x000fe2000fffe0ff */
[----:B--2---:R-:W-:Y:S01]  /*32f0*/  LEA R2, R11, UR6, 0x3 ;  /* 0x000000060b027c11 */ /* 0x004fe2000f8e18ff */
[----:B------:R-:W-:Y:S01]  /*3300*/  UIADD3 UR8, UPT, UPT, UR8, 0x130, URZ ;  /* 0x0000013008087890 */ /* 0x000fe2000fffe0ff */
[----:B------:R2:W-:Y:S01]  /*3310*/  @!P2 SYNCS.ARRIVE.TRANS64.RED RZ, [R3+URZ], R4 ;  /* 0x0000000403ffa9a7 */ /* 0x0005e200080004ff */
[----:B------:R-:W-:Y:S01]  /*3320*/  UIADD3 UR4, UPT, UPT, UR5, 0x1, URZ ;  /* 0x0000000105047890 */ /* 0x000fe2000fffe0ff */
[----:B------:R-:W-:-:S03]  /*3330*/  VIADD R8, R8, 0x1 ;  /* 0x0000000108087836 */ /* 0x000fc60000000000 */
[----:B------:R-:W-:Y:S02]  /*3340*/  UISETP.NE.AND UP0, UPT, UR4, 0x2, UPT ;  /* 0x000000020400788c */ /* 0x000fe4000bf05270 */
[----:B------:R-:W-:Y:S01]  /*3350*/  ISETP.NE.AND P0, PT, R8, 0x2, PT ;  /* 0x000000020800780c */ /* 0x000fe20003f05270 */
[----:B------:R-:W-:Y:S06]  /*3360*/  UGETNEXTWORKID.BROADCAST [UR8], [UR9] ;  /* 0x00000000080073ca */ /* 0x000fec0008000100 */
[----:B------:R-:W-:Y:S02]  /*3370*/  USEL UR7, URZ, 0x1, UP0 ;  /* 0x00000001ff077887 */ /* 0x000fe40008000000 */
[----:B------:R-:W-:-:S04]  /*3380*/  USEL UR5, UR4, URZ, UP0 ;  /* 0x000000ff04057287 */ /* 0x000fc80008000000 */
[----:B------:R-:W-:Y:S02]  /*3390*/  LOP3.LUT R12, R12, UR7, RZ, 0x3c, !PT ;  /* 0x000000070c0c7c12 */ /* 0x000fe4000f8e3cff */
[----:B--2---:R-:W-:-:S04]  /*33a0*/  SHF.L.U32 R4, R10, 0x1f, RZ ;  /* 0x0000001f0a047819 */ /* 0x004fc800000006ff */
[----:B------:R-:W2:Y:S02]  /*33b0*/  SYNCS.PHASECHK.TRANS64.TRYWAIT P1, [R2+URZ+0xc0], R4 ;  /* 0x0000c004020075a7 */ /* 0x000ea400080211ff */
[----:B--2---:R-:W-:Y:S05]  /*33c0*/  @!P1 BRA `(.L_x_59) ;  /* 0x0000008400f89947 */ /* 0x004fea0003800000 */
.L_x_182:
[C---:B--2---:R-:W-:Y:S01]  /*33d0*/  LEA R4, R11.reuse, UR6, 0x4 ;  /* 0x000000060b047c11 */ /* 0x044fe2000f8e20ff */
[----:B------:R-:W-:Y:S01]  /*33e0*/  VIADD R2, R2, 0xd0 ;  /* 0x000000d002027836 */ /* 0x000fe20000000000 */
[----:B------:R-:W-:Y:S01]  /*33f0*/  SEL R8, R8, RZ, P0 ;  /* 0x000000ff08087207 */ /* 0x000fe20000000000 */
[----:B------:R-:W-:-:S03]  /*3400*/  VIADD R11, R11, 0x1 ;  /* 0x000000010b0b7836 */ /* 0x000fc60000000000 */
[----:B------:R-:W2:Y:S01]  /*3410*/  LDS.128 R4, [R4+0x130] ;  /* 0x0001300004047984 */ /* 0x000ea20000000c00 */
[----:B------:R-:W-:Y:S02]  /*3420*/  PRMT R2, RZ, 0x654, R2 ;  /* 0x00000654ff027816 */ /* 0x000fe40000000002 */
[C---:B------:R-:W-:Y:S01]  /*3430*/  ISETP.NE.AND P1, PT, R11.reuse, 0x2, PT ;  /* 0x000000020b00780c */ /* 0x040fe20003f25270 */
[----:B------:R-:W-:Y:S01]  /*3440*/  @!PT LDS RZ, [RZ] ;  /* 0x00000000fffff984 */ /* 0x000fe20000000800 */
[----:B------:R-:W-:Y:S01]  /*3450*/  @!PT LDS RZ, [RZ] ;  /* 0x00000000fffff984 */ /* 0x000fe20000000800 */
[----:B------:R-:W-:Y:S01]  /*3460*/  @!PT LDS RZ, [RZ] ;  /* 0x00000000fffff984 */ /* 0x000fe20000000800 */
[----:B------:R-:W-:Y:S01]  /*3470*/  @!PT LDS RZ, [RZ] ;  /* 0x00000000fffff984 */ /* 0x000fe20000000800 */
[----:B------:R3:W-:Y:S06]  /*3480*/  MEMBAR.ALL.CTA ;  /* 0x0000000000007992 */ /* 0x0007ec0000008000 */
[----:B---3--:R-:W3:Y:S01]  /*3490*/  FENCE.VIEW.ASYNC.S ;  /* 0x00000000000073c6 */ /* 0x008ee20000000000 */
[----:B------:R-:W-:Y:S01]  /*34a0*/  SEL R11, R11, RZ, P1 ;  /* 0x000000ff0b0b7207 */ /* 0x000fe20000800000 */
[----:B---3--:R3:W-:Y:S01]  /*34b0*/  SYNCS.ARRIVE.TRANS64.RED.A1T0 RZ, [R2+URZ], RZ ;  /* 0x000000ff02ff79a7 */ /* 0x0087e200081004ff */
[----:B--2---:R-:W-:-:S02]  /*34c0*/  LOP3.LUT P3, RZ, R6, 0x1, RZ, 0xc0, !PT ;  /* 0x0000000106ff7812 */ /* 0x004fc4000786c0ff */
[----:B------:R-:W-:-:S04]  /*34d0*/  SEL R4, RZ, 0x1, P1 ;  /* 0x00000001ff047807 */ /* 0x000fc80000800000 */
[----:B------:R-:W-:Y:S02]  /*34e0*/  LOP3.LUT R10, R10, R4, RZ, 0x3c, !PT ;  /* 0x000000040a0a7212 */ /* 0x000fe400078e3cff */
[----:B---3--:R-:W-:-:S04]  /*34f0*/  SEL R2, RZ, 0x1, P0 ;  /* 0x00000001ff027807 */ /* 0x008fc80000000000 */
[----:B------:R-:W-:Y:S01]  /*3500*/  LOP3.LUT R9, R9, R2, RZ, 0x3c, !PT ;  /* 0x0000000209097212 */ /* 0x000fe200078e3cff */
[----:B------:R-:W-:Y:S06]  /*3510*/  @P3 BRA `(.L_x_60) ;  /* 0xfffffffc002c3947 */ /* 0x000fec000383ffff */
[----:B------:R-:W-:Y:S01]  /*3520*/  ULEA UR4, UR5, UR6, 0x3 ;  /* 0x0000000605047291 */ /* 0x000fe2000f8e18ff */
[----:B------:R-:W-:-:S08]  /*3530*/  SHF.L.U32 R2, R12, 0x1f, RZ ;  /* 0x0000001f0c027819 */ /* 0x000fd000000006ff */
[----:B------:R-:W2:Y:S02]  /*3540*/  SYNCS.PHASECHK.TRANS64 P0, [UR4+0xd0], R2 ;  /* 0x0000d002ff0075a7 */ /* 0x000ea40008001004 */
[----:B--2---:R-:W-:Y:S05]  /*3550*/  @P0 BRA `(.L_x_61) ;  /* 0x0000000000080947 */ /* 0x004fea0003800000 */
[----:B------:R-:W2:Y:S02]  /*3560*/  SYNCS.PHASECHK.TRANS64.TRYWAIT P0, [UR4+0xd0], R2 ;  /* 0x0000d002ff0075a7 */ /* 0x000ea40008001104 */
[----:B--2---:R-:W-:Y:S05]  /*3570*/  @!P0 BRA `(.L_x_62) ;  /* 0x0000008400a08947 */ /* 0x004fea0003800000 */
.L_x_61:
[----:B------:R-:W-:-:S04]  /*3580*/  UIADD3 UR7, UPT, UPT, UR5, 0x1, URZ ;  /* 0x0000000105077890 */ /* 0x000fc8000fffe0ff */
[----:B------:R-:W-:-:S04]  /*3590*/  UISETP.NE.AND UP0, UPT, UR7, 0x2, UPT ;  /* 0x000000020700788c */ /* 0x000fc8000bf05270 */
[----:B------:R-:W-:Y:S02]  /*35a0*/  USEL UR8, URZ, 0x1, UP0 ;  /* 0x00000001ff087887 */ /* 0x000fe40008000000 */
[----:B------:R-:W-:-:S04]  /*35b0*/  USEL UR7, UR7, URZ, UP0 ;  /* 0x000000ff07077287 */ /* 0x000fc80008000000 */
[----:B------:R-:W-:Y:S01]  /*35c0*/  ULEA UR7, UR7, UR6, 0x3 ;  /* 0x0000000607077291 */ /* 0x000fe2000f8e18ff */
[----:B--2---:R-:W-:-:S04]  /*35d0*/  LOP3.LUT R2, R12, UR8, RZ, 0x3c, !PT ;  /* 0x000000080c027c12 */ /* 0x004fc8000f8e3cff */
[----:B------:R-:W-:-:S04]  /*35e0*/  SHF.L.U32 R0, R2, 0x1f, RZ ;  /* 0x0000001f02007819 */ /* 0x000fc800000006ff */
[----:B------:R-:W2:Y:S02]  /*35f0*/  SYNCS.PHASECHK.TRANS64 P0, [UR7+0xd0], R0 ;  /* 0x0000d000ff0075a7 */ /* 0x000ea40008001007 */
[----:B-12---:R-:W-:Y:S05]  /*3600*/  @P0 EXIT ;  /* 0x000000000000094d */ /* 0x006fea0003800000 */
[----:B------:R-:W-:Y:S02]  /*3610*/  SHF.L.U32 R2, R2, 0x1f, RZ ;  /* 0x0000001f02027819 */ /* 0x000fe400000006ff */
[----:B------:R-:W-:-:S07]  /*3620*/  MOV R0, UR7 ;  /* 0x0000000700007c02 */ /* 0x000fce0008000f00 */
.L_x_63:
[----:B-1----:R1:W2:Y:S02]  /*3630*/  SYNCS.PHASECHK.TRANS64.TRYWAIT P0, [R0+URZ+0xd0], R2 ;  /* 0x0000d002000075a7 */ /* 0x0022a400080011ff */
[----:B--2---:R-:W-:Y:S05]  /*3640*/  @!P0 NANOSLEEP.SYNCS 0x989680 ;  /* 0x009896800000895d */ /* 0x004fea0003900000 */
[----:B------:R-:W2:Y:S02]  /*3650*/  @!P0 SYNCS.PHASECHK.TRANS64 P0, [R0+URZ+0xd0], R2 ;  /* 0x0000d002000085a7 */ /* 0x000ea400080010ff */
[----:B--2---:R-:W-:Y:S05]  /*3660*/  @P0 EXIT ;  /* 0x000000000000094d */ /* 0x004fea0003800000 */
[----:B------:R-:W-:Y:S05]  /*3670*/  BRA `(.L_x_63) ;  /* 0xfffffffc00ec7947 */ /* 0x000fea000383ffff */
.L_x_56:
[----:B------:R-:W-:Y:S05]  /*3680*/  BRA.U UP4, `(.L_x_64) ;  /* 0x0000001504ac7547 */ /* 0x000fea000b800000 */
[----:B------:R-:W-:Y:S01]  /*3690*/  UMOV UR5, 0x40 ;  /* 0x0000004000057882 */ /* 0x000fe20000000000 */
[----:B------:R-:W-:Y:S01]  /*36a0*/  NOP ;  /* 0x0000000000007918 */ /* 0x000fe20000000000 */
[----:B------:R-:W-:Y:S01]  /*36b0*/  ULEA UR5, UR58, UR5, 0x18 ;  /* 0x000000053a057291 */ /* 0x000fe2000f8ec0ff */
[----:B------:R-:W-:Y:S02]  /*36c0*/  UMOV UR6, 0x400 ;  /* 0x0000040000067882 */ /* 0x000fe40000000000 */
[----:B------:R-:W-:-:S06]  /*36d0*/  ULEA UR6, UR58, UR6, 0x18 ;  /* 0x000000063a067291 */ /* 0x000fcc000f8ec0ff */
[----:B------:R-:W2:Y:S02]  /*36e0*/  LDS.U8 R0, [UR5+0x1c] ;  /* 0x00001c05ff007984 */ /* 0x000ea40008000000 */
[----:B--2---:R-:W-:-:S13]  /*36f0*/  ISETP.NE.AND P0, PT, R0, RZ, PT ;  /* 0x000000ff0000720c */ /* 0x004fda0003f05270 */
[----:B------:R-:W-:Y:S05]  /*3700*/  @P0 BRA `(.L_x_65) ;  /* 0x0000000000580947 */ /* 0x000fea0003800000 */
[----:B------:R-:W-:-:S13]  /*3710*/  ELECT P0, URZ, PT ;  /* 0x0000000000ff782f */ /* 0x000fda0003800000 */
[----:B------:R-:W-:Y:S05]  /*3720*/  @!P0 BRA `(.L_x_66) ;  /* 0x0000000000608947 */ /* 0x000fea0003800000 */
[----:B------:R-:W-:Y:S01]  /*3730*/  UMOV UR4, 0x10 ;  /* 0x0000001000047882 */ /* 0x000fe20000000000 */
[----:B------:R-:W-:Y:S01]  /*3740*/  HFMA2 R0, -RZ, RZ, 0, 5.9604644775390625e-08 ;  /* 0x00000001ff007431 */ /* 0x000fe200000001ff */
[----:B------:R-:W-:-:S03]  /*3750*/  MOV R3, 0xffff ;  /* 0x0000ffff00037802 */ /* 0x000fc60000000f00 */
[----:B------:R-:W-:Y:S04]  /*3760*/  DEPBAR.LE SB2, 0x36 ;  /* 0x0000ad800000791a */ /* 0x000fe80000000000 */
[----:B------:R-:W2:Y:S02]  /*3770*/  UTCATOMSWS.FIND_AND_SET.ALIGN UP0, UR4, UR4 ;  /* 0x00000004000475e3 */ /* 0x000ea40008000800 */
[----:B--2---:R-:W-:Y:S01]  /*3780*/  MOV R4, UR4 ;  /* 0x0000000400047c02 */ /* 0x004fe20008000f00 */
[----:B------:R-:W-:Y:S06]  /*3790*/  BRA.U UP0, `(.L_x_67) ;  /* 0x0000000100187547 */ /* 0x000fec000b800000 */
.L_x_68:
[----:B------:R-:W-:Y:S05]  /*37a0*/  NANOSLEEP 0x64 ;  /* 0x000000640000795d */ /* 0x000fea0003800000 */
[----:B------:R-:W-:-:S05]  /*37b0*/  UMOV UR4, 0x10 ;  /* 0x0000001000047882 */ /* 0x000fca0000000000 */
[----:B------:R-:W-:Y:S04]  /*37c0*/  DEPBAR.LE SB2, 0x36 ;  /* 0x0000ad800000791a */ /* 0x000fe80000000000 */
[----:B------:R-:W2:Y:S02]  /*37d0*/  UTCATOMSWS.FIND_AND_SET.ALIGN UP0, UR4, UR4 ;  /* 0x00000004000475e3 */ /* 0x000ea40008000800 */
[----:B--2---:R-:W-:Y:S01]  /*37e0*/  MOV R4, UR4 ;  /* 0x0000000400047c02 */ /* 0x004fe20008000f00 */
[----:B------:R-:W-:Y:S05]  /*37f0*/  BRA.U !UP0, `(.L_x_68) ;  /* 0xfffffffd08e87547 */ /* 0x000fea000b83ffff */
.L_x_67:
[-C--:B------:R-:W-:Y:S02]  /*3800*/  SHF.L.U32 R3, R3, R4.reuse, RZ ;  /* 0x0000000403037219 */ /* 0x080fe400000006ff */
[----:B------:R-:W-:Y:S01]  /*3810*/  SHF.L.U32 R0, R0, R4, RZ ;  /* 0x0000000400007219 */ /* 0x000fe200000006ff */
[----:B------:R-:W-:Y:S02]  /*3820*/  IMAD.SHL.U32 R4, R4, 0x20, RZ ;  /* 0x0000002004047824 */ /* 0x000fe400078e00ff */
[----:B------:R2:W-:Y:S04]  /*3830*/  ATOMS.OR RZ, [UR5+0x14], R3 ;  /* 0x00001403ffff798c */ /* 0x0005e8000b000005 */
[----:B------:R2:W-:Y:S04]  /*3840*/  ATOMS.OR RZ, [UR5+0x18], R0 ;  /* 0x00001800ffff798c */ /* 0x0005e8000b000005 */
[----:B------:R2:W-:Y:S01]  /*3850*/  STS [UR6+0x150], R4 ;  /* 0x00015004ff007988 */ /* 0x0005e20008000806 */
[----:B------:R-:W-:Y:S05]  /*3860*/  BRA `(.L_x_66) ;  /* 0x0000000000107947 */ /* 0x000fea0003800000 */
.L_x_65:
[----:B------:R-:W-:Y:S02]  /*3870*/  MOV R0, 0xffffffff ;  /* 0xffffffff00007802 */ /* 0x000fe40000000f00 */
[----:B------:R-:W-:-:S03]  /*3880*/  MOV R4, 0x38b0 ;  /* 0x000038b000047802 */ /* 0x000fc60000000f00 */
[----:B------:R2:W-:Y:S04]  /*3890*/  STS [UR6+0x150], R0 ;  /* 0x00015000ff007988 */ /* 0x0005e80008000806 */
[----:B-12--5:R-:W-:Y:S05]  /*38a0*/  CALL.REL.NOINC `($__internal_1_$__cuda_sm10x_tcgen05_guardrail_trap_phase_invalid_during_alloc) ;  /* 0x0000008800a07944 */ /* 0x026fea0003c00000 */
.L_x_66:
[----:B------:R-:W-:Y:S05]  /*38b0*/  WARPSYNC.ALL ;  /* 0x0000000000007948 */ /* 0x000fea0003800000 */
[----:B------:R-:W3:Y:S01]  /*38c0*/  S2UR UR35, SR_CgaCtaId ;  /* 0x00000000002379c3 */ /* 0x000ee20000008800 */
[----:B------:R-:W-:Y:S01]  /*38d0*/  UMOV UR4, 0x400 ;  /* 0x0000040000047882 */ /* 0x000fe20000000000 */
[----:B------:R-:W-:-:S06]  /*38e0*/  NOP ;  /* 0x0000000000007918 */ /* 0x000fcc0000000000 */
[----:B------:R-:W-:Y:S06]  /*38f0*/  BAR.ARV 0x6, 0xa0 ;  /* 0x0182800000007b1d */ /* 0x000fec0000002000 */
[----:B------:R-:W4:Y:S01]  /*3900*/  LDCU UR11, c[0x0][0x38c] ;  /* 0x00007180ff0b77ac */ /* 0x000f220008000800 */
[----:B------:R-:W-:Y:S01]  /*3910*/  LOP3.LUT R2, R2, 0xffff, RZ, 0xc0, !PT ;  /* 0x0000ffff02027812 */ /* 0x000fe200078ec0ff */
[----:B------:R-:W-:Y:S01]  /*3920*/  IMAD.MOV.U32 R10, RZ, RZ, 0x1 ;  /* 0x00000001ff0a7424 */ /* 0x000fe200078e00ff */
[----:B------:R-:W-:Y:S01]  /*3930*/  CS2R R8, SRZ ;  /* 0x0000000000087805 */ /* 0x000fe2000001ff00 */
[----:B--2---:R-:W-:Y:S01]  /*3940*/  IMAD.MOV.U32 R3, RZ, RZ, RZ ;  /* 0x000000ffff037224 */ /* 0x004fe200078e00ff */
[----:B------:R-:W-:Y:S01]  /*3950*/  R2UR UR43, R2 ;  /* 0x00000000022b72ca */ /* 0x000fe200000e0000 */
[----:B------:R-:W2:Y:S01]  /*3960*/  LDCU UR63, c[0x0][0x370] ;  /* 0x00006e00ff3f77ac */ /* 0x000ea20008000800 */
[----:B---3--:R-:W-:-:S02]  /*3970*/  ULEA UR35, UR35, UR4, 0x18 ;  /* 0x0000000423237291 */ /* 0x008fc4000f8ec0ff */
[----:B------:R-:W-:Y:S02]  /*3980*/  UISETP.GE.AND UP5, UPT, UR42, 0x1, UPT ;  /* 0x000000012a00788c */ /* 0x000fe4000bfa6270 */
[----:B------:R-:W-:Y:S02]  /*3990*/  UIADD3 UR6, UPT, UPT, UR35, 0x3300, URZ ;  /* 0x0000330023067890 */ /* 0x000fe4000fffe0ff */
[----:B------:R-:W-:Y:S02]  /*39a0*/  UIADD3 UR5, UPT, UPT, UR35, 0x23300, URZ ;  /* 0x0002330023057890 */ /* 0x000fe4000fffe0ff */
[----:B----4-:R-:W-:Y:S01]  /*39b0*/  UIADD3 UR11, UPT, UPT, UR11, 0xff, URZ ;  /* 0x000000ff0b0b7890 */ /* 0x010fe2000fffe0ff */
[----:B------:R-:W3:Y:S01]  /*39c0*/  LDS R0, [UR35+0x150] ;  /* 0x00015023ff007984 */ /* 0x000ee20008000800 */
[----:B------:R-:W-:Y:S02]  /*39d0*/  UIADD3 UR4, UPT, UPT, UR35, 0x33300, URZ ;  /* 0x0003330023047890 */ /* 0x000fe4000fffe0ff */
[----:B------:R-:W-:-:S02]  /*39e0*/  UIADD3 UR7, UPT, UPT, UR35, 0x35300, URZ ;  /* 0x0003530023077890 */ /* 0x000fc4000fffe0ff */
[----:B------:R-:W-:Y:S02]  /*39f0*/  USHF.R.S32.HI UR9, URZ, 0x1f, UR11 ;  /* 0x0000001fff097899 */ /* 0x000fe4000801140b */
[----:B------:R-:W-:Y:S02]  /*3a00*/  USHF.R.U32.HI UR10, URZ, 0x4, UR6 ;  /* 0x00000004ff0a7899 */ /* 0x000fe40008011606 */
[----:B------:R-:W-:Y:S02]  /*3a10*/  USHF.R.U32.HI UR8, URZ, 0x4, UR5 ;  /* 0x00000004ff087899 */ /* 0x000fe40008011605 */
[----:B------:R-:W-:Y:S02]  /*3a20*/  USHF.R.U32.HI UR6, URZ, 0x4, UR4 ;  /* 0x00000004ff067899 */ /* 0x000fe40008011604 */
[----:B------:R-:W-:Y:S02]  /*3a30*/  USHF.R.U32.HI UR5, URZ, 0x4, UR7 ;  /* 0x00000004ff057899 */ /* 0x000fe40008011607 */
[----:B------:R-:W-:-:S02]  /*3a40*/  ULEA.HI UR4, UR9, UR11, URZ, 0x8 ;  /* 0x0000000b09047291 */ /* 0x000fc4000f8f40ff */
[----:B------:R-:W-:Y:S02]  /*3a50*/  ULOP3.LUT UR6, UR6, 0x3fff, URZ, 0xc0, !UPT ;  /* 0x00003fff06067892 */ /* 0x000fe4000f8ec0ff */
[----:B------:R-:W-:Y:S02]  /*3a60*/  ULOP3.LUT UR5, UR5, 0x3fff, URZ, 0xc0, !UPT ;  /* 0x00003fff05057892 */ /* 0x000fe4000f8ec0ff */
[----:B------:R-:W-:Y:S02]  /*3a70*/  USHF.R.S32.HI UR64, URZ, 0x8, UR4 ;  /* 0x00000008ff407899 */ /* 0x000fe40008011404 */
[----:B------:R-:W-:Y:S02]  /*3a80*/  ULOP3.LUT UR56, UR6, 0x10000, URZ, 0xfc, !UPT ;  /* 0x0001000006387892 */ /* 0x000fe4000f8efcff */
[----:B------:R-:W-:Y:S02]  /*3a90*/  ULOP3.LUT UR57, UR5, 0x10000, URZ, 0xfc, !UPT ;  /* 0x0001000005397892 */ /* 0x000fe4000f8efcff */
[----:B------:R-:W-:-:S02]  /*3aa0*/  UISETP.LT.AND UP0, UPT, UR64, 0x1, UPT ;  /* 0x000000014000788c */ /* 0x000fc4000bf01270 */
[----:B------:R-:W-:Y:S02]  /*3ab0*/  ULOP3.LUT UR10, UR10, 0x3fff, URZ, 0xc0, !UPT ;  /* 0x00003fff0a0a7892 */ /* 0x000fe4000f8ec0ff */
[----:B------:R-:W-:Y:S02]  /*3ac0*/  ULOP3.LUT UR8, UR8, 0x3fff, URZ, 0xc0, !UPT ;  /* 0x00003fff08087892 */ /* 0x000fe4000f8ec0ff */
[----:B------:R-:W-:Y:S01]  /*3ad0*/  USEL UR69, UR64, 0x1, !UP0 ;  /* 0x0000000140457887 */ /* 0x000fe2000c000000 */
[----:B------:R-:W4:Y:S01]  /*3ae0*/  LDCU UR62, c[0x0][0x374] ;  /* 0x00006e80ff3e77ac */ /* 0x000f220008000800 */
[----:B------:R-:W-:Y:S01]  /*3af0*/  ULOP3.LUT UR54, UR10, 0x10000, URZ, 0xfc, !UPT ;  /* 0x000100000a367892 */ /* 0x000fe2000f8efcff */
[----:B---3--:R-:W-:Y:S01]  /*3b00*/  R2UR UR30, R0 ;  /* 0x00000000001e72ca */ /* 0x008fe200000e0000 */
[----:B------:R-:W-:Y:S02]  /*3b10*/  ULOP3.LUT UR55, UR8, 0x10000, URZ, 0xfc, !UPT ;  /* 0x0001000008377892 */ /* 0x000fe4000f8efcff */
[----:B------:R-:W-:-:S02]  /*3b20*/  UIADD3 UR69, UPT, UPT, -UR69, URZ, URZ ;  /* 0x000000ff45457290 */ /* 0x000fc4000fffe1ff */
[----:B------:R-:W-:Y:S01]  /*3b30*/  UISETP.NE.AND UP4, UPT, UR42, 0x1, UPT ;  /* 0x000000012a00788c */ /* 0x000fe2000bf85270 */
[----:B------:R-:W-:Y:S01]  /*3b40*/  UMOV UR61, URZ ;  /* 0x000000ff003d7c82 */ /* 0x000fe20008000000 */
[----:B------:R-:W-:-:S06]  /*3b50*/  UMOV UR33, URZ ;  /* 0x000000ff00217c82 */ /* 0x000fcc0008000000 */
[----:B------:R-:W-:Y:S02]  /*3b60*/  UIADD3 UR46, UPT, UPT, UR30, 0x80, URZ ;  /* 0x000000801e2e7890 */ /* 0x000fe4000fffe0ff */
[----:B------:R-:W-:Y:S02]  /*3b70*/  UIADD3 UR52, UPT, UPT, UR30, 0x84, URZ ;  /* 0x000000841e347890 */ /* 0x000fe4000fffe0ff */
[----:B------:R-:W-:Y:S02]  /*3b80*/  UIADD3 UR50, UPT, UPT, UR30, -0x7fffff80, URZ ;  /* 0x800000801e327890 */ /* 0x000fe4000fffe0ff */
[----:B------:R-:W-:Y:S02]  /*3b90*/  UIADD3 UR48, UPT, UPT, UR30, -0x7fffff7c, URZ ;  /* 0x800000841e307890 */ /* 0x000fe4000fffe0ff */
[----:B------:R-:W-:Y:S02]  /*3ba0*/  USHF.R.U32.HI UR4, URZ, 0x11, UR46 ;  /* 0x00000011ff047899 */ /* 0x000fe4000801162e */
[----:B------:R-:W-:-:S02]  /*3bb0*/  USHF.R.U32.HI UR7, URZ, 0x11, UR50 ;  /* 0x00000011ff077899 */ /* 0x000fc40008011632 */
[----:B------:R-:W-:Y:S02]  /*3bc0*/  USHF.R.U32.HI UR6, URZ, 0x11, UR52 ;  /* 0x00000011ff067899 */ /* 0x000fe40008011634 */
[----:B------:R-:W-:Y:S02]  /*3bd0*/  USHF.R.U32.HI UR5, URZ, 0x11, UR48 ;  /* 0x00000011ff057899 */ /* 0x000fe40008011630 */
[----:B------:R-:W-:Y:S02]  /*3be0*/  ULOP3.LUT UR4, UR4, 0x6000, URZ, 0xc0, !UPT ;  /* 0x0000600004047892 */ /* 0x000fe4000f8ec0ff */
[----:B------:R-:W-:Y:S02]  /*3bf0*/  ULOP3.LUT UR7, UR7, 0x6000, URZ, 0xc0, !UPT ;  /* 0x0000600007077892 */ /* 0x000fe4000f8ec0ff */
[----:B------:R-:W-:Y:S02]  /*3c00*/  ULOP3.LUT UR6, UR6, 0x6000, URZ, 0xc0, !UPT ;  /* 0x0000600006067892 */ /* 0x000fe4000f8ec0ff */
[----:B------:R-:W-:-:S02]  /*3c10*/  ULOP3.LUT UR5, UR5, 0x6000, URZ, 0xc0, !UPT ;  /* 0x0000600005057892 */ /* 0x000fc4000f8ec0ff */
[----:B------:R-:W-:Y:S02]  /*3c20*/  UIADD3 UR70, UPT, UPT, UR30, 0x88, URZ ;  /* 0x000000881e467890 */ /* 0x000fe4000fffe0ff */
[----:B------:R-:W-:Y:S02]  /*3c30*/  ULOP3.LUT UR68, UR4, 0x890, URZ, 0xfc, !UPT ;  /* 0x0000089004447892 */ /* 0x000fe4000f8efcff */
[----:B------:R-:W-:Y:S02]  /*3c40*/  ULOP3.LUT UR67, UR7, 0x890, URZ, 0xfc, !UPT ;  /* 0x0000089007437892 */ /* 0x000fe4000f8efcff */
[----:B------:R-:W-:Y:S02]  /*3c50*/  ULOP3.LUT UR66, UR6, 0x890, URZ, 0xfc, !UPT ;  /* 0x0000089006427892 */ /* 0x000fe4000f8efcff */
[----:B--2-4-:R-:W-:-:S12]  /*3c60*/  ULOP3.LUT UR65, UR5, 0x890, URZ, 0xfc, !UPT ;  /* 0x0000089005417892 */ /* 0x014fd8000f8efcff */
.L_x_77:
[C---:B------:R-:W-:Y:S02]  /*3c70*/  LEA R2, R9.reuse, UR35, 0x3 ;  /* 0x0000002309027c11 */ /* 0x040fe4000f8e18ff */
[----:B------:R-:W-:Y:S02]  /*3c80*/  SHF.L.U32 R0, R8, 0x1f, RZ ;  /* 0x0000001f08007819 */ /* 0x000fe400000006ff */
[----:B------:R-:W-:Y:S02]  /*3c90*/  LEA R4, R9, UR35, 0x4 ;  /* 0x0000002309047c11 */ /* 0x000fe4000f8e20ff */
[----:B--2---:R-:W2:Y:S02]  /*3ca0*/  SYNCS.PHASECHK.TRANS64.TRYWAIT P0, [R2+URZ+0xc0], R0 ;  /* 0x0000c000020075a7 */ /* 0x004ea400080011ff */
[----:B--2-4-:R-:W-:Y:S05]  /*3cb0*/  @!P0 BRA `(.L_x_69) ;  /* 0x0000007c00e88947 */ /* 0x014fea0003800000 */
.L_x_184:
[----:B------:R-:W3:Y:S01]  /*3cc0*/  LDS.128 R4, [R4+0x130] ;  /* 0x0001300004047984 */ /* 0x000ee20000000c00 */
[----:B------:R-:W-:Y:S01]  /*3cd0*/  @!PT LDS RZ, [RZ] ;  /* 0x00000000fffff984 */ /* 0x000fe20000000800 */
[----:B------:R-:W-:Y:S01]  /*3ce0*/  @!PT LDS RZ, [RZ] ;  /* 0x00000000fffff984 */ /* 0x000fe20000000800 */
[----:B------:R-:W-:Y:S01]  /*3cf0*/  @!PT LDS RZ, [RZ] ;  /* 0x00000000fffff984 */ /* 0x000fe20000000800 */
[----:B------:R-:W-:Y:S01]  /*3d00*/  @!PT LDS RZ, [RZ] ;  /* 0x00000000fffff984 */ /* 0x000fe20000000800 */
[----:B------:R4:W-:Y:S06]  /*3d10*/  MEMBAR.ALL.CTA ;  /* 0x0000000000007992 */ /* 0x0009ec0000008000 */
[----:B----4-:R-:W4:Y:S01]  /*3d20*/  FENCE.VIEW.ASYNC.S ;  /* 0x00000000000073c6 */ /* 0x010f220000000000 */
[----:B---3--:R-:W-:-:S13]  /*3d30*/  LOP3.LUT P0, RZ, R6, 0x1, RZ, 0xc0, !PT ;  /* 0x0000000106ff7812 */ /* 0x008fda000780c0ff */
[----:B----4-:R-:W-:Y:S01]  /*3d40*/  VOTEU.ANY UP3, P0 ;  /* 0x0000000000ff7886 */ /* 0x010fe20000060100 */
[----:B------:R-:W-:-:S13]  /*3d50*/  PLOP3.LUT P0, PT, PT, PT, UP3, 0x80, 0x8 ;  /* 0x000000000008781c */ /* 0x000fda0003f0f038 */
[----:B--2---:R-:W-:Y:S02]  /*3d60*/  @P0 MOV R0, R4 ;  /* 0x0000000400000202 */ /* 0x004fe40000000f00 */
[----:B------:R-:W-:Y:S02]  /*3d70*/  @P0 LOP3.LUT R4, R5, 0xffff, RZ, 0xc0, !PT ;  /* 0x0000ffff05040812 */ /* 0x000fe400078ec0ff */
[----:B------:R-:W-:Y:S01]  /*3d80*/  @P0 R2UR UR5, R0 ;  /* 0x00000000000502ca */ /* 0x000fe200000e0000 */
[----:B------:R-:W-:Y:S01]  /*3d90*/  VIADD R0, R2, 0xd0 ;  /* 0x000000d002007836 */ /* 0x000fe20000000000 */
[----:B------:R-:W-:-:S04]  /*3da0*/  @P0 R2UR UR4, R4 ;  /* 0x00000000040402ca */ /* 0x000fc800000e0000 */
[----:B------:R-:W-:-:S04]  /*3db0*/  PRMT R0, RZ, 0x654, R0 ;  /* 0x00000654ff007816 */ /* 0x000fc80000000000 */
[----:B------:R2:W-:Y:S03]  /*3dc0*/  SYNCS.ARRIVE.TRANS64.RED.A1T0 RZ, [R0+URZ], RZ ;  /* 0x000000ff00ff79a7 */ /* 0x0005e600081004ff */
[----:B------:R-:W-:Y:S02]  /*3dd0*/  @UP3 UMOV UR60, UR5 ;  /* 0x00000005003c3c82 */ /* 0x000fe40008000000 */
[----:B------:R-:W-:Y:S01]  /*3de0*/  @UP3 UMOV UR58, UR4 ;  /* 0x00000004003a3c82 */ /* 0x000fe20008000000 */
[----:B------:R-:W-:Y:S05]  /*3df0*/  BRA.U !UP5, `(.L_x_70) ;  /* 0x000000010dd07547 */ /* 0x000fea000b800000 */
[----:B------:R-:W3:Y:S01]  /*3e00*/  LDCU.128 UR12, c[0x0][0xf10] ;  /* 0x0001e200ff0c77ac */ /* 0x000ee20008000c00 */
[----:B------:R-:W4:Y:S01]  /*3e10*/  LDCU UR22, c[0x0][0xf20] ;  /* 0x0001e400ff1677ac */ /* 0x000f220008000800 */
[----:B------:R-:W1:Y:S01]  /*3e20*/  LDCU UR20, c[0x0][0xf0c] ;  /* 0x0001e180ff1477ac */ /* 0x000e620008000800 */
[----:B------:R-:W2:Y:S01]  /*3e30*/  LDCU.64 UR8, c[0x0][0xf28] ;  /* 0x0001e500ff0877ac */ /* 0x000ea20008000a00 */
[----:B---3--:R-:W-:Y:S02]  /*3e40*/  UIMAD.WIDE.U32 UR6, UR62, UR15, URZ ;  /* 0x0000000f3e0672a5 */ /* 0x008fe4000f8e00ff */
[----:B------:R-:W-:Y:S02]  /*3e50*/  UIMAD.WIDE.U32 UR4, UR63, UR12, URZ ;  /* 0x0000000c3f0472a5 */ /* 0x000fe4000f8e00ff */
[----:B------:R-:W-:Y:S02]  /*3e60*/  UISETP.NE.AND UP0, UPT, UR14, 0x1, UPT ;  /* 0x000000010e00788c */ /* 0x000fe4000bf05270 */
[----:B------:R-:W-:Y:S01]  /*3e70*/  UIMAD.WIDE.U32 UR18, UR58, UR15, URZ ;  /* 0x0000000f3a1272a5 */ /* 0x000fe2000f8e00ff */
[----:B------:R-:W-:-:S02]  /*3e80*/  UMOV UR6, UR7 ;  /* 0x0000000700067c82 */ /* 0x000fc40008000000 */
[----:B------:R-:W-:Y:S01]  /*3e90*/  UMOV UR4, UR5 ;  /* 0x0000000500047c82 */ /* 0x000fe20008000000 */
[----:B----4-:R-:W-:Y:S02]  /*3ea0*/  USHF.R.U32.HI UR6, URZ, UR22, UR6 ;  /* 0x00000016ff067299 */ /* 0x010fe40008011606 */
[----:B-1----:R-:W-:Y:S02]  /*3eb0*/  UISETP.NE.AND UP1, UPT, UR20, 0x1, UPT ;  /* 0x000000011400788c */ /* 0x002fe4000bf25270 */
[----:B------:R-:W-:Y:S02]  /*3ec0*/  USHF.R.U32.HI UR4, URZ, UR13, UR4 ;  /* 0x0000000dff047299 */ /* 0x000fe40008011604 */
[----:B------:R-:W-:Y:S02]  /*3ed0*/  USEL UR5, UR62, UR6, !UP0 ;  /* 0x000000063e057287 */ /* 0x000fe4000c000000 */
[----:B------:R-:W-:Y:S02]  /*3ee0*/  USEL UR6, UR63, UR4, !UP1 ;  /* 0x000000043f067287 */ /* 0x000fe4000c800000 */
[----:B--2---:R-:W-:Y:S01]  /*3ef0*/  UIMAD.WIDE.U32 UR10, UR5, UR8, URZ ;  /* 0x00000008050a72a5 */ /* 0x004fe2000f8e00ff */
[----:B------:R-:W-:Y:S01]  /*3f00*/  UMOV UR4, UR19 ;  /* 0x0000001300047c82 */ /* 0x000fe20008000000 */
[----:B------:R-:W-:-:S02]  /*3f10*/  UIMAD.WIDE.U32 UR16, UR60, UR12, URZ ;  /* 0x0000000c3c1072a5 */ /* 0x000fc4000f8e00ff */
        /* <DEDUP_REMOVED lines=34> */
.L_x_70:
[----:B------:R-:W3:Y:S02]  /*4140*/  LDCU UR4, c[0x0][0xf30] ;  /* 0x0001e600ff0477ac */ /* 0x000ee40008000800 */
[----:B---3--:R-:W-:-:S09]  /*4150*/  UISETP.NE.AND UP0, UPT, UR4, 0x1, UPT ;  /* 0x000000010400788c */ /* 0x008fd2000bf05270 */
[----:B------:R-:W-:Y:S05]  /*4160*/  BRA.U UP0, `(.L_x_71) ;  /* 0x00000001003c7547 */ /* 0x000fea000b800000 */
[----:B------:R-:W3:Y:S01]  /*4170*/  LDCU.128 UR8, c[0x0][0xf10] ;  /* 0x0001e200ff0877ac */ /* 0x000ee20008000c00 */
[----:B------:R-:W4:Y:S01]  /*4180*/  LDCU UR12, c[0x0][0xf0c] ;  /* 0x0001e180ff0c77ac */ /* 0x000f220008000800 */
[----:B------:R-:W1:Y:S01]  /*4190*/  LDCU UR13, c[0x0][0xf20] ;  /* 0x0001e400ff0d77ac */ /* 0x000e620008000800 */
[----:B---3--:R-:W-:Y:S02]  /*41a0*/  UIMAD.WIDE.U32 UR6, UR60, UR8, URZ ;  /* 0x000000083c0672a5 */ /* 0x008fe4000f8e00ff */
        /* <DEDUP_REMOVED lines=9> */
[----:B------:R-:W-:-:S04]  /*4240*/  UIADD3 UR4, UPT, UPT, UR5, -UR4, URZ ;  /* 0x8000000405047290 */ /* 0x000fc8000fffe0ff */
[----:B------:R-:W-:-:S12]  /*4250*/  UIMAD UR58, UR4, UR10, UR58 ;  /* 0x0000000a043a72a4 */ /* 0x000fd8000f8e023a */
.L_x_71:
[----:B------:R-:W3:Y:S01]  /*4260*/  LDCU UR4, c[0x0][0x38c] ;  /* 0x00007180ff0477ac */ /* 0x000ee20008000800 */
[----:B------:R-:W-:Y:S02]  /*4270*/  PLOP3.LUT P1, PT, PT, PT, PT, 0x80, 0x8 ;  /* 0x000000000008781c */ /* 0x000fe40003f2f070 */
[----:B------:R-:W-:Y:S01]  /*4280*/  SHF.L.U32 R2, R10, 0x1f, RZ ;  /* 0x0000001f0a027819 */ /* 0x000fe200000006ff */
[----:B------:R-:W-:Y:S02]  /*4290*/  ULEA UR59, UR61, UR35, 0x3 ;  /* 0x000000233d3b7291 */ /* 0x000fe4000f8e18ff */
[----:B------:R-:W-:Y:S02]  /*42a0*/  ULEA UR29, UR61, UR30, 0x6 ;  /* 0x0000001e3d1d7291 */ /* 0x000fe4000f8e30ff */
[----:B---3--:R-:W-:-:S06]  /*42b0*/  UISETP.GE.AND UP0, UPT, UR4, 0x1, UPT ;  /* 0x000000010400788c */ /* 0x008fcc000bf06270 */
[----:B------:R-:W-:-:S05]  /*42c0*/  PLOP3.LUT P0, PT, PT, PT, UP0, 0x80, 0x8 ;  /* 0x000000000008781c */ /* 0x000fca0003f0f008 */
[----:B------:R-:W-:-:S08]  /*42d0*/  @UP0 ULEA UR4, UR33, UR35, 0x3 ;  /* 0x0000002321040291 */ /* 0x000fd0000f8e18ff */
[----:B--2---:R-:W-:-:S04]  /*42e0*/  @P0 SHF.L.U32 R0, R3, 0x1f, RZ ;  /* 0x0000001f03000819 */ /* 0x004fc800000006ff */
[----:B------:R2:W3:Y:S01]  /*42f0*/  @P0 SYNCS.PHASECHK.TRANS64.TRYWAIT P1, [UR4], R0 ;  /* 0x00000000ff0005a7 */ /* 0x0004e20008021104 */
[----:B------:R-:W-:-:S04]  /*4300*/  ULEA.HI UR4, UR21, UR21, URZ, 0x1 ;  /* 0x0000001515047291 */ /* 0x000fc8000f8f08ff */
[----:B------:R-:W-:-:S04]  /*4310*/  ULOP3.LUT UR4, UR4, 0x7ffffffe, URZ, 0xc0, !UPT ;  /* 0x7ffffffe04047892 */ /* 0x000fc8000f8ec0ff */
[----:B------:R-:W-:-:S04]  /*4320*/  UIADD3 UR4, UPT, UPT, -UR4, UR21, URZ ;  /* 0x0000001504047290 */ /* 0x000fc8000fffe1ff */
[----:B------:R-:W-:Y:S01]  /*4330*/  ULEA UR47, UR4, UR70, 0x1 ;  /* 0x00000046042f7291 */ /* 0x000fe2000f8e08ff */
[----:B------:R-:W4:Y:S02]  /*4340*/  SYNCS.PHASECHK.TRANS64.TRYWAIT P0, [UR59+0xf0], R2 ;  /* 0x0000f002ff0075a7 */ /* 0x000f24000800113b */
[----:B--234-:R-:W-:Y:S09]  /*4350*/  @!P0 BRA `(.L_x_72) ;  /* 0x0000007800548947 */ /* 0x01cff20003800000 */
.L_x_186:
[----:B------:R-:W-:Y:S01]  /*4360*/  IADD3 R9, PT, PT, R9, 0x1, RZ ;  /* 0x0000000109097810 */ /* 0x000fe20007ffe0ff */
[----:B------:R-:W-:Y:S06]  /*4370*/  BRA.U !UP0, `(.L_x_73) ;  /* 0x0000000508507547 */ /* 0x000fec000b800000 */
[----:B------:R-:W-:Y:S02]  /*4380*/  USHF.R.U32.HI UR4, URZ, 0x1a, UR47 ;  /* 0x0000001aff047899 */ /* 0x000fe4000801162f */
[----:B------:R-:W-:Y:S02]  /*4390*/  ULOP3.LUT UR51, UR47, 0x80000000, URZ, 0x3c, !UPT ;  /* 0x800000002f337892 */ /* 0x000fe4000f8e3cff */
[----:B------:R-:W-:Y:S02]  /*43a0*/  UIADD3 UR53, UPT, UPT, UR47, 0x4, URZ ;  /* 0x000000042f357890 */ /* 0x000fe4000fffe0ff */
[----:B------:R-:W-:Y:S02]  /*43b0*/  UIADD3 UR49, UPT, UPT, UR47, -0x7ffffffc, URZ ;  /* 0x800000042f317890 */ /* 0x000fe4000fffe0ff */
[----:B------:R-:W-:Y:S02]  /*43c0*/  ULOP3.LUT UR6, UR4, 0x30, URZ, 0xc0, !UPT ;  /* 0x0000003004067892 */ /* 0x000fe4000f8ec0ff */
[----:B------:R-:W-:-:S02]  /*43d0*/  USHF.R.U32.HI UR5, URZ, 0x1a, UR51 ;  /* 0x0000001aff057899 */ /* 0x000fc40008011633 */
[----:B------:R-:W-:Y:S02]  /*43e0*/  USHF.R.U32.HI UR4, URZ, 0x1a, UR53 ;  /* 0x0000001aff047899 */ /* 0x000fe40008011635 */
[----:B------:R-:W-:Y:S02]  /*43f0*/  USHF.R.U32.HI UR7, URZ, 0x1a, UR49 ;  /* 0x0000001aff077899 */ /* 0x000fe40008011631 */
[----:B------:R-:W-:Y:S02]  /*4400*/  ULOP3.LUT UR44, UR6, 0x480, URZ, 0xfc, !UPT ;  /* 0x00000480062c7892 */ /* 0x000fe4000f8efcff */
[----:B------:R-:W-:Y:S02]  /*4410*/  ULOP3.LUT UR6, UR5, 0x30, URZ, 0xc0, !UPT ;  /* 0x0000003005067892 */ /* 0x000fe4000f8ec0ff */
[----:B------:R-:W-:Y:S02]  /*4420*/  ULOP3.LUT UR5, UR4, 0x30, URZ, 0xc0, !UPT ;  /* 0x0000003004057892 */ /* 0x000fe4000f8ec0ff */
[----:B------:R-:W-:-:S02]  /*4430*/  ULOP3.LUT UR4, UR7, 0x30, URZ, 0xc0, !UPT ;  /* 0x0000003007047892 */ /* 0x000fc4000f8ec0ff */
[----:B------:R-:W-:Y:S02]  /*4440*/  ULOP3.LUT UR6, UR6, 0x480, URZ, 0xfc, !UPT ;  /* 0x0000048006067892 */ /* 0x000fe4000f8efcff */
[----:B------:R-:W-:Y:S02]  /*4450*/  ULOP3.LUT UR5, UR5, 0x480, URZ, 0xfc, !UPT ;  /* 0x0000048005057892 */ /* 0x000fe4000f8efcff */
[----:B------:R-:W-:Y:S02]  /*4460*/  ULOP3.LUT UR4, UR4, 0x480, URZ, 0xfc, !UPT ;  /* 0x0000048004047892 */ /* 0x000fe4000f8efcff */
[----:B------:R-:W-:Y:S01]  /*4470*/  UPRMT UR45, UR44, 0x5410, UR68 ;  /* 0x000054102c2d7896 */ /* 0x000fe20008000044 */
[----:B------:R-:W-:Y:S01]  /*4480*/  UMOV UR28, URZ ;  /* 0x000000ff001c7c82 */ /* 0x000fe20008000000 */
[----:B------:R-:W-:Y:S01]  /*4490*/  UMOV UR32, UR69 ;  /* 0x0000004500207c82 */ /* 0x000fe20008000000 */
[----:B------:R-:W-:Y:S01]  /*44a0*/  UMOV UR31, UR64 ;  /* 0x00000040001f7c82 */ /* 0x000fe20008000000 */
[----:B------:R-:W-:Y:S01]  /*44b0*/  UMOV UR11, UR33 ;  /* 0x00000021000b7c82 */ /* 0x000fe20008000000 */
[----:B------:R-:W-:-:S02]  /*44c0*/  UPRMT UR41, UR6, 0x5410, UR67 ;  /* 0x0000541006297896 */ /* 0x000fc40008000043 */
[----:B------:R-:W-:Y:S02]  /*44d0*/  UPRMT UR39, UR5, 0x5410, UR66 ;  /* 0x0000541005277896 */ /* 0x000fe40008000042 */
[----:B------:R-:W-:Y:S01]  /*44e0*/  UPRMT UR37, UR4, 0x5410, UR65 ;  /* 0x0000541004257896 */ /* 0x000fe20008000041 */
[----:B------:R-:W-:Y:S01]  /*44f0*/  UMOV UR44, URZ ;  /* 0x000000ff002c7c82 */ /* 0x000fe20008000000 */
[----:B------:R-:W-:Y:S01]  /*4500*/  UMOV UR40, URZ ;  /* 0x000000ff00287c82 */ /* 0x000fe20008000000 */
[----:B------:R-:W-:Y:S01]  /*4510*/  UMOV UR38, URZ ;  /* 0x000000ff00267c82 */ /* 0x000fe20008000000 */
[----:B-1----:R-:W-:-:S08]  /*4520*/  UMOV UR36, URZ ;  /* 0x000000ff00247c82 */ /* 0x002fd00008000000 */
.L_x_76:
[----:B------:R-:W-:Y:S02]  /*4530*/  UIADD3 UR32, UPT, UPT, UR32, 0x1, URZ ;  /* 0x0000000120207890 */ /* 0x000fe4000fffe0ff */
[----:B---3--:R-:W-:Y:S02]  /*4540*/  ULEA UR7, UR11, UR35, 0x3 ;  /* 0x000000230b077291 */ /* 0x008fe4000f8e18ff */
[----:B------:R-:W-:Y:S01]  /*4550*/  UISETP.NE.AND UP2, UPT, UR32, URZ, UPT ;  /* 0x000000ff2000728c */ /* 0x000fe2000bf45270 */
[----:B----4-:R-:W-:Y:S10]  /*4560*/  @P1 BRA `(.L_x_74) ;  /* 0x00000000000c1947 */ /* 0x010ff40003800000 */
[----:B--2---:R-:W-:Y:S04]  /*4570*/  SHF.L.U32 R2, R3, 0x1f, RZ ;  /* 0x0000001f03027819 */ /* 0x004fe800000006ff */
[----:B------:R-:W1:Y:S02]  /*4580*/  SYNCS.PHASECHK.TRANS64.TRYWAIT P0, [UR7], R2 ;  /* 0x00000002ff0075a7 */ /* 0x000e640008001107 */
[----:B-1----:R-:W-:Y:S05]  /*4590*/  @!P0 BRA `(.L_x_75) ;  /* 0x0000007400dc8947 */ /* 0x002fea0003800000 */
.L_x_74:
[----:B------:R-:W-:Y:S01]  /*45a0*/  UISETP.NE.AND UP0, UPT, UR31, 0x1, UPT ;  /* 0x000000011f00788c */ /* 0x000fe2000bf05270 */
[----:B------:R-:W-:Y:S01]  /*45b0*/  PLOP3.LUT P1, PT, PT, PT, PT, 0x80, 0x8 ;  /* 0x000000000008781c */ /* 0x000fe20003f2f070 */
[----:B------:R-:W-:Y:S02]  /*45c0*/  UIADD3 UR4, UPT, UPT, UR11, 0x1, URZ ;  /* 0x000000010b047890 */ /* 0x000fe4000fffe0ff */
[----:B------:R-:W-:Y:S02]  /*45d0*/  ULEA UR10, UR11, UR56, 0x6 ;  /* 0x000000380b0a7291 */ /* 0x000fe4000f8e30ff */
[----:B------:R-:W-:Y:S01]  /*45e0*/  UISETP.NE.AND UP1, UPT, UR4, 0x8, UPT ;  /* 0x000000080400788c */ /* 0x000fe2000bf25270 */
[----:B------:R-:W-:Y:S01]  /*45f0*/  PLOP3.LUT P0, PT, PT, PT, UP0, 0x80, 0x8 ;  /* 0x000000000008781c */ /* 0x000fe20003f0f008 */
[----:B------:R-:W-:Y:S02]  /*4600*/  ULEA UR8, UR11, UR57, 0x6 ;  /* 0x000000390b087291 */ /* 0x000fe4000f8e30ff */
[----:B------:R-:W-:Y:S02]  /*4610*/  USEL UR5, URZ, 0x1, UP1 ;  /* 0x00000001ff057887 */ /* 0x000fe40008800000 */
[----:B------:R-:W-:Y:S02]  /*4620*/  USEL UR33, UR4, URZ, UP1 ;  /* 0x000000ff04217287 */ /* 0x000fe40008800000 */
[----:B------:R-:W-:Y:S02]  /*4630*/  ULEA UR6, UR11, UR55, 0x9 ;  /* 0x000000370b067291 */ /* 0x000fe4000f8e48ff */
[----:B------:R-:W-:Y:S01]  /*4640*/  @UP0 ULEA UR4, UR33, UR35, 0x3 ;  /* 0x0000002321040291 */ /* 0x000fe2000f8e18ff */
[----:B------:R-:W-:Y:S01]  /*4650*/  LOP3.LUT R3, R3, UR5, RZ, 0x3c, !PT ;  /* 0x0000000503037c12 */ /* 0x000fe2000f8e3cff */
[----:B------:R-:W-:Y:S02]  /*4660*/  UIADD3 UR26, UPT, UPT, UR10, 0x20, URZ ;  /* 0x000000200a1a7890 */ /* 0x000fe4000fffe0ff */
[----:B------:R-:W-:Y:S01]  /*4670*/  UISETP.NE.U32.AND UP0, UPT, UR28, URZ, UPT ;  /* 0x000000ff1c00728c */ /* 0x000fe2000bf05070 */
[----:B-12---:R-:W-:Y:S01]  /*4680*/  @P0 SHF.L.U32 R0, R3, 0x1f, RZ ;  /* 0x0000001f03000819 */ /* 0x006fe200000006ff */
[----:B------:R-:W-:Y:S02]  /*4690*/  UIADD3 UR24, UPT, UPT, UR8, 0x20, URZ ;  /* 0x0000002008187890 */ /* 0x000fe4000fffe0ff */
[----:B------:R-:W-:Y:S01]  /*46a0*/  UIADD3 UR22, UPT, UPT, UR6, 0x2, URZ ;  /* 0x0000000206167890 */ /* 0x000fe2000fffe0ff */
[----:B------:R3:W4:Y:S01]  /*46b0*/  @P0 SYNCS.PHASECHK.TRANS64.TRYWAIT P1, [UR4], R0 ;  /* 0x00000000ff0005a7 */ /* 0x0007220008021104 */
[----:B------:R-:W-:Y:S02]  /*46c0*/  ULEA UR4, UR11, UR54, 0xa ;  /* 0x000000360b047291 */ /* 0x000fe4000f8e50ff */
[----:B------:R-:W-:Y:S02]  /*46d0*/  UIADD3 UR18, UPT, UPT, UR6, 0x4, URZ ;  /* 0x0000000406127890 */ /* 0x000fe4000fffe0ff */
[----:B------:R-:W-:Y:S02]  /*46e0*/  UIADD3 UR20, UPT, UPT, UR4, 0x2, URZ ;  /* 0x0000000204147890 */ /* 0x000fe4000fffe0ff */
[----:B------:R-:W-:Y:S02]  /*46f0*/  UIADD3 UR16, UPT, UPT, UR4, 0x4, URZ ;  /* 0x0000000404107890 */ /* 0x000fe4000fffe0ff */
[----:B------:R-:W-:Y:S02]  /*4700*/  UIADD3 UR14, UPT, UPT, UR6, 0x6, URZ ;  /* 0x00000006060e7890 */ /* 0x000fe4000fffe0ff */
[----:B------:R-:W-:Y:S02]  /*4710*/  UIADD3 UR12, UPT, UPT, UR4, 0x6, URZ ;  /* 0x00000006040c7890 */ /* 0x000fe4000fffe0ff */
[----:B------:R-:W-:Y:S02]  /*4720*/  UIADD3 UR34, UPT, UPT, UR7, 0x40, URZ ;  /* 0x0000004007227890 */ /* 0x000fe4000fffe0ff */
[----:B------:R-:W-:Y:S01]  /*4730*/  UIADD3 UR31, UPT, UPT, UR31, -0x1, URZ ;  /* 0xffffffff1f1f7890 */ /* 0x000fe2000fffe0ff */
[----:B------:R-:W-:Y:S01]  /*4740*/  UMOV UR11, 0x4008 ;  /* 0x00004008000b7882 */ /* 0x000fe20000000000 */
[----:B------:R-:W-:Y:S01]  /*4750*/  UMOV UR27, 0x4008 ;  /* 0x00004008001b7882 */ /* 0x000fe20000000000 */
[----:B------:R1:W-:Y:S01]  /*4760*/  UTCCP.T.S.4x32dp128bit tmem[UR30+0x80], gdesc[UR10] ;  /* 0x0000800a1e0079e7 */ /* 0x0003e20009100000 */
[----:B------:R3:W-:Y:S01]  /*4770*/  UTCCP.T.S.4x32dp128bit tmem[UR30+0x84], gdesc[UR26] ;  /* 0x0000841a1e0079e7 */ /* 0x0007e20009100000 */
[----:B------:R-:W-:Y:S01]  /*4780*/  UMOV UR9, 0x4008 ;  /* 0x0000400800097882 */ /* 0x000fe20000000000 */
[----:B------:R-:W-:Y:S01]  /*4790*/  UMOV UR25, 0x4008 ;  /* 0x0000400800197882 */ /* 0x000fe20000000000 */
[----:B------:R3:W-:Y:S01]  /*47a0*/  UTCCP.T.S.4x32dp128bit tmem[UR30+0x88], gdesc[UR8] ;  /* 0x000088081e0079e7 */ /* 0x0007e20009100000 */
[----:B------:R3:W-:Y:S01]  /*47b0*/  UTCCP.T.S.4x32dp128bit tmem[UR30+0x8c], gdesc[UR24] ;  /* 0x00008c181e0079e7 */ /* 0x0007e20009100000 */
[----:B------:R-:W-:Y:S01]  /*47c0*/  UMOV UR7, 0x40004040 ;  /* 0x4000404000077882 */ /* 0x000fe20000000000 */
[----:B------:R-:W-:Y:S01]  /*47d0*/  UMOV UR5, 0x40004040 ;  /* 0x4000404000057882 */ /* 0x000fe20000000000 */
[----:B------:R-:W-:Y:S01]  /*47e0*/  UMOV UR23, 0x40004040 ;  /* 0x4000404000177882 */ /* 0x000fe20000000000 */
[----:B------:R3:W-:Y:S01]  /*47f0*/  UTCOMMA gdesc[UR4], gdesc[UR6], tmem[UR29], tmem[UR44], idesc[UR45], tmem[UR46], UP0 ;  /* 0xc02e2c06040075ea */ /* 0x0007e2000800001d */
[----:B------:R-:W-:Y:S01]  /*4800*/  UMOV UR21, 0x40004040 ;  /* 0x4000404000157882 */ /* 0x000fe20000000000 */
[----:B------:R-:W-:Y:S01]  /*4810*/  UMOV UR19, 0x40004040 ;  /* 0x4000404000137882 */ /* 0x000fe20000000000 */
[----:B------:R3:W-:Y:S01]  /*4820*/  UTCOMMA gdesc[UR20], gdesc[UR22], tmem[UR29], tmem[UR40], idesc[UR41], tmem[UR50], UPT ;  /* 0xc0322816140075ea */ /* 0x0007e2000b80001d */
[----:B------:R-:W-:Y:S01]  /*4830*/  UMOV UR17, 0x40004040 ;  /* 0x4000404000117882 */ /* 0x000fe20000000000 */
[----:B------:R-:W-:Y:S01]  /*4840*/  UMOV UR15, 0x40004040 ;  /* 0x40004040000f7882 */ /* 0x000fe20000000000 */
[----:B------:R3:W-:Y:S01]  /*4850*/  UTCOMMA gdesc[UR16], gdesc[UR18], tmem[UR29], tmem[UR38], idesc[UR39], tmem[UR52], UPT ;  /* 0xc0342612100075ea */ /* 0x0007e2000b80001d */
[----:B------:R-:W-:Y:S01]  /*4860*/  UMOV UR13, 0x40004040 ;  /* 0x40004040000d7882 */ /* 0x000fe20000000000 */
[----:B------:R-:W-:Y:S01]  /*4870*/  UMOV UR28, 0x1 ;  /* 0x00000001001c7882 */ /* 0x000fe20000000000 */
[----:B------:R3:W-:Y:S01]  /*4880*/  UTCOMMA gdesc[UR12], gdesc[UR14], tmem[UR29], tmem[UR36], idesc[UR37], tmem[UR48], UPT ;  /* 0xc030240e0c0075ea */ /* 0x0007e2000b80001d */
[----:B------:R3:W-:Y:S01]  /*4890*/  UTCBAR.MULTICAST [UR34], URZ, UR43 ;  /* 0x000000ff220073e9 */ /* 0x0007e2000800082b */
[----:B-1----:R-:W-:Y:S01]  /*48a0*/  UMOV UR11, UR33 ;  /* 0x00000021000b7c82 */ /* 0x002fe20008000000 */
[----:B------:R-:W-:Y:S05]  /*48b0*/  BRA.U UP2, `(.L_x_76) ;  /* 0xfffffffd021c7547 */ /* 0x000fea000b83ffff */
.L_x_73:
[----:B---3--:R-:W-:Y:S01]  /*48c0*/  UIADD3 UR5, UPT, UPT, UR59, 0xe0, URZ ;  /* 0x000000e03b057890 */ /* 0x008fe2000fffe0ff */
[----:B------:R-:W-:Y:S01]  /*48d0*/  R2UR UR6, R91 ;  /* 0x000000005b0672ca */ /* 0x000fe200000e0000 */
[----:B------:R-:W-:Y:S01]  /*48e0*/  UIADD3 UR4, UPT, UPT, UR61, 0x1, URZ ;  /* 0x000000013d047890 */ /* 0x000fe2000fffe0ff */
[----:B------:R-:W-:-:S03]  /*48f0*/  ISETP.NE.AND P0, PT, R9, 0x2, PT ;  /* 0x000000020900780c */ /* 0x000fc60003f05270 */
[----:B------:R-:W-:Y:S01]  /*4900*/  UISETP.NE.AND UP0, UPT, UR4, 0x2, UPT ;  /* 0x000000020400788c */ /* 0x000fe2000bf05270 */
[----:B--2---:R-:W-:Y:S02]  /*4910*/  SEL R0, RZ, 0x1, P0 ;  /* 0x00000001ff007807 */ /* 0x004fe40000000000 */
[----:B------:R2:W-:Y:S01]  /*4920*/  UTCBAR [UR5], URZ ;  /* 0x000000ff050073e9 */ /* 0x0005e200080000ff */
[----:B------:R-:W-:Y:S01]  /*4930*/  SEL R9, R9, RZ, P0 ;  /* 0x000000ff09097207 */ /* 0x000fe20000000000 */
[----:B------:R-:W-:Y:S01]  /*4940*/  USEL UR61, UR4, URZ, UP0 ;  /* 0x000000ff043d7287 */ /* 0x000fe20008000000 */
[----:B------:R-:W-:Y:S02]  /*4950*/  LOP3.LUT R8, R8, R0, RZ, 0x3c, !PT ;  /* 0x0000000008087212 */ /* 0x000fe400078e3cff */
[----:B------:R-:W-:Y:S02]  /*4960*/  UIADD3 UR21, UPT, UPT, UR58, UR6, URZ ;  /* 0x000000063a157290 */ /* 0x000fe4000fffe0ff */
[----:B------:R-:W-:-:S06]  /*4970*/  USEL UR6, URZ, 0x1, UP0 ;  /* 0x00000001ff067887 */ /* 0x000fcc0008000000 */
[----:B------:R-:W-:Y:S01]  /*4980*/  LOP3.LUT R10, R10, UR6, RZ, 0x3c, !PT ;  /* 0x000000060a0a7c12 */ /* 0x000fe2000f8e3cff */
[----:B------:R-:W-:Y:S06]  /*4990*/  BRA.U UP3, `(.L_x_77) ;  /* 0xfffffff103b47547 */ /* 0x000fec000b83ffff */
[----:B------:R-:W3:Y:S01]  /*49a0*/  S2UR UR7, SR_CgaCtaId ;  /* 0x00000000000779c3 */ /* 0x000ee20000008800 */
[----:B------:R-:W-:Y:S01]  /*49b0*/  ELECT P0, URZ, PT ;  /* 0x0000000000ff782f */ /* 0x000fe20003800000 */
[----:B------:R-:W-:Y:S01]  /*49c0*/  IMAD.MOV.U32 R0, RZ, RZ, 0x1 ;  /* 0x00000001ff007424 */ /* 0x000fe200078e00ff */
[----:B------:R-:W-:Y:S01]  /*49d0*/  UIADD3 UR35, UPT, UPT, UR35, 0xf0, URZ ;  /* 0x000000f023237890 */ /* 0x000fe2000fffe0ff */
[----:B------:R-:W-:Y:S01]  /*49e0*/  SHF.L.U32 R2, R10, 0x1f, RZ ;  /* 0x0000001f0a027819 */ /* 0x000fe200000006ff */
[----:B------:R-:W-:-:S03]  /*49f0*/  UMOV UR4, 0x40 ;  /* 0x0000004000047882 */ /* 0x000fc60000000000 */
[----:B------:R-:W-:Y:S01]  /*4a00*/  UVIRTCOUNT.DEALLOC.SMPOOL 0x80 ;  /* 0x000000800000784c */ /* 0x000fe20000000000 */
[----:B---3--:R-:W-:Y:S02]  /*4a10*/  ULEA UR7, UR7, UR4, 0x18 ;  /* 0x0000000407077291 */ /* 0x008fe4000f8ec0ff */
[----:B------:R-:W-:-:S07]  /*4a20*/  ULEA UR4, UR61, UR35, 0x3 ;  /* 0x000000233d047291 */ /* 0x000fce000f8e18ff */
[----:B------:R3:W-:Y:S02]  /*4a30*/  @P0 STS.U8 [UR7+0x1c], R0 ;  /* 0x00001c00ff000988 */ /* 0x0007e40008000007 */
[----:B------:R-:W1:Y:S02]  /*4a40*/  SYNCS.PHASECHK.TRANS64.TRYWAIT P0, [UR4], R2 ;  /* 0x00000002ff0075a7 */ /* 0x000e640008001104 */
[----:B-1-3--:R-:W-:Y:S05]  /*4a50*/  @!P0 BRA `(.L_x_78) ;  /* 0x0000007000c48947 */ /* 0x00afea0003800000 */
.L_x_189:
[----:B------:R-:W-:-:S04]  /*4a60*/  UIADD3 UR4, UPT, UPT, UR61, 0x1, URZ ;  /* 0x000000013d047890 */ /* 0x000fc8000fffe0ff */
[----:B------:R-:W-:-:S04]  /*4a70*/  UISETP.NE.AND UP0, UPT, UR4, 0x2, UPT ;  /* 0x000000020400788c */ /* 0x000fc8000bf05270 */
[----:B--2---:R-:W-:Y:S02]  /*4a80*/  USEL UR5, URZ, 0x1, UP0 ;  /* 0x00000001ff057887 */ /* 0x004fe40008000000 */
[----:B------:R-:W-:-:S04]  /*4a90*/  USEL UR4, UR4, URZ, UP0 ;  /* 0x000000ff04047287 */ /* 0x000fc80008000000 */
[----:B------:R-:W-:Y:S01]  /*4aa0*/  ULEA UR4, UR4, UR35, 0x3 ;  /* 0x0000002304047291 */ /* 0x000fe2000f8e18ff */
[----:B-1----:R-:W-:-:S04]  /*4ab0*/  LOP3.LUT R2, R10, UR5, RZ, 0x3c, !PT ;  /* 0x000000050a027c12 */ /* 0x002fc8000f8e3cff */
[----:B------:R-:W-:-:S04]  /*4ac0*/  SHF.L.U32 R2, R2, 0x1f, RZ ;  /* 0x0000001f02027819 */ /* 0x000fc800000006ff */
[----:B------:R-:W1:Y:S02]  /*4ad0*/  SYNCS.PHASECHK.TRANS64.TRYWAIT P0, [UR4], R2 ;  /* 0x00000002ff0075a7 */ /* 0x000e640008001104 */
[----:B-1----:R-:W-:Y:S05]  /*4ae0*/  @!P0 BRA `(.L_x_79) ;  /* 0x0000007000b88947 */ /* 0x002fea0003800000 */
.L_x_191:
[----:B------:R-:W-:Y:S01]  /*4af0*/  NOP ;  /* 0x0000000000007918 */ /* 0x000fe20000000000 */
[----:B-1----:R-:W1:Y:S01]  /*4b00*/  LDS R0, [UR7+0x14] ;  /* 0x00001407ff007984 */ /* 0x002e620008000800 */
[----:B------:R-:W-:Y:S01]  /*4b10*/  ULOP3.LUT UR4, UR30, 0xffff, URZ, 0xc0, !UPT ;  /* 0x0000ffff1e047892 */ /* 0x000fe2000f8ec0ff */
[----:B------:R-:W-:Y:S01]  /*4b20*/  UMOV UR5, 0xffff ;  /* 0x0000ffff00057882 */ /* 0x000fe20000000000 */
[----:B------:R-:W-:Y:S02]  /*4b30*/  UMOV UR6, 0x1 ;  /* 0x0000000100067882 */ /* 0x000fe40000000000 */
[----:B------:R-:W-:-:S04]  /*4b40*/  USHF.R.U32.HI UR4, URZ, 0x5, UR4 ;  /* 0x00000005ff047899 */ /* 0x000fc80008011604 */
[----:B------:R-:W-:Y:S02]  /*4b50*/  USHF.L.U32 UR5, UR5, UR4, URZ ;  /* 0x0000000405057299 */ /* 0x000fe400080006ff */
[----:B------:R-:W-:-:S04]  /*4b60*/  USHF.L.U32 UR4, UR6, UR4, URZ ;  /* 0x0000000406047299 */ /* 0x000fc800080006ff */
[----:B-1----:R-:W-:-:S04]  /*4b70*/  LOP3.LUT R0, R0, UR5, RZ, 0xc0, !PT ;  /* 0x0000000500007c12 */ /* 0x002fc8000f8ec0ff */
[----:B------:R-:W-:-:S13]  /*4b80*/  ISETP.NE.AND P0, PT, R0, UR5, PT ;  /* 0x0000000500007c0c */ /* 0x000fda000bf05270 */
[----:B------:R-:W-:Y:S05]  /*4b90*/  @P0 BRA `(.L_x_80) ;  /* 0x0000000000580947 */ /* 0x000fea0003800000 */
[----:B------:R-:W1:Y:S02]  /*4ba0*/  LDS R0, [UR7+0x18] ;  /* 0x00001807ff007984 */ /* 0x000e640008000800 */
[----:B-1----:R-:W-:-:S04]  /*4bb0*/  LOP3.LUT R0, R0, UR4, RZ, 0xc0, !PT ;  /* 0x0000000400007c12 */ /* 0x002fc8000f8ec0ff */
[----:B------:R-:W-:-:S13]  /*4bc0*/  ISETP.NE.AND P0, PT, R0, UR4, PT ;  /* 0x0000000400007c0c */ /* 0x000fda000bf05270 */
[----:B------:R-:W-:Y:S05]  /*4bd0*/  @P0 BRA `(.L_x_81) ;  /* 0x00000000003c0947 */ /* 0x000fea0003800000 */
[----:B------:R-:W1:Y:S01]  /*4be0*/  S2R R2, SR_LANEID ;  /* 0x0000000000027919 */ /* 0x000e620000000000 */
[----:B------:R-:W-:-:S06]  /*4bf0*/  ULOP3.LUT UR5, URZ, UR5, URZ, 0x33, !UPT ;  /* 0x00000005ff057292 */ /* 0x000fcc000f8e33ff */
[----:B------:R-:W-:-:S04]  /*4c00*/  IMAD.U32 R0, RZ, RZ, UR5 ;  /* 0x00000005ff007e24 */ /* 0x000fc8000f8e00ff */
[----:B------:R2:W3:Y:S02]  /*4c10*/  REDUX UR8, R0 ;  /* 0x00000000000873c4 */ /* 0x0004e40000000000 */
[----:B------:R1:W-:Y:S01]  /*4c20*/  UTCATOMSWS.AND URZ, UR5 ;  /* 0x0000000500ff79e3 */ /* 0x0003e20008000000 */
[----:B--2---:R-:W-:Y:S01]  /*4c30*/  LOP3.LUT R0, RZ, UR4, RZ, 0x33, !PT ;  /* 0x00000004ff007c12 */ /* 0x004fe2000f8e33ff */
[----:B------:R-:W-:Y:S02]  /*4c40*/  VOTEU.ANY UR4, UPT, PT ;  /* 0x0000000000047886 */ /* 0x000fe400038e0100 */
[----:B------:R-:W-:Y:S02]  /*4c50*/  UFLO.U32 UR4, UR4 ;  /* 0x00000004000472bd */ /* 0x000fe400080e0000 */
[----:B------:R-:W2:Y:S04]  /*4c60*/  REDUX UR6, R0 ;  /* 0x00000000000673c4 */ /* 0x000ea80000000000 */
[----:B-1----:R-:W-:-:S02]  /*4c70*/  ISETP.EQ.U32.AND P0, PT, R2, UR4, PT ;  /* 0x0000000402007c0c */ /* 0x002fc4000bf02070 */
[----:B---3--:R-:W-:-:S11]  /*4c80*/  MOV R2, UR8 ;  /* 0x0000000800027c02 */ /* 0x008fd60008000f00 */
[----:B------:R1:W-:Y:S01]  /*4c90*/  @P0 ATOMS.AND RZ, [UR7+0x14], R2 ;  /* 0x00001402ffff098c */ /* 0x0003e2000a800007 */
[----:B--2---:R-:W-:-:S05]  /*4ca0*/  IMAD.U32 R0, RZ, RZ, UR6 ;  /* 0x00000006ff007e24 */ /* 0x004fca000f8e00ff */
[----:B------:R1:W-:Y:S01]  /*4cb0*/  @P0 ATOMS.AND RZ, [UR7+0x18], R0 ;  /* 0x00001800ffff098c */ /* 0x0003e2000a800007 */
[----:B------:R-:W-:Y:S05]  /*4cc0*/  BRA `(.L_x_82) ;  /* 0x0000000000147947 */ /* 0x000fea0003800000 */
.L_x_81:
[----:B------:R-:W-:Y:S02]  /*4cd0*/  MOV R2, 0x4cf0 ;  /* 0x00004cf000027802 */ /* 0x000fe40000000f00 */
[----:B----45:R-:W-:Y:S05]  /*4ce0*/  CALL.REL.NOINC `($__internal_0_$__cuda_sm10x_tcgen05_guardrail_trap_col_being_dealloced_not_returned_by_alloc) ;  /* 0x0000007400847944 */ /* 0x030fea0003c00000 */
[----:B------:R-:W-:Y:S05]  /*4cf0*/  BRA `(.L_x_82) ;  /* 0x0000000000087947 */ /* 0x000fea0003800000 */
.L_x_80:
[----:B------:R-:W-:Y:S02]  /*4d00*/  MOV R2, 0x4d20 ;  /* 0x00004d2000027802 */ /* 0x000fe40000000f00 */
[----:B----45:R-:W-:Y:S05]  /*4d10*/  CALL.REL.NOINC `($__internal_2_$__cuda_sm10x_tcgen05_guardrail_trap_unallocated_columns_being_dealloced) ;  /* 0x0000007400907944 */ /* 0x030fea0003c00000 */
.L_x_82:
[----:B------:R-:W-:Y:S01]  /*4d20*/  NOP ;  /* 0x0000000000007918 */ /* 0x000fe20000000000 */
[----:B------:R-:W-:Y:S05]  /*4d30*/  EXIT ;  /* 0x000000000000794d */ /* 0x000fea0003800000 */
.L_x_64:
[----:B------:R-:W-:-:S09]  /*4d40*/  UISETP.NE.OR UP0, UPT, UR24, 0x3, !UP3 ;  /* 0x000000031800788c */ /* 0x000fd2000df05670 */
[----:B------:R-:W-:Y:S05]  /*4d50*/  BRA.U UP0, `(.L_x_83) ;  /* 0x0000001500607547 */ /* 0x000fea000b800000 */
[----:B------:R-:W2:Y:S01]  /*4d60*/  LDCU UR37, c[0x0][0x370] ;  /* 0x00006e00ff2577ac */ /* 0x000ea20008000800 */
[----:B------:R-:W3:Y:S01]  /*4d70*/  LDC.64 R16, c[0x0][0x348] ;  /* 0x0000d200ff107b82 */ /* 0x000ee20000000a00 */
[----:B------:R-:W-:Y:S02]  /*4d80*/  HFMA2 R13, -RZ, RZ, 0, 0 ;  /* 0x00000000ff0d7431 */ /* 0x000fe400000001ff */
[----:B------:R-:W-:Y:S01]  /*4d90*/  IMAD.MOV.U32 R15, RZ, RZ, 0x1 ;  /* 0x00000001ff0f7424 */ /* 0x000fe200078e00ff */
[----:B------:R-:W2:Y:S01]  /*4da0*/  LDCU.128 UR32, c[0x0][0xf10] ;  /* 0x0001e200ff2077ac */ /* 0x000ea20008000c00 */
[----:B------:R-:W-:Y:S01]  /*4db0*/  IMAD.MOV.U32 R14, RZ, RZ, RZ ;  /* 0x000000ffff0e7224 */ /* 0x000fe200078e00ff */
[----:B------:R-:W-:Y:S01]  /*4dc0*/  MOV R7, 0x1000 ;  /* 0x0000100000077802 */ /* 0x000fe20000000f00 */
[----:B------:R-:W4:Y:S01]  /*4dd0*/  LDCU UR31, c[0x0][0x374] ;  /* 0x00006e80ff1f77ac */ /* 0x000f220008000800 */
[----:B------:R-:W1:Y:S01]  /*4de0*/  LDC.64 R2, c[0x0][0xc88] ;  /* 0x00032200ff027b82 */ /* 0x000e620000000a00 */
[----:B------:R-:W4:Y:S01]  /*4df0*/  LDCU UR15, c[0x0][0xf0c] ;  /* 0x0001e180ff0f77ac */ /* 0x000f220008000800 */
[----:B------:R-:W4:Y:S06]  /*4e00*/  LDCU UR43, c[0x0][0xf20] ;  /* 0x0001e400ff2b77ac */ /* 0x000f2c0008000800 */
[----:B------:R-:W1:Y:S01]  /*4e10*/  LDC.64 R4, c[0x0][0xc90] ;  /* 0x00032400ff047b82 */ /* 0x000e620000000a00 */
[----:B------:R-:W3:Y:S01]  /*4e20*/  LDCU UR4, c[0x0][0xf30] ;  /* 0x0001e600ff0477ac */ /* 0x000ee20008000800 */
[----:B--2---:R-:W-:-:S02]  /*4e30*/  UIMAD.WIDE.U32 UR8, UR37, UR32, URZ ;  /* 0x00000020250872a5 */ /* 0x004fc4000f8e00ff */
[----:B----4-:R-:W-:Y:S01]  /*4e40*/  UIMAD.WIDE.U32 UR6, UR31, UR35, URZ ;  /* 0x000000231f0672a5 */ /* 0x010fe2000f8e00ff */
[----:B------:R-:W-:Y:S01]  /*4e50*/  UMOV UR29, 0x400 ;  /* 0x00000400001d7882 */ /* 0x000fe20000000000 */
[----:B------:R-:W-:-:S03]  /*4e60*/  UPLOP3.LUT UP1, UPT, UPT, UPT, UPT, 0x40, 0x4 ;  /* 0x000000000004789c */ /* 0x000fc60003f2e870 */
[----:B------:R-:W-:Y:S01]  /*4e70*/  UMOV UR8, UR9 ;  /* 0x0000000900087c82 */ /* 0x000fe20008000000 */
[----:B------:R-:W-:Y:S01]  /*4e80*/  UISETP.GE.AND UP0, UPT, UR42, 0x1, UPT ;  /* 0x000000012a00788c */ /* 0x000fe2000bf06270 */
[----:B------:R-:W-:Y:S01]  /*4e90*/  UMOV UR6, UR7 ;  /* 0x0000000700067c82 */ /* 0x000fe20008000000 */
[----:B------:R-:W-:Y:S01]  /*4ea0*/  UISETP.NE.AND UP4, UPT, UR42, 0x1, UPT ;  /* 0x000000012a00788c */ /* 0x000fe2000bf85270 */
[----:B------:R-:W2:Y:S01]  /*4eb0*/  LDCU.64 UR22, c[0x0][0xf28] ;  /* 0x0001e500ff1677ac */ /* 0x000ea20008000a00 */
[----:B------:R-:W-:Y:S02]  /*4ec0*/  ULEA UR29, UR58, UR29, 0x18 ;  /* 0x0000001d3a1d7291 */ /* 0x000fe4000f8ec0ff */
[----:B------:R-:W-:Y:S02]  /*4ed0*/  UISETP.NE.AND UP6, UPT, UR15, 0x1, UPT ;  /* 0x000000010f00788c */ /* 0x000fe4000bfc5270 */
[----:B------:R-:W-:Y:S02]  /*4ee0*/  UISETP.NE.AND UP5, UPT, UR34, 0x1, UPT ;  /* 0x000000012200788c */ /* 0x000fe4000bfa5270 */
[----:B------:R-:W-:-:S02]  /*4ef0*/  USHF.R.U32.HI UR41, URZ, UR33, UR8 ;  /* 0x00000021ff297299 */ /* 0x000fc40008011608 */
[----:B------:R-:W-:Y:S02]  /*4f00*/  USHF.R.U32.HI UR40, URZ, UR43, UR6 ;  /* 0x0000002bff287299 */ /* 0x000fe40008011606 */
[----:B---3--:R-:W-:Y:S01]  /*4f10*/  UISETP.NE.AND UP3, UPT, UR4, 0x1, UPT ;  /* 0x000000010400788c */ /* 0x008fe2000bf65270 */
[----:B------:R-:W-:-:S10]  /*4f20*/  UMOV UR12, URZ ;  /* 0x000000ff000c7c82 */ /* 0x000fd40008000000 */
.L_x_94:
[C---:B------:R-:W-:Y:S02]  /*4f30*/  LEA R12, R14.reuse, UR29, 0x3 ;  /* 0x0000001d0e0c7c11 */ /* 0x040fe4000f8e18ff */
[----:B------:R-:W-:Y:S02]  /*4f40*/  SHF.L.U32 R0, R13, 0x1f, RZ ;  /* 0x0000001f0d007819 */ /* 0x000fe400000006ff */
[----:B------:R-:W-:Y:S02]  /*4f50*/  LEA R8, R14, UR29, 0x4 ;  /* 0x0000001d0e087c11 */ /* 0x000fe4000f8e20ff */
[----:B------:R-:W3:Y:S02]  /*4f60*/  SYNCS.PHASECHK.TRANS64.TRYWAIT P0, [R12+URZ+0xc0], R0 ;  /* 0x0000c0000c0075a7 */ /* 0x000ee400080011ff */
[----:B---34-:R-:W-:Y:S05]  /*4f70*/  @!P0 BRA `(.L_x_84) ;  /* 0x0000006c00ac8947 */ /* 0x018fea0003800000 */
.L_x_192:
        /* <DEDUP_REMOVED lines=8> */
[----:B----4-:R-:W-:Y:S11]  /*5000*/  LOP3.LUT P0, RZ, R10, 0x1, RZ, 0xc0, !PT ;  /* 0x000000010aff7812 */ /* 0x010ff6000780c0ff */
[----:B------:R-:W-:Y:S02]  /*5010*/  @!UPT UIADD3 URZ, UPT, UPT, URZ, URZ, URZ ;  /* 0x000000fffffff290 */ /* 0x000fe4000fffe0ff */
[----:B-1----:R-:W-:Y:S01]  /*5020*/  VOTEU.ANY UP2, P0 ;  /* 0x0000000000ff7886 */ /* 0x002fe20000040100 */
[----:B------:R-:W-:Y:S11]  /*5030*/  PLOP3.LUT P0, PT, PT, PT, UP2, 0x80, 0x8 ;  /* 0x000000000008781c */ /* 0x000ff60003f0f028 */
[----:B------:R-:W-:Y:S02]  /*5040*/  @!UPT UIADD3 URZ, UPT, UPT, URZ, URZ, URZ ;  /* 0x000000fffffff290 */ /* 0x000fe4000fffe0ff */
[----:B---3--:R-:W-:Y:S02]  /*5050*/  @P0 SHF.R.U32.HI R0, RZ, 0x10, R9 ;  /* 0x00000010ff000819 */ /* 0x008fe40000011609 */
[----:B------:R-:W-:Y:S02]  /*5060*/  @P0 MOV R6, R8 ;  /* 0x0000000800060202 */ /* 0x000fe40000000f00 */
[----:B------:R-:W-:Y:S01]  /*5070*/  @P0 R2UR UR4, R0 ;  /* 0x00000000000402ca */ /* 0x000fe200000e0000 */
[----:B------:R-:W-:Y:S01]  /*5080*/  VIADD R0, R12, 0xd0 ;  /* 0x000000d00c007836 */ /* 0x000fe20000000000 */
[----:B------:R-:W-:Y:S02]  /*5090*/  @P0 LOP3.LUT R8, R9, 0xffff, RZ, 0xc0, !PT ;  /* 0x0000ffff09080812 */ /* 0x000fe400078ec0ff */
[----:B------:R-:W-:Y:S02]  /*50a0*/  @P0 R2UR UR6, R6 ;  /* 0x00000000060602ca */ /* 0x000fe400000e0000 */
[----:B------:R-:W-:Y:S02]  /*50b0*/  PRMT R0, RZ, 0x654, R0 ;  /* 0x00000654ff007816 */ /* 0x000fe40000000000 */
[----:B------:R-:W-:Y:S02]  /*50c0*/  @P0 R2UR UR5, R8 ;  /* 0x00000000080502ca */ /* 0x000fe400000e0000 */
[----:B------:R1:W-:Y:S03]  /*50d0*/  SYNCS.ARRIVE.TRANS64.RED.A1T0 RZ, [R0+URZ], RZ ;  /* 0x000000ff00ff79a7 */ /* 0x0003e600081004ff */
[----:B------:R-:W-:Y:S04]  /*50e0*/  @UP2 UMOV UR30, UR4 ;  /* 0x00000004001e2c82 */ /* 0x000fe80008000000 */
[----:B------:R-:W-:Y:S04]  /*50f0*/  @UP2 UMOV UR14, UR6 ;  /* 0x00000006000e2c82 */ /* 0x000fe80008000000 */
[----:B------:R-:W-:Y:S01]  /*5100*/  @UP2 UMOV UR13, UR5 ;  /* 0x00000005000d2c82 */ /* 0x000fe20008000000 */
[----:B------:R-:W-:Y:S05]  /*5110*/  BRA.U !UP0, `(.L_x_85) ;  /* 0x0000000108a47547 */ /* 0x000fea000b800000 */
[----:B------:R-:W-:Y:S02]  /*5120*/  UIMAD.WIDE.U32 UR8, UR13, UR35, URZ ;  /* 0x000000230d0872a5 */ /* 0x000fe4000f8e00ff */
[----:B------:R-:W-:Y:S02]  /*5130*/  UIMAD.WIDE.U32 UR10, UR14, UR32, URZ ;  /* 0x000000200e0a72a5 */ /* 0x000fe4000f8e00ff */
[----:B------:R-:W-:Y:S02]  /*5140*/  USEL UR4, UR31, UR40, !UP5 ;  /* 0x000000281f047287 */ /* 0x000fe4000e800000 */
[----:B------:R-:W-:Y:S02]  /*5150*/  USEL UR7, UR37, UR41, !UP6 ;  /* 0x0000002925077287 */ /* 0x000fe4000f000000 */
[----:B--2---:R-:W-:Y:S02]  /*5160*/  UIMAD.WIDE.U32 UR16, UR4, UR22, URZ ;  /* 0x00000016041072a5 */ /* 0x004fe4000f8e00ff */
[----:B------:R-:W-:Y:S01]  /*5170*/  UIMAD.WIDE.U32 UR18, UR7, UR22, URZ ;  /* 0x00000016071272a5 */ /* 0x000fe2000f8e00ff */
[----:B------:R-:W-:Y:S02]  /*5180*/  UMOV UR5, UR9 ;  /* 0x0000000900057c82 */ /* 0x000fe40008000000 */
[----:B------:R-:W-:Y:S03]  /*5190*/  USHF.R.U32.HI UR6, URZ, UR43, UR5 ;  /* 0x0000002bff067299 */ /* 0x000fe60008011605 */
[----:B------:R-:W-:Y:S01]  /*51a0*/  UMOV UR5, UR11 ;  /* 0x0000000b00057c82 */ /* 0x000fe20008000000 */
[----:B------:R-:W-:Y:S02]  /*51b0*/  USEL UR6, UR13, UR6, !UP5 ;  /* 0x000000060d067287 */ /* 0x000fe4000e800000 */
[----:B------:R-:W-:Y:S02]  /*51c0*/  USHF.R.U32.HI UR8, URZ, UR33, UR5 ;  /* 0x00000021ff087299 */ /* 0x000fe40008011605 */
[----:B------:R-:W-:Y:S01]  /*51d0*/  UIMAD.WIDE.U32 UR10, UR6, UR22, URZ ;  /* 0x00000016060a72a5 */ /* 0x000fe2000f8e00ff */
[----:B------:R-:W-:Y:S02]  /*51e0*/  UMOV UR5, UR17 ;  /* 0x0000001100057c82 */ /* 0x000fe40008000000 */
[----:B------:R-:W-:Y:S03]  /*51f0*/  @UP4 USHF.R.U32.HI UR4, URZ, UR23, UR5 ;  /* 0x00000017ff044299 */ /* 0x000fe60008011605 */
[----:B------:R-:W-:Y:S01]  /*5200*/  UMOV UR5, UR19 ;  /* 0x0000001300057c82 */ /* 0x000fe20008000000 */
[----:B------:R-:W-:Y:S02]  /*5210*/  UIMAD UR4, UR42, UR4, URZ ;  /* 0x000000042a0472a4 */ /* 0x000fe4000f8e02ff */
[----:B------:R-:W-:Y:S02]  /*5220*/  @UP4 USHF.R.U32.HI UR7, URZ, UR23, UR5 ;  /* 0x00000017ff074299 */ /* 0x000fe40008011605 */
[----:B------:R-:W-:Y:S02]  /*5230*/  USEL UR5, UR14, UR8, !UP6 ;  /* 0x000000080e057287 */ /* 0x000fe4000f000000 */
[----:B------:R-:W-:Y:S02]  /*5240*/  UIMAD UR8, UR42, UR7, URZ ;  /* 0x000000072a0872a4 */ /* 0x000fe4000f8e02ff */
[----:B------:R-:W-:Y:S03]  /*5250*/  UISETP.GE.AND UP0, UPT, UR6, UR4, UPT ;  /* 0x000000040600728c */ /* 0x000fe6000bf06270 */
[----:B------:R-:W-:Y:S01]  /*5260*/  UMOV UR4, UR11 ;  /* 0x0000000b00047c82 */ /* 0x000fe20008000000 */
[----:B------:R-:W-:Y:S02]  /*5270*/  UISETP.GE.OR UP0, UPT, UR5, UR8, UP0 ;  /* 0x000000080500728c */ /* 0x000fe40008706670 */
[----:B------:R-:W-:Y:S02]  /*5280*/  USHF.R.U32.HI UR4, URZ, UR23, UR4 ;  /* 0x00000017ff047299 */ /* 0x000fe40008011604 */
[----:B------:R-:W-:Y:S02]  /*5290*/  UIMAD.WIDE.U32 UR8, UR5, UR22, URZ ;  /* 0x00000016050872a5 */ /* 0x000fe4000f8e00ff */
[----:B------:R-:W-:Y:S04]  /*52a0*/  USEL UR10, UR6, UR4, !UP4 ;  /* 0x00000004060a7287 */ /* 0x000fe8000e000000 */
[----:B------:R-:W-:Y:S01]  /*52b0*/  UIADD3 UR11, UPT, UPT, -UR10, URZ, URZ ;  /* 0x000000ff0a0b7290 */ /* 0x000fe2000fffe1ff */
[----:B------:R-:W-:Y:S02]  /*52c0*/  @!UP0 UMOV UR4, UR9 ;  /* 0x0000000900048c82 */ /* 0x000fe40008000000 */
[----:B------:R-:W-:Y:S02]  /*52d0*/  @!UP0 USHF.R.U32.HI UR4, URZ, UR23, UR4 ;  /* 0x00000017ff048299 */ /* 0x000fe40008011604 */
[----:B------:R-:W-:Y:S02]  /*52e0*/  UIMAD UR8, UR42, UR11, UR6 ;  /* 0x0000000b2a0872a4 */ /* 0x000fe4000f8e0206 */
[----:B------:R-:W-:Y:S04]  /*52f0*/  @!UP0 USEL UR4, UR5, UR4, !UP4 ;  /* 0x0000000405048287 */ /* 0x000fe8000e000000 */
[----:B------:R-:W-:Y:S02]  /*5300*/  @!UP0 UIMAD UR7, UR7, UR8, UR4 ;  /* 0x00000008070782a4 */ /* 0x000fe4000f8e0204 */
[----:B------:R-:W-:Y:S02]  /*5310*/  @!UP0 UIADD3 UR9, UPT, UPT, UR10, -UR4, URZ ;  /* 0x800000040a098290 */ /* 0x000fe4000fffe0ff */
[----:B------:R-:W-:Y:S02]  /*5320*/  UIADD3 UR8, UPT, UPT, -UR6, URZ, URZ ;  /* 0x000000ff06087290 */ /* 0x000fe4000fffe1ff */
[----:B------:R-:W-:Y:S02]  /*5330*/  UIADD3 UR4, UPT, UPT, -UR5, URZ, URZ ;  /* 0x000000ff05047290 */ /* 0x000fe4000fffe1ff */
[----:B------:R-:W-:Y:S03]  /*5340*/  @!UP0 UIMAD UR6, UR9, UR42, UR5 ;  /* 0x0000002a090682a4 */ /* 0x000fe6000f8e0205 */
[----:B------:R-:W-:Y:S01]  /*5350*/  @!UP0 UMOV UR5, UR7 ;  /* 0x0000000700058c82 */ /* 0x000fe20008000000 */
[----:B------:R-:W-:Y:S02]  /*5360*/  UIMAD UR7, UR15, UR4, UR14 ;  /* 0x000000040f0772a4 */ /* 0x000fe4000f8e020e */
[----:B------:R-:W-:Y:S02]  /*5370*/  UIMAD UR4, UR34, UR8, UR13 ;  /* 0x00000008220472a4 */ /* 0x000fe4000f8e020d */
[----:B------:R-:W-:Y:S02]  /*5380*/  UIMAD UR14, UR5, UR15, UR7 ;  /* 0x0000000f050e72a4 */ /* 0x000fe4000f8e0207 */
[----:B------:R-:W-:Y:S11]  /*5390*/  UIMAD UR13, UR6, UR34, UR4 ;  /* 0x00000022060d72a4 */ /* 0x000ff6000f8e0204 */
[----:B------:R-:W-:Y:S01]  /*53a0*/  @!UPT UIADD3 URZ, UPT, UPT, URZ, URZ, URZ ;  /* 0x000000fffffff290 */ /* 0x000fe2000fffe0ff */
.L_x_85:
[----:B------:R-:W3:Y:S01]  /*53b0*/  @!UP3 LDCU.128 UR8, c[0x0][0xf10] ;  /* 0x0001e200ff08b7ac */ /* 0x000ee20008000c00 */
[C---:B------:R-:W-:Y:S02]  /*53c0*/  ISETP.NE.U32.AND P1, PT, R4.reuse, RZ, PT ;  /* 0x000000ff0400720c */ /* 0x040fe40003f25070 */
[----:B------:R-:W-:Y:S02]  /*53d0*/  ISETP.NE.U32.AND P0, PT, R4, RZ, PT ;  /* 0x000000ff0400720c */ /* 0x000fe40003f05070 */
[C---:B------:R-:W-:Y:S02]  /*53e0*/  ISETP.NE.AND.EX P1, PT, R5.reuse, RZ, PT, P1 ;  /* 0x000000ff0500720c */ /* 0x040fe40003f25310 */
[----:B------:R-:W-:Y:S01]  /*53f0*/  ISETP.NE.AND.EX P0, PT, R5, RZ, PT, P0 ;  /* 0x000000ff0500720c */ /* 0x000fe20003f05300 */
[----:B------:R-:W4:Y:S01]  /*5400*/  @!UP3 LDCU UR5, c[0x0][0xf0c] ;  /* 0x0001e180ff05b7ac */ /* 0x000f220008000800 */
[----:B------:R-:W-:Y:S02]  /*5410*/  USHF.L.U32 UR26, UR21, 0x6, URZ ;  /* 0x00000006151a7899 */ /* 0x000fe400080006ff */
[----:B------:R-:W-:Y:S02]  /*5420*/  USHF.L.U32 UR27, UR20, 0x7, URZ ;  /* 0x00000007141b7899 */ /* 0x000fe400080006ff */
[----:B---3--:R-:W-:Y:S07]  /*5430*/  UIMAD.WIDE.U32 UR6, UR14, UR8, URZ ;  /* 0x000000080e0672a5 */ /* 0x008fee000f8e00ff */
[----:B------:R-:W-:Y:S01]  /*5440*/  @!UP3 UMOV UR4, UR7 ;  /* 0x000000070004bc82 */ /* 0x000fe20008000000 */
[----:B----4-:R-:W-:Y:S02]  /*5450*/  @!UP3 UISETP.NE.AND UP0, UPT, UR5, 0x1, UPT ;  /* 0x000000010500b88c */ /* 0x010fe4000bf05270 */
[----:B------:R-:W-:Y:S02]  /*5460*/  @!UP3 USHF.R.U32.HI UR4, URZ, UR9, UR4 ;  /* 0x00000009ff04b299 */ /* 0x000fe40008011604 */
[----:B------:R-:W-:Y:S02]  /*5470*/  UIMAD.WIDE.U32 UR6, UR13, UR11, URZ ;  /* 0x0000000b0d0672a5 */ /* 0x000fe4000f8e00ff */
[----:B------:R-:W-:Y:S02]  /*5480*/  @!UP3 USEL UR8, UR14, UR4, !UP0 ;  /* 0x000000040e08b287 */ /* 0x000fe4000c000000 */
[----:B------:R-:W-:Y:S03]  /*5490*/  @!UP3 UISETP.NE.AND UP0, UPT, UR10, 0x1, UPT ;  /* 0x000000010a00b88c */ /* 0x000fe6000bf05270 */
[----:B------:R-:W-:Y:S02]  /*54a0*/  @!UP3 UMOV UR6, UR7 ;  /* 0x000000070006bc82 */ /* 0x000fe40008000000 */
[----:B------:R-:W3:Y:S02]  /*54b0*/  @!UP3 LDCU UR4, c[0x0][0xf20] ;  /* 0x0001e400ff04b7ac */ /* 0x000ee40008000800 */
[----:B---3--:R-:W-:Y:S04]  /*54c0*/  @!UP3 USHF.R.U32.HI UR6, URZ, UR4, UR6 ;  /* 0x00000004ff06b299 */ /* 0x008fe80008011606 */
[----:B------:R-:W-:Y:S04]  /*54d0*/  @!UP3 USEL UR6, UR13, UR6, !UP0 ;  /* 0x000000060d06b287 */ /* 0x000fe8000c000000 */
[----:B------:R-:W-:Y:S02]  /*54e0*/  @!UP3 UIADD3 UR4, UPT, UPT, -UR8, UR6, URZ ;  /* 0x000000060804b290 */ /* 0x000fe4000fffe1ff */
[----:B------:R-:W-:Y:S02]  /*54f0*/  @!UP3 UIADD3 UR6, UPT, UPT, UR8, -UR6, URZ ;  /* 0x800000060806b290 */ /* 0x000fe4000fffe0ff */
[----:B------:R-:W-:Y:S02]  /*5500*/  @!UP3 UIMAD UR14, UR4, UR5, UR14 ;  /* 0x00000005040eb2a4 */ /* 0x000fe4000f8e020e */
[----:B------:R-:W-:Y:S01]  /*5510*/  @!UP3 UIMAD UR13, UR6, UR10, UR13 ;  /* 0x0000000a060db2a4 */ /* 0x000fe2000f8e020d */
[----:B------:R-:W-:Y:S11]  /*5520*/  BRA.U UP1, `(.L_x_86) ;  /* 0x0000000101107547 */ /* 0x000ff6000b800000 */
[----:B------:R-:W-:Y:S04]  /*5530*/  MOV R6, UR50 ;  /* 0x0000003200067c02 */ /* 0x000fe80008000f00 */
[----:B------:R-:W-:Y:S04]  /*5540*/  SHF.L.U32 R6, R6, 0x1f, RZ ;  /* 0x0000001f06067819 */ /* 0x000fe800000006ff */
[----:B------:R-:W3:Y:S02]  /*5550*/  SYNCS.PHASECHK.TRANS64.TRYWAIT P2, [UR29+0xb8], R6 ;  /* 0x0000b806ff0075a7 */ /* 0x000ee4000804111d */
[----:B---3--:R-:W-:Y:S05]  /*5560*/  @!P2 BRA `(.L_x_87) ;  /* 0x000000680044a947 */ /* 0x008fea0003800000 */
.L_x_86:
[----:B------:R-:W-:Y:S05]  /*5570*/  @!P1 BRA `(.L_x_88) ;  /* 0x0000000000309947 */ /* 0x000fea0003800000 */
[----:B------:R-:W-:Y:S01]  /*5580*/  ISETP.NE.U32.AND P1, PT, R2, RZ, PT ;  /* 0x000000ff0200720c */ /* 0x000fe20003f25070 */
[----:B------:R-:W3:Y:S01]  /*5590*/  LDCU.64 UR4, c[0x0][0x358] ;  /* 0x00006b00ff0477ac */ /* 0x000ee20008000a00 */
[----:B------:R-:W-:Y:S02]  /*55a0*/  IMAD.MOV.U32 R85, RZ, RZ, 0x1 ;  /* 0x00000001ff557424 */ /* 0x000fe400078e00ff */
[----:B------:R-:W-:Y:S11]  /*55b0*/  ISETP.NE.AND.EX P1, PT, R3, RZ, PT, P1 ;  /* 0x000000ff0300720c */ /* 0x000ff60003f25310 */
[----:B------:R-:W-:Y:S02]  /*55c0*/  @!UPT UIADD3 URZ, UPT, UPT, URZ, URZ, URZ ;  /* 0x000000fffffff290 */ /* 0x000fe4000fffe0ff */
[----:B------:R-:W4:Y:S01]  /*55d0*/  @P1 LDC.64 R8, c[0x0][0xc88] ;  /* 0x00032200ff081b82 */ /* 0x000f220000000a00 */
[----:B-1----:R-:W-:Y:S04]  /*55e0*/  @P1 IMAD R0, R4, UR36, RZ ;  /* 0x0000002404001c24 */ /* 0x002fe8000f8e02ff */
[----:B----4-:R-:W-:Y:S04]  /*55f0*/  @P1 IMAD.WIDE R8, R0, 0x4, R8 ;  /* 0x0000000400081825 */ /* 0x010fe800078e0208 */
[----:B------:R-:W-:Y:S01]  /*5600*/  HFMA2 R0, -RZ, RZ, 0, 5.9604644775390625e-08 ;  /* 0x00000001ff007431 */ /* 0x000fe200000001ff */
[----:B---3-5:R3:W5:Y:S04]  /*5610*/  @P1 LDG.E R45, desc[UR4][R8.64] ;  /* 0x00000004082d1981 */ /* 0x028768000c1e1900 */
[----:B------:R-:W-:Y:S01]  /*5620*/  @!P1 PRMT R85, R0, 0x7610, R85 ;  /* 0x0000761000559816 */ /* 0x000fe20000000055 */
[----:B---3--:R-:W4:Y:S06]  /*5630*/  @!P1 LDC R45, c[0x0][0xc80] ;  /* 0x00032000ff2d9b82 */ /* 0x008f2c0000000800 */
.L_x_88:
[----:B----45:R-:W-:Y:S01]  /*5640*/  @!P0 FSETP.EQ.AND P1, PT, R45, RZ, PT ;  /* 0x000000ff2d00820b */ /* 0x030fe20003f22000 */
[----:B------:R-:W-:Y:S01]  /*5650*/  @!UPT UIADD3 URZ, UPT, UPT, URZ, URZ, URZ ;  /* 0x000000fffffff290 */ /* 0x000fe2000fffe0ff */
[----:B------:R-:W-:Y:S11]  /*5660*/  @!P0 BRA `(.L_x_89) ;  /* 0x0000000000188947 */ /* 0x000ff60003800000 */
[----:B------:R-:W-:Y:S02]  /*5670*/  LOP3.LUT P0, RZ, R85, 0xff, RZ, 0xc0, !PT ;  /* 0x000000ff55ff7812 */ /* 0x000fe4000780c0ff */
[----:B------:R-:W-:Y:S04]  /*5680*/  ISETP.NE.U32.AND P1, PT, R2, RZ, PT ;  /* 0x000000ff0200720c */ /* 0x000fe80003f25070 */
[----:B------:R-:W-:Y:S04]  /*5690*/  ISETP.NE.AND.EX P1, PT, R3, RZ, PT, P1 ;  /* 0x000000ff0300720c */ /* 0x000fe80003f25310 */
[----:B------:R-:W-:Y:S03]  /*56a0*/  PLOP3.LUT P1, PT, P1, PT, PT, 0x8, 0x80 ;  /* 0x000000000080781c */ /* 0x000fe60000f2e170 */
[----:B------:R-:W-:Y:S11]  /*56b0*/  @P0 FSETP.EQ.AND P1, PT, R45, RZ, PT ;  /* 0x000000ff2d00020b */ /* 0x000ff60003f22000 */
[----:B------:R-:W-:Y:S02]  /*56c0*/  @!UPT UIADD3 URZ, UPT, UPT, URZ, URZ, URZ ;  /* 0x000000fffffff290 */ /* 0x000fe4000fffe0ff */
.L_x_89:
[----:B------:R-:W-:Y:S01]  /*56d0*/  ULEA UR4, UR12, UR29, 0x3 ;  /* 0x0000001d0c047291 */ /* 0x000fe2000f8e18ff */
[----:B------:R-:W-:Y:S02]  /*56e0*/  SHF.L.U32 R9, R15, 0x1f, RZ ;  /* 0x0000001f0f097819 */ /* 0x000fe400000006ff */
[----:B------:R-:W-:Y:S04]  /*56f0*/  ELECT P0, URZ, PT ;  /* 0x0000000000ff782f */ /* 0x000fe80003800000 */
[----:B------:R-:W-:Y:S02]  /*5700*/  PLOP3.LUT P1, PT, P1, P0, PT, 0xf2, 0x2f ;  /* 0x00000000002f781c */ /* 0x000fe40000f21e72 */
[----:B------:R-:W3:Y:S11]  /*5710*/  SYNCS.PHASECHK.TRANS64.TRYWAIT P2, [UR4+0x98], R9 ;  /* 0x00009809ff0075a7 */ /* 0x000ef60008041104 */
[----:B------:R-:W-:Y:S05]  /*5720*/  @!P1 IADD3 R8, P0, PT, R16, 0x980, RZ ;  /* 0x0000098010089810 */ /* 0x000fea0007f1e0ff */
[----:B-1----:R-:W-:Y:S01]  /*5730*/  @!P1 IMAD.X R6, RZ, RZ, R17, P0 ;  /* 0x000000ffff069224 */ /* 0x002fe200000e0611 */
[----:B---3--:R-:W-:Y:S07]  /*5740*/  @!P2 BRA `(.L_x_90) ;  /* 0x0000006400e4a947 */ /* 0x008fee0003800000 */
.L_x_195:
[----:B------:R-:W-:Y:S01]  /*5750*/  @!P1 R2UR UR7, R6 ;  /* 0x00000000060792ca */ /* 0x000fe200000e0000 */
[----:B------:R-:W-:Y:S01]  /*5760*/  UIADD3 UR5, UPT, UPT, UR12, 0x1, URZ ;  /* 0x000000010c057890 */ /* 0x000fe2000fffe0ff */
[----:B------:R-:W-:Y:S01]  /*5770*/  @!P1 R2UR UR6, R8 ;  /* 0x00000000080692ca */ /* 0x000fe200000e0000 */
[----:B------:R-:W-:Y:S01]  /*5780*/  UIADD3 UR25, UPT, UPT, UR4, 0x80, URZ ;  /* 0x0000008004197890 */ /* 0x000fe2000fffe0ff */
[----:B-1----:R-:W-:Y:S01]  /*5790*/  @!P1 IMAD.MOV.U32 R0, RZ, RZ, 0x1000 ;  /* 0x00001000ff009424 */ /* 0x002fe200078e00ff */
[----:B------:R-:W-:Y:S01]  /*57a0*/  UISETP.NE.AND UP0, UPT, UR5, 0x3, UPT ;  /* 0x000000030500788c */ /* 0x000fe2000bf05270 */
[----:B------:R-:W-:Y:S01]  /*57b0*/  UMOV UR18, 0x0 ;  /* 0x0000000000127882 */ /* 0x000fe20000000000 */
[----:B------:R-:W-:Y:S02]  /*57c0*/  UMOV UR19, 0x10000000 ;  /* 0x1000000000137882 */ /* 0x000fe40000000000 */
[----:B------:R-:W-:Y:S02]  /*57d0*/  USEL UR5, UR5, URZ, UP0 ;  /* 0x000000ff05057287 */ /* 0x000fe40008000000 */
[----:B------:R-:W-:Y:S02]  /*57e0*/  USEL UR9, URZ, 0x1, UP0 ;  /* 0x00000001ff097887 */ /* 0x000fe40008000000 */
[----:B------:R-:W-:Y:S01]  /*57f0*/  IMAD.U32 R9, RZ, RZ, UR7 ;  /* 0x00000007ff097e24 */ /* 0x000fe2000f8e00ff */
[----:B------:R-:W-:Y:S01]  /*5800*/  VOTEU.ALL UP0, P1 ;  /* 0x0000000000ff7886 */ /* 0x000fe20000800000 */
[----:B------:R-:W-:Y:S01]  /*5810*/  IMAD.U32 R8, RZ, RZ, UR6 ;  /* 0x00000006ff087e24 */ /* 0x000fe2000f8e00ff */
[----:B------:R-:W-:Y:S01]  /*5820*/  UMOV UR28, UR36 ;  /* 0x00000024001c7c82 */ /* 0x000fe20008000000 */
[----:B------:R-:W-:Y:S01]  /*5830*/  UMOV UR11, UR27 ;  /* 0x0000001b000b7c82 */ /* 0x000fe20008000000 */
[----:B------:R-:W-:Y:S01]  /*5840*/  @!P1 R2UR UR17, R9 ;  /* 0x00000000091192ca */ /* 0x000fe200000e0000 */
[----:B------:R-:W-:Y:S01]  /*5850*/  @!UP0 ULEA UR6, UR12, UR29, 0xc ;  /* 0x0000001d0c068291 */ /* 0x000fe2000f8e60ff */
[----:B------:R-:W-:Y:S01]  /*5860*/  @!P1 R2UR UR16, R8 ;  /* 0x00000000081092ca */ /* 0x000fe200000e0000 */
[----:B------:R-:W-:Y:S01]  /*5870*/  @!UP0 UIADD3 UR10, UPT, UPT, UR26, 0x20, URZ ;  /* 0x000000201a0a8890 */ /* 0x000fe2000fffe0ff */
[----:B------:R-:W-:Y:S01]  /*5880*/  LOP3.LUT R9, R15, UR9, RZ, 0x3c, !PT ;  /* 0x000000090f097c12 */ /* 0x000fe2000f8e3cff */
[----:B------:R-:W-:Y:S01]  /*5890*/  @!UP0 UIADD3 UR24, UPT, UPT, UR6, 0x200, URZ ;  /* 0x0000020006188890 */ /* 0x000fe2000fffe0ff */
[----:B------:R-:W-:Y:S01]  /*58a0*/  @!P1 IADD3 R8, P0, PT, R16, 0x980, RZ ;  /* 0x0000098010089810 */ /* 0x000fe20007f1e0ff */
[----:B------:R-:W-:Y:S01]  /*58b0*/  @!UP0 UIADD3 UR8, UPT, UPT, UR6, 0xa00, URZ ;  /* 0x00000a0006088890 */ /* 0x000fe2000fffe0ff */
[----:B------:R-:W-:Y:S01]  /*58c0*/  SHF.L.U32 R10, R9, 0x1f, RZ ;  /* 0x0000001f090a7819 */ /* 0x000fe200000006ff */
[----:B------:R-:W-:Y:S01]  /*58d0*/  VOTEU.ALL UP0, P1 ;  /* 0x0000000000ff7886 */ /* 0x000fe20000800000 */
[----:B------:R-:W-:Y:S01]  /*58e0*/  UMOV UR12, UR36 ;  /* 0x00000024000c7c82 */ /* 0x000fe20008000000 */
[----:B------:R-:W-:Y:S01]  /*58f0*/  UMOV UR9, UR25 ;  /* 0x0000001900097c82 */ /* 0x000fe20008000000 */
[----:B------:R-:W-:Y:S01]  /*5900*/  UPRMT UR6, UR58, 0x654, UR25 ;  /* 0x000006543a067896 */ /* 0x000fe20008000019 */
[----:B------:R-:W-:Y:S01]  /*5910*/  @!P1 IMAD.X R6, RZ, RZ, R17, P0 ;  /* 0x000000ffff069224 */ /* 0x000fe200000e0611 */
[----:B------:R-:W-:Y:S01]  /*5920*/  ULEA UR7, UR5, UR29, 0x3 ;  /* 0x0000001d05077291 */ /* 0x000fe2000f8e18ff */
[----:B------:R1:W-:Y:S01]  /*5930*/  @!UP0 UTMALDG.3D [UR24], [UR16], desc[UR18] ;  /* 0x00001218100085b4 */ /* 0x0003e20008011000 */
[----:B------:R-:W-:Y:S05]  /*5940*/  VOTEU.ALL UP0, P1 ;  /* 0x0000000000ff7886 */ /* 0x000fea0000800000 */
[----:B------:R1:W-:Y:S01]  /*5950*/  @!UP0 UTMALDG.3D [UR8], [UR16], desc[UR18] ;  /* 0x00001208100085b4 */ /* 0x0003e20008011000 */
[----:B------:R1:W-:Y:S01]  /*5960*/  @!P1 SYNCS.ARRIVE.TRANS64.RED.A0TR RZ, [UR4+0x80], R0 ;  /* 0x00008000ffff99a7 */ /* 0x0003e20008300404 */
[----:B------:R-:W-:Y:S01]  /*5970*/  SYNCS.ARRIVE.TRANS64.RED.A1T0 RZ, [UR6], RZ ;  /* 0x000000ffffff79a7 */ /* 0x000fe20008100406 */
[----:B------:R-:W3:Y:S02]  /*5980*/  SYNCS.PHASECHK.TRANS64.TRYWAIT P2, [UR7+0x98], R10 ;  /* 0x0000980aff0075a7 */ /* 0x000ee40008041107 */
[----:B-1-3--:R-:W-:Y:S05]  /*5990*/  @!P2 BRA `(.L_x_91) ;  /* 0x000000640068a947 */ /* 0x00afea0003800000 */
.L_x_197:
[----:B------:R-:W-:Y:S01]  /*59a0*/  @!P1 R2UR UR6, R8 ;  /* 0x00000000080692ca */ /* 0x000fe200000e0000 */
[----:B------:R-:W-:Y:S01]  /*59b0*/  UIADD3 UR4, UPT, UPT, UR5, 0x1, URZ ;  /* 0x0000000105047890 */ /* 0x000fe2000fffe0ff */
[----:B------:R-:W-:Y:S01]  /*59c0*/  @!P1 R2UR UR8, R6 ;  /* 0x00000000060892ca */ /* 0x000fe200000e0000 */
[----:B------:R-:W-:Y:S01]  /*59d0*/  UIADD3 UR17, UPT, UPT, UR7, 0x80, URZ ;  /* 0x0000008007117890 */ /* 0x000fe2000fffe0ff */
[----:B-1----:R-:W-:Y:S01]  /*59e0*/  @!P1 IMAD.MOV.U32 R0, RZ, RZ, 0x1000 ;  /* 0x00001000ff009424 */ /* 0x002fe200078e00ff */
[----:B------:R-:W-:Y:S01]  /*59f0*/  UISETP.NE.AND UP0, UPT, UR4, 0x3, UPT ;  /* 0x000000030400788c */ /* 0x000fe2000bf05270 */
[----:B------:R-:W-:Y:S01]  /*5a00*/  @!P1 IADD3 R8, P0, PT, R16, 0x980, RZ ;  /* 0x0000098010089810 */ /* 0x000fe20007f1e0ff */
[----:B------:R-:W-:Y:S01]  /*5a10*/  UMOV UR38, 0x0 ;  /* 0x0000000000267882 */ /* 0x000fe20000000000 */
[----:B------:R-:W-:Y:S01]  /*5a20*/  UMOV UR39, 0x10000000 ;  /* 0x1000000000277882 */ /* 0x000fe20000000000 */
[----:B------:R-:W-:Y:S01]  /*5a30*/  USEL UR9, URZ, 0x1, UP0 ;  /* 0x00000001ff097887 */ /* 0x000fe20008000000 */
[----:B------:R-:W-:Y:S01]  /*5a40*/  UMOV UR18, UR26 ;  /* 0x0000001a00127c82 */ /* 0x000fe20008000000 */
[----:B------:R-:W-:Y:S02]  /*5a50*/  UMOV UR20, UR36 ;  /* 0x0000002400147c82 */ /* 0x000fe40008000000 */
[----:B------:R-:W-:Y:S01]  /*5a60*/  IMAD.U32 R10, RZ, RZ, UR6 ;  /* 0x00000006ff0a7e24 */ /* 0x000fe2000f8e00ff */
[----:B------:R-:W-:Y:S01]  /*5a70*/  USEL UR6, UR4, URZ, UP0 ;  /* 0x000000ff04067287 */ /* 0x000fe20008000000 */
[----:B------:R-:W-:Y:S01]  /*5a80*/  IMAD.U32 R11, RZ, RZ, UR8 ;  /* 0x00000008ff0b7e24 */ /* 0x000fe2000f8e00ff */
[----:B------:R-:W-:Y:S01]  /*5a90*/  VOTEU.ALL UP0, P1 ;  /* 0x0000000000ff7886 */ /* 0x000fe20000800000 */
[----:B------:R-:W-:Y:S01]  /*5aa0*/  LOP3.LUT R9, R9, UR9, RZ, 0x3c, !PT ;  /* 0x0000000909097c12 */ /* 0x000fe2000f8e3cff */
[----:B------:R-:W-:Y:S01]  /*5ab0*/  UMOV UR12, UR36 ;  /* 0x00000024000c7c82 */ /* 0x000fe20008000000 */
[----:B------:R-:W-:Y:S01]  /*5ac0*/  @!P1 R2UR UR24, R10 ;  /* 0x000000000a1892ca */ /* 0x000fe200000e0000 */
[----:B------:R-:W-:Y:S01]  /*5ad0*/  UMOV UR9, UR17 ;  /* 0x0000001100097c82 */ /* 0x000fe20008000000 */
[----:B------:R-:W-:Y:S01]  /*5ae0*/  @!P1 R2UR UR25, R11 ;  /* 0x000000000b1992ca */ /* 0x000fe200000e0000 */
[----:B------:R-:W-:Y:S01]  /*5af0*/  @!UP0 ULEA UR5, UR5, UR29, 0xc ;  /* 0x0000001d05058291 */ /* 0x000fe2000f8e60ff */
[----:B------:R-:W-:Y:S01]  /*5b00*/  SHF.L.U32 R10, R9, 0x1f, RZ ;  /* 0x0000001f090a7819 */ /* 0x000fe200000006ff */
[----:B------:R-:W-:Y:S01]  /*5b10*/  @!UP0 UIADD3 UR19, UPT, UPT, UR27, 0x40, URZ ;  /* 0x000000401b138890 */ /* 0x000fe2000fffe0ff */
[----:B------:R-:W-:Y:S01]  /*5b20*/  @!P1 IMAD.X R6, RZ, RZ, R17, P0 ;  /* 0x000000ffff069224 */ /* 0x000fe200000e0611 */
[----:B------:R-:W-:Y:S02]  /*5b30*/  @!UP0 UIADD3 UR16, UPT, UPT, UR5, 0x200, URZ ;  /* 0x0000020005108890 */ /* 0x000fe4000fffe0ff */
[----:B------:R-:W-:Y:S02]  /*5b40*/  @!UP0 UIADD3 UR8, UPT, UPT, UR5, 0xa00, URZ ;  /* 0x00000a0005088890 */ /* 0x000fe4000fffe0ff */
[----:B------:R-:W-:Y:S01]  /*5b50*/  @!UP0 UIADD3 UR10, UPT, UPT, UR26, 0x20, URZ ;  /* 0x000000201a0a8890 */ /* 0x000fe2000fffe0ff */
[----:B------:R-:W-:Y:S01]  /*5b60*/  VOTEU.ALL UP0, P1 ;  /* 0x0000000000ff7886 */ /* 0x000fe20000800000 */
[----:B------:R-:W-:Y:S01]  /*5b70*/  UMOV UR11, UR19 ;  /* 0x00000013000b7c82 */ /* 0x000fe20008000000 */
[----:B------:R-:W-:Y:S02]  /*5b80*/  UPRMT UR4, UR58, 0x654, UR17 ;  /* 0x000006543a047896 */ /* 0x000fe40008000011 */
        /* <DEDUP_REMOVED lines=8> */
.L_x_199:
[----:B------:R-:W-:Y:S01]  /*5c10*/  @!P1 R2UR UR7, R6 ;  /* 0x00000000060792ca */ /* 0x000fe200000e0000 */
[----:B------:R-:W-:Y:S01]  /*5c20*/  UIADD3 UR4, UPT, UPT, UR6, 0x1, URZ ;  /* 0x0000000106047890 */ /* 0x000fe2000fffe0ff */
[----:B------:R-:W-:Y:S01]  /*5c30*/  @!P1 R2UR UR8, R8 ;  /* 0x00000000080892ca */ /* 0x000fe200000e0000 */
[----:B------:R-:W-:Y:S01]  /*5c40*/  UIADD3 UR18, UPT, UPT, UR26, 0x10, URZ ;  /* 0x000000101a127890 */ /* 0x000fe2000fffe0ff */
[----:B-1----:R-:W-:Y:S01]  /*5c50*/  @!P1 IMAD.MOV.U32 R0, RZ, RZ, 0x1000 ;  /* 0x00001000ff009424 */ /* 0x002fe200078e00ff */
[----:B------:R-:W-:Y:S01]  /*5c60*/  UISETP.NE.AND UP0, UPT, UR4, 0x3, UPT ;  /* 0x000000030400788c */ /* 0x000fe2000bf05270 */
[----:B------:R-:W-:Y:S01]  /*5c70*/  VIADD R14, R14, 0x1 ;  /* 0x000000010e0e7836 */ /* 0x000fe20000000000 */
[----:B------:R-:W-:Y:S02]  /*5c80*/  UIADD3 UR17, UPT, UPT, UR5, 0x80, URZ ;  /* 0x0000008005117890 */ /* 0x000fe4000fffe0ff */
[----:B------:R-:W-:Y:S01]  /*5c90*/  USEL UR21, UR4, URZ, UP0 ;  /* 0x000000ff04157287 */ /* 0x000fe20008000000 */
[----:B------:R-:W-:Y:S01]  /*5ca0*/  UMOV UR38, 0x0 ;  /* 0x0000000000267882 */ /* 0x000fe20000000000 */
[----:B------:R-:W-:Y:S02]  /*5cb0*/  UMOV UR39, 0x10000000 ;  /* 0x1000000000277882 */ /* 0x000fe40000000000 */
[----:B------:R-:W-:Y:S01]  /*5cc0*/  IMAD.U32 R11, RZ, RZ, UR7 ;  /* 0x00000007ff0b7e24 */ /* 0x000fe2000f8e00ff */
[----:B------:R-:W-:Y:S01]  /*5cd0*/  USEL UR7, URZ, 0x1, UP0 ;  /* 0x00000001ff077887 */ /* 0x000fe20008000000 */
[----:B------:R-:W-:Y:S01]  /*5ce0*/  IMAD.U32 R10, RZ, RZ, UR8 ;  /* 0x00000008ff0a7e24 */ /* 0x000fe2000f8e00ff */
[----:B------:R-:W-:Y:S01]  /*5cf0*/  VOTEU.ALL UP0, P1 ;  /* 0x0000000000ff7886 */ /* 0x000fe20000800000 */
[----:B------:R-:W-:Y:S01]  /*5d00*/  UMOV UR19, UR27 ;  /* 0x0000001b00137c82 */ /* 0x000fe20008000000 */
[----:B------:R-:W-:Y:S01]  /*5d10*/  @!P1 R2UR UR25, R11 ;  /* 0x000000000b1992ca */ /* 0x000fe200000e0000 */
[----:B------:R-:W-:Y:S01]  /*5d20*/  UMOV UR20, UR36 ;  /* 0x0000002400147c82 */ /* 0x000fe20008000000 */
[----:B------:R-:W-:Y:S01]  /*5d30*/  @!P1 R2UR UR24, R10 ;  /* 0x000000000a1892ca */ /* 0x000fe200000e0000 */
[----:B------:R-:W-:Y:S01]  /*5d40*/  @!UP0 ULEA UR4, UR6, UR29, 0xc ;  /* 0x0000001d06048291 */ /* 0x000fe2000f8e60ff */
[----:B------:R-:W-:Y:S01]  /*5d50*/  LOP3.LUT R9, R9, UR7, RZ, 0x3c, !PT ;  /* 0x0000000709097c12 */ /* 0x000fe2000f8e3cff */
[----:B------:R-:W-:Y:S02]  /*5d60*/  @!UP0 UIADD3 UR10, UPT, UPT, UR26, 0x30, URZ ;  /* 0x000000301a0a8890 */ /* 0x000fe4000fffe0ff */
[----:B------:R-:W-:Y:S01]  /*5d70*/  @!UP0 UIADD3 UR16, UPT, UPT, UR4, 0x200, URZ ;  /* 0x0000020004108890 */ /* 0x000fe2000fffe0ff */
[----:B------:R-:W-:Y:S01]  /*5d80*/  SHF.L.U32 R6, R9, 0x1f, RZ ;  /* 0x0000001f09067819 */ /* 0x000fe200000006ff */
[----:B------:R-:W-:Y:S01]  /*5d90*/  @!UP0 UIADD3 UR8, UPT, UPT, UR4, 0xa00, URZ ;  /* 0x00000a0004088890 */ /* 0x000fe2000fffe0ff */
[----:B------:R-:W-:Y:S01]  /*5da0*/  VOTEU.ALL UP0, P1 ;  /* 0x0000000000ff7886 */ /* 0x000fe20000800000 */
[----:B------:R-:W-:Y:S01]  /*5db0*/  UMOV UR11, UR27 ;  /* 0x0000001b000b7c82 */ /* 0x000fe20008000000 */
[----:B------:R-:W-:Y:S01]  /*5dc0*/  UMOV UR12, UR36 ;  /* 0x00000024000c7c82 */ /* 0x000fe20008000000 */
[----:B------:R-:W-:Y:S01]  /*5dd0*/  UMOV UR9, UR17 ;  /* 0x0000001100097c82 */ /* 0x000fe20008000000 */
[----:B------:R-:W-:Y:S02]  /*5de0*/  UPRMT UR6, UR58, 0x654, UR17 ;  /* 0x000006543a067896 */ /* 0x000fe40008000011 */
[----:B------:R1:W-:Y:S01]  /*5df0*/  @!UP0 UTMALDG.3D [UR16], [UR24], desc[UR38] ;  /* 0x00002610180085b4 */ /* 0x0003e20008011000 */
[----:B------:R-:W-:Y:S01]  /*5e00*/  VOTEU.ALL UP0, P1 ;  /* 0x0000000000ff7886 */ /* 0x000fe20000800000 */
[----:B------:R-:W-:Y:S04]  /*5e10*/  ULEA UR4, UR21, UR29, 0x3 ;  /* 0x0000001d15047291 */ /* 0x000fe8000f8e18ff */
[----:B------:R1:W-:Y:S01]  /*5e20*/  @!UP0 UTMALDG.3D [UR8], [UR24], desc[UR38] ;  /* 0x00002608180085b4 */ /* 0x0003e20008011000 */
[----:B------:R1:W-:Y:S01]  /*5e30*/  @!P1 SYNCS.ARRIVE.TRANS64.RED.A0TR RZ, [UR5+0x80], R0 ;  /* 0x00008000ffff99a7 */ /* 0x0003e20008300405 */
[----:B------:R-:W-:Y:S03]  /*5e40*/  SYNCS.ARRIVE.TRANS64.RED.A1T0 RZ, [UR6], RZ ;  /* 0x000000ffffff79a7 */ /* 0x000fe60008100406 */
[----:B------:R-:W3:Y:S02]  /*5e50*/  SYNCS.PHASECHK.TRANS64.TRYWAIT P0, [UR4+0x98], R6 ;  /* 0x00009806ff0075a7 */ /* 0x000ee40008001104 */
[----:B-1-3--:R-:W-:Y:S05]  /*5e60*/  @!P0 BRA `(.L_x_93) ;  /* 0x0000006000648947 */ /* 0x00afea0003800000 */
.L_x_201:
[----:B------:R-:W-:Y:S01]  /*5e70*/  UIADD3 UR17, UPT, UPT, UR4, 0x80, URZ ;  /* 0x0000008004117890 */ /* 0x000fe2000fffe0ff */
[----:B-1----:R-:W-:Y:S01]  /*5e80*/  @!P1 IADD3 R6, P0, PT, R16, 0x980, RZ ;  /* 0x0000098010069810 */ /* 0x002fe20007f1e0ff */
[----:B------:R-:W-:Y:S01]  /*5e90*/  UPLOP3.LUT UP1, UPT, UPT, UPT, UPT, 0x80, 0x8 ;  /* 0x000000000008789c */ /* 0x000fe20003f2f070 */
[----:B------:R-:W-:Y:S01]  /*5ea0*/  R2UR UR38, R91 ;  /* 0x000000005b2672ca */ /* 0x000fe200000e0000 */
[----:B------:R-:W-:Y:S01]  /*5eb0*/  UMOV UR24, 0x0 ;  /* 0x0000000000187882 */ /* 0x000fe20000000000 */
[----:B------:R-:W-:Y:S01]  /*5ec0*/  @!P1 R2UR UR6, R6 ;  /* 0x00000000060692ca */ /* 0x000fe200000e0000 */
[----:B------:R-:W-:Y:S01]  /*5ed0*/  @!P1 IMAD.X R0, RZ, RZ, R17, P0 ;  /* 0x000000ffff009224 */ /* 0x000fe200000e0611 */
[----:B------:R-:W-:Y:S01]  /*5ee0*/  UMOV UR25, 0x10000000 ;  /* 0x1000000000197882 */ /* 0x000fe20000000000 */
[----:B------:R-:W-:Y:S01]  /*5ef0*/  UMOV UR20, UR36 ;  /* 0x0000002400147c82 */ /* 0x000fe20008000000 */
[----:B------:R-:W-:Y:S01]  /*5f00*/  UMOV UR12, UR36 ;  /* 0x00000024000c7c82 */ /* 0x000fe20008000000 */
[----:B------:R-:W-:Y:S01]  /*5f10*/  UMOV UR9, UR17 ;  /* 0x0000001100097c82 */ /* 0x000fe20008000000 */
[----:B------:R-:W-:Y:S01]  /*5f20*/  @!P1 R2UR UR5, R0 ;  /* 0x00000000000592ca */ /* 0x000fe200000e0000 */
[----:B------:R-:W-:Y:S01]  /*5f30*/  VOTEU.ALL UP0, P1 ;  /* 0x0000000000ff7886 */ /* 0x000fe20000800000 */
[----:B------:R-:W-:Y:S01]  /*5f40*/  R2UR UR28, R92 ;  /* 0x000000005c1c72ca */ /* 0x000fe200000e0000 */
[----:B------:R-:W-:Y:S01]  /*5f50*/  UMOV UR36, UR30 ;  /* 0x0000001e00247c82 */ /* 0x000fe20008000000 */
[C---:B------:R-:W-:Y:S02]  /*5f60*/  ISETP.NE.AND P0, PT, R14.reuse, 0x2, PT ;  /* 0x000000020e00780c */ /* 0x040fe40003f05270 */
[----:B------:R-:W-:Y:S01]  /*5f70*/  @!UP0 UIADD3 UR19, UPT, UPT, UR27, 0x40, URZ ;  /* 0x000000401b138890 */ /* 0x000fe2000fffe0ff */
[----:B------:R-:W-:Y:S01]  /*5f80*/  IMAD.U32 R10, RZ, RZ, UR6 ;  /* 0x00000006ff0a7e24 */ /* 0x000fe2000f8e00ff */
[----:B------:R-:W-:Y:S01]  /*5f90*/  @!UP0 UIADD3 UR10, UPT, UPT, UR26, 0x30, URZ ;  /* 0x000000301a0a8890 */ /* 0x000fe2000fffe0ff */
[----:B------:R-:W-:Y:S02]  /*5fa0*/  SEL R0, RZ, 0x1, P0 ;  /* 0x00000001ff007807 */ /* 0x000fe40000000000 */
[----:B------:R-:W-:Y:S02]  /*5fb0*/  SEL R14, R14, RZ, P0 ;  /* 0x000000ff0e0e7207 */ /* 0x000fe40000000000 */
[----:B------:R-:W-:Y:S01]  /*5fc0*/  IMAD.U32 R11, RZ, RZ, UR5 ;  /* 0x00000005ff0b7e24 */ /* 0x000fe2000f8e00ff */
[----:B------:R-:W-:Y:S01]  /*5fd0*/  @!P1 R2UR UR6, R10 ;  /* 0x000000000a0692ca */ /* 0x000fe200000e0000 */
[----:B------:R-:W-:Y:S01]  /*5fe0*/  @!UP0 ULEA UR5, UR21, UR29, 0xc ;  /* 0x0000001d15058291 */ /* 0x000fe2000f8e60ff */
[----:B------:R-:W-:Y:S01]  /*5ff0*/  LOP3.LUT R13, R13, R0, RZ, 0x3c, !PT ;  /* 0x000000000d0d7212 */ /* 0x000fe200078e3cff */
[----:B------:R-:W-:Y:S01]  /*6000*/  UMOV UR11, UR19 ;  /* 0x00000013000b7c82 */ /* 0x000fe20008000000 */
[----:B------:R-:W-:Y:S01]  /*6010*/  @!P1 R2UR UR7, R11 ;  /* 0x000000000b0792ca */ /* 0x000fe200000e0000 */
[----:B------:R-:W-:Y:S02]  /*6020*/  @!UP0 UIADD3 UR16, UPT, UPT, UR5, 0x200, URZ ;  /* 0x0000020005108890 */ /* 0x000fe4000fffe0ff */
[----:B------:R-:W-:Y:S01]  /*6030*/  @!UP0 UIADD3 UR8, UPT, UPT, UR5, 0xa00, URZ ;  /* 0x00000a0005088890 */ /* 0x000fe2000fffe0ff */
[----:B------:R-:W-:Y:S01]  /*6040*/  VOTEU.ALL UP0, P1 ;  /* 0x0000000000ff7886 */ /* 0x000fe20000800000 */
[----:B------:R-:W-:Y:S08]  /*6050*/  UPRMT UR5, UR58, 0x654, UR17 ;  /* 0x000006543a057896 */ /* 0x000ff00008000011 */
[----:B------:R1:W-:Y:S01]  /*6060*/  @!UP0 UTMALDG.3D [UR16], [UR6], desc[UR24] ;  /* 0x00001810060085b4 */ /* 0x0003e20008011000 */
[----:B------:R-:W-:Y:S05]  /*6070*/  VOTEU.ALL UP0, P1 ;  /* 0x0000000000ff7886 */ /* 0x000fea0000800000 */
[----:B------:R3:W-:Y:S01]  /*6080*/  @!UP0 UTMALDG.3D [UR8], [UR6], desc[UR24] ;  /* 0x00001808060085b4 */ /* 0x0007e20008011000 */
[----:B------:R4:W-:Y:S01]  /*6090*/  @!P1 SYNCS.ARRIVE.TRANS64.RED.A0TR RZ, [UR4+0x80], R7 ;  /* 0x00008007ffff99a7 */ /* 0x0009e20008300404 */
[----:B------:R-:W-:Y:S02]  /*60a0*/  UIADD3 UR4, UPT, UPT, UR21, 0x1, URZ ;  /* 0x0000000115047890 */ /* 0x000fe4000fffe0ff */
[----:B------:R-:W-:Y:S02]  /*60b0*/  UIADD3 UR21, UPT, UPT, UR13, UR38, URZ ;  /* 0x000000260d157290 */ /* 0x000fe4000fffe0ff */
[----:B------:R-:W-:Y:S01]  /*60c0*/  UISETP.NE.AND UP0, UPT, UR4, 0x3, UPT ;  /* 0x000000030400788c */ /* 0x000fe2000bf05270 */
[----:B------:R-:W-:Y:S03]  /*60d0*/  SYNCS.ARRIVE.TRANS64.RED.A1T0 RZ, [UR5], RZ ;  /* 0x000000ffffff79a7 */ /* 0x000fe60008100405 */
[----:B------:R-:W-:Y:S06]  /*60e0*/  USEL UR5, URZ, 0x1, UP0 ;  /* 0x00000001ff057887 */ /* 0x000fec0008000000 */
[----:B------:R-:W-:Y:S01]  /*60f0*/  LOP3.LUT R15, R9, UR5, RZ, 0x3c, !PT ;  /* 0x00000005090f7c12 */ /* 0x000fe2000f8e3cff */
[----:B-1----:R-:W-:Y:S02]  /*6100*/  UIADD3 UR20, UPT, UPT, UR14, UR28, URZ ;  /* 0x0000001c0e147290 */ /* 0x002fe4000fffe0ff */
[----:B---3--:R-:W-:Y:S01]  /*6110*/  USEL UR12, UR4, URZ, UP0 ;  /* 0x000000ff040c7287 */ /* 0x008fe20008000000 */
[----:B------:R-:W-:Y:S11]  /*6120*/  BRA.U UP2, `(.L_x_94) ;  /* 0xffffffed02807547 */ /* 0x000ff6000b83ffff */
[----:B------:R-:W-:Y:S01]  /*6130*/  UIADD3 UR29, UPT, UPT, UR29, 0x98, URZ ;  /* 0x000000981d1d7890 */ /* 0x000fe2000fffe0ff */
[----:B------:R-:W-:-:S03]  /*6140*/  SHF.L.U32 R2, R15, 0x1f, RZ ;  /* 0x0000001f0f027819 */ /* 0x000fc600000006ff */
[----:B------:R-:W-:-:S09]  /*6150*/  ULEA UR4, UR12, UR29, 0x3 ;  /* 0x0000001d0c047291 */ /* 0x000fd2000f8e18ff */
[----:B------:R-:W1:Y:S02]  /*6160*/  SYNCS.PHASECHK.TRANS64.TRYWAIT P0, [UR4], R2 ;  /* 0x00000002ff0075a7 */ /* 0x000e640008001104 */
[----:B-1----:R-:W-:Y:S05]  /*6170*/  @!P0 BRA `(.L_x_95) ;  /* 0x0000005c00b88947 */ /* 0x002fea0003800000 */
.L_x_203:
        /* <DEDUP_REMOVED lines=9> */
.L_x_205:
[----:B------:R-:W-:-:S04]  /*6210*/  UIADD3 UR4, UPT, UPT, UR4, 0x1, URZ ;  /* 0x0000000104047890 */ /* 0x000fc8000fffe0ff */
[----:B------:R-:W-:-:S04]  /*6220*/  UISETP.NE.AND UP0, UPT, UR4, 0x3, UPT ;  /* 0x000000030400788c */ /* 0x000fc8000bf05270 */
[----:B------:R-:W-:Y:S02]  /*6230*/  USEL UR5, URZ, 0x1, UP0 ;  /* 0x00000001ff057887 */ /* 0x000fe40008000000 */
[----:B------:R-:W-:-:S04]  /*6240*/  USEL UR4, UR4, URZ, UP0 ;  /* 0x000000ff04047287 */ /* 0x000fc80008000000 */
[----:B------:R-:W-:Y:S01]  /*6250*/  ULEA UR4, UR4, UR29, 0x3 ;  /* 0x0000001d04047291 */ /* 0x000fe2000f8e18ff */
[----:B-1----:R-:W-:-:S04]  /*6260*/  LOP3.LUT R2, R15, UR5, RZ, 0x3c, !PT ;  /* 0x000000050f027c12 */ /* 0x002fc8000f8e3cff */
[----:B------:R-:W-:Y:S01]  /*6270*/  SHF.L.U32 R2, R2, 0x1f, RZ ;  /* 0x0000001f02027819 */ /* 0x000fe200000006ff */
[----:B------:R-:W-:-:S07]  /*6280*/  IMAD.U32 R0, RZ, RZ, UR4 ;  /* 0x00000004ff007e24 */ /* 0x000fce000f8e00ff */
.L_x_97:
[----:B-1----:R1:W3:Y:S02]  /*6290*/  SYNCS.PHASECHK.TRANS64.TRYWAIT P0, [R0+URZ], R2 ;  /* 0x00000002000075a7 */ /* 0x0022e400080011ff */
[----:B---3--:R-:W-:Y:S05]  /*62a0*/  @!P0 NANOSLEEP.SYNCS 0x989680 ;  /* 0x009896800000895d */ /* 0x008fea0003900000 */
[----:B------:R-:W3:Y:S02]  /*62b0*/  @!P0 SYNCS.PHASECHK.TRANS64 P0, [R0+URZ], R2 ;  /* 0x00000002000085a7 */ /* 0x000ee400080010ff */
[----:B--23--:R-:W-:Y:S05]  /*62c0*/  @P0 EXIT ;  /* 0x000000000000094d */ /* 0x00cfea0003800000 */
[----:B------:R-:W-:Y:S05]  /*62d0*/  BRA `(.L_x_97) ;  /* 0xfffffffc00ec7947 */ /* 0x000fea000383ffff */
.L_x_83:
[----:B------:R-:W-:-:S06]  /*62e0*/  UISETP.GE.AND UP0, UPT, UR24, 0x4, UPT ;  /* 0x000000041800788c */ /* 0x000fcc000bf06270 */
[----:B------:R-:W-:-:S13]  /*62f0*/  PLOP3.LUT P0, PT, PT, PT, UP0, 0x80, 0x8 ;  /* 0x000000000008781c */ /* 0x000fda0003f0f008 */
[----:B-1----:R-:W-:Y:S05]  /*6300*/  @!P0 EXIT ;  /* 0x000000000000894d */ /* 0x002fea0003800000 */
[----:B------:R-:W-:Y:S01]  /*6310*/  BAR.SYNC.DEFER_BLOCKING 0x6, 0xa0 ;  /* 0x0182800000007b1d */ /* 0x000fe20000010000 */
[C---:B------:R-:W-:Y:S01]  /*6320*/  IMAD.SHL.U32 R83, R81.reuse, 0x10, RZ ;  /* 0x0000001051537824 */ /* 0x040fe200078e00ff */
[C---:B------:R-:W-:Y:S01]  /*6330*/  LOP3.LUT R84, R86.reuse, 0x3, RZ, 0xc0, !PT ;  /* 0x0000000356547812 */ /* 0x040fe200078ec0ff */
[C---:B------:R-:W-:Y:S01]  /*6340*/  IMAD.SHL.U32 R82, R81.reuse, 0x2, RZ ;  /* 0x0000000251527824 */ /* 0x040fe200078e00ff */
[----:B------:R-:W-:Y:S01]  /*6350*/  CS2R R78, SRZ ;  /* 0x00000000004e7805 */ /* 0x000fe2000001ff00 */
[----:B------:R-:W-:Y:S01]  /*6360*/  IMAD.SHL.U32 R2, R86, 0x200, RZ ;  /* 0x0000020056027824 */ /* 0x000fe200078e00ff */
[----:B------:R-:W-:Y:S01]  /*6370*/  UMOV UR4, 0x400 ;  /* 0x0000040000047882 */ /* 0x000fe20000000000 */
[----:B------:R-:W1:Y:S01]  /*6380*/  LDCU.64 UR6, c[0x0][0xc88] ;  /* 0x00019100ff0677ac */ /* 0x000e620008000a00 */
[----:B------:R-:W2:Y:S01]  /*6390*/  LDC.64 R74, c[0x0][0xcb0] ;  /* 0x00032c00ff4a7b82 */ /* 0x000ea20000000a00 */
[----:B------:R-:W-:Y:S01]  /*63a0*/  IMAD.U32 R81, R81, 0x10000, RZ ;  /* 0x0001000051517824 */ /* 0x000fe200078e00ff */
[C---:B------:R-:W-:Y:S01]  /*63b0*/  LOP3.LUT R6, R83.reuse, 0x40, RZ, 0xc0, !PT ;  /* 0x0000004053067812 */ /* 0x040fe200078ec0ff */
[----:B------:R-:W-:Y:S01]  /*63c0*/  ULEA UR4, UR58, UR4, 0x18 ;  /* 0x000000043a047291 */ /* 0x000fe2000f8ec0ff */
[----:B------:R-:W-:Y:S01]  /*63d0*/  LOP3.LUT R3, R83, 0x1b0, RZ, 0xc0, !PT ;  /* 0x000001b053037812 */ /* 0x000fe200078ec0ff */
[----:B------:R-:W-:Y:S01]  /*63e0*/  IMAD.MOV.U32 R80, RZ, RZ, RZ ;  /* 0x000000ffff507224 */ /* 0x000fe200078e00ff */
[----:B------:R-:W-:Y:S01]  /*63f0*/  LOP3.LUT R82, R6, 0x8, R82, 0xf8, !PT ;  /* 0x0000000806527812 */ /* 0x000fe200078ef852 */
[----:B------:R-:W-:Y:S01]  /*6400*/  IMAD.MOV.U32 R77, RZ, RZ, RZ ;  /* 0x000000ffff4d7224 */ /* 0x000fe200078e00ff */
[----:B------:R-:W3:Y:S01]  /*6410*/  LDC.64 R72, c[0x0][0xca8] ;  /* 0x00032a00ff487b82 */ /* 0x000ee20000000a00 */
[----:B------:R-:W-:Y:S01]  /*6420*/  LOP3.LUT R2, R3, 0x200, R2, 0xf8, !PT ;  /* 0x0000020003027812 */ /* 0x000fe200078ef802 */
[----:B------:R-:W4:Y:S01]  /*6430*/  LDCU UR59, c[0x0][0x370] ;  /* 0x00006e00ff3b77ac */ /* 0x000f220008000800 */
[----:B------:R-:W-:-:S02]  /*6440*/  LOP3.LUT R81, R81, 0x200000, RZ, 0xc0, !PT ;  /* 0x0020000051517812 */ /* 0x000fc400078ec0ff */
[----:B------:R-:W-:Y:S01]  /*6450*/  LOP3.LUT P0, RZ, R83, 0x40, RZ, 0xc0, !PT ;  /* 0x0000004053ff7812 */ /* 0x000fe2000780c0ff */
[----:B------:R-:W2:Y:S01]  /*6460*/  LDCU UR43, c[0x0][0xf0c] ;  /* 0x0001e180ff2b77ac */ /* 0x000ea20008000800 */
[----:B------:R-:W-:Y:S01]  /*6470*/  LOP3.LUT R82, R2, R82, RZ, 0xfc, !PT ;  /* 0x0000005202527212 */ /* 0x000fe200078efcff */
[----:B------:R-:W4:Y:S01]  /*6480*/  LDS R0, [UR4+0x150] ;  /* 0x00015004ff007984 */ /* 0x000f220008000800 */
[----:B-1----:R-:W-:Y:S01]  /*6490*/  IMAD.U32 R88, RZ, RZ, UR6 ;  /* 0x00000006ff587e24 */ /* 0x002fe2000f8e00ff */
[----:B------:R-:W-:Y:S01]  /*64a0*/  UIADD3 UR4, UPT, UPT, UR4, 0x200, URZ ;  /* 0x0000020004047890 */ /* 0x000fe2000fffe0ff */
[----:B------:R-:W-:Y:S01]  /*64b0*/  IMAD.U32 R87, RZ, RZ, UR7 ;  /* 0x00000007ff577e24 */ /* 0x000fe2000f8e00ff */
[----:B------:R-:W1:Y:S01]  /*64c0*/  LDCU.64 UR6, c[0x0][0xc90] ;  /* 0x00019200ff0677ac */ /* 0x000e620008000a00 */
[----:B------:R-:W-:-:S03]  /*64d0*/  P2R R2, PR, RZ, 0x1 ;  /* 0x00000001ff027803 */ /* 0x000fc60000000000 */
[----:B------:R-:W-:Y:S01]  /*64e0*/  MOV R94, UR4 ;  /* 0x00000004005e7c02 */ /* 0x000fe20008000f00 */
[----:B------:R-:W2:Y:S01]  /*64f0*/  LDCU UR39, c[0x0][0xf30] ;  /* 0x0001e600ff2777ac */ /* 0x000ea20008000800 */
[----:B------:R-:W2:Y:S01]  /*6500*/  LDCU.64 UR40, c[0x0][0xf28] ;  /* 0x0001e500ff2877ac */ /* 0x000ea20008000a00 */
[----:B------:R-:W2:Y:S01]  /*6510*/  LDCU.128 UR60, c[0x0][0xf10] ;  /* 0x0001e200ff3c77ac */ /* 0x000ea20008000c00 */
[----:B------:R-:W2:Y:S01]  /*6520*/  LDCU UR58, c[0x0][0x374] ;  /* 0x00006e80ff3a77ac */ /* 0x000ea20008000800 */
[----:B-1----:R-:W-:Y:S01]  /*6530*/  MOV R90, UR6 ;  /* 0x00000006005a7c02 */ /* 0x002fe20008000f00 */
[----:B------:R-:W-:Y:S01]  /*6540*/  IMAD.U32 R89, RZ, RZ, UR7 ;  /* 0x00000007ff597e24 */ /* 0x000fe2000f8e00ff */
[----:B------:R-:W-:Y:S01]  /*6550*/  UMOV UR57, 0x1 ;  /* 0x0000000100397882 */ /* 0x000fe20000000000 */
[----:B------:R-:W-:Y:S01]  /*6560*/  UMOV UR45, URZ ;  /* 0x000000ff002d7c82 */ /* 0x000fe20008000000 */
[----:B------:R-:W-:Y:S01]  /*6570*/  UMOV UR56, URZ ;  /* 0x000000ff00387c82 */ /* 0x000fe20008000000 */
[----:B------:R-:W-:Y:S01]  /*6580*/  UMOV UR52, URZ ;  /* 0x000000ff00347c82 */ /* 0x000fe20008000000 */
[----:B--234-:R-:W-:-:S07]  /*6590*/  IMAD.IADD R81, R0, 0x1, R81 ;  /* 0x0000000100517824 */ /* 0x01cfce00078e0251 */
.L_x_156:
[----:B-1----:R-:W1:Y:S01]  /*65a0*/  S2UR UR44, SR_CgaCtaId ;  /* 0x00000000002c79c3 */ /* 0x002e620000008800 */
[----:B------:R-:W-:Y:S01]  /*65b0*/  UMOV UR4, 0x400 ;  /* 0x0000040000047882 */ /* 0x000fe20000000000 */
[----:B------:R-:W-:Y:S01]  /*65c0*/  SHF.L.U32 R2, R78, 0x1f, RZ ;  /* 0x0000001f4e027819 */ /* 0x000fe200000006ff */
[----:B-1----:R-:W-:Y:S06]  /*65d0*/  ULEA UR44, UR44, UR4, 0x18 ;  /* 0x000000042c2c7291 */ /* 0x002fec000f8ec0ff */
[C---:B------:R-:W-:Y:S02]  /*65e0*/  LEA R0, R77.reuse, UR44, 0x3 ;  /* 0x0000002c4d007c11 */ /* 0x040fe4000f8e18ff */
[----:B------:R-:W-:Y:S02]  /*65f0*/  LEA R4, R77, UR44, 0x4 ;  /* 0x0000002c4d047c11 */ /* 0x000fe4000f8e20ff */
[----:B------:R-:W1:Y:S02]  /*6600*/  SYNCS.PHASECHK.TRANS64.TRYWAIT P0, [R0+URZ+0xc0], R2 ;  /* 0x0000c002000075a7 */ /* 0x000e6400080011ff */
[----:B-1----:R-:W-:Y:S05]  /*6610*/  @!P0 BRA `(.L_x_98) ;  /* 0x0000005800c08947 */ /* 0x002fea0003800000 */
.L_x_206:
[----:B------:R-:W-:Y:S01]  /*6620*/  R2UR UR7, R93 ;  /* 0x000000005d0772ca */ /* 0x000fe200000e0000 */
[----:B------:R-:W2:Y:S01]  /*6630*/  LDS.128 R4, [R4+0x130] ;  /* 0x0001300004047984 */ /* 0x000ea20000000c00 */
[----:B-1----:R-:W-:Y:S01]  /*6640*/  VIADD R0, R0, 0xd0 ;  /* 0x000000d000007836 */ /* 0x002fe20000000000 */
[----:B------:R-:W-:Y:S04]  /*6650*/  UISETP.GE.AND UP0, UPT, UR42, 0x1, UPT ;  /* 0x000000012a00788c */ /* 0x000fe8000bf06270 */
[----:B------:R-:W-:Y:S01]  /*6660*/  PRMT R0, RZ, 0x654, R0 ;  /* 0x00000654ff007816 */ /* 0x000fe20000000000 */
[----:B------:R-:W-:Y:S01]  /*6670*/  @!PT LDS RZ, [RZ] ;  /* 0x00000000fffff984 */ /* 0x000fe20000000800 */
[----:B------:R-:W-:Y:S01]  /*6680*/  @!PT LDS RZ, [RZ] ;  /* 0x00000000fffff984 */ /* 0x000fe20000000800 */
[----:B------:R-:W-:Y:S01]  /*6690*/  @!PT LDS RZ, [RZ] ;  /* 0x00000000fffff984 */ /* 0x000fe20000000800 */
[----:B------:R-:W-:Y:S01]  /*66a0*/  @!PT LDS RZ, [RZ] ;  /* 0x00000000fffff984 */ /* 0x000fe20000000800 */
[----:B------:R1:W-:Y:S06]  /*66b0*/  MEMBAR.ALL.CTA ;  /* 0x0000000000007992 */ /* 0x0003ec0000008000 */
[----:B-1----:R-:W1:Y:S02]  /*66c0*/  FENCE.VIEW.ASYNC.S ;  /* 0x00000000000073c6 */ /* 0x002e640000000000 */
[----:B-1----:R1:W-:Y:S01]  /*66d0*/  SYNCS.ARRIVE.TRANS64.RED.A1T0 RZ, [R0+URZ], RZ ;  /* 0x000000ff00ff79a7 */ /* 0x0023e200081004ff */
[----:B--2---:R-:W-:Y:S11]  /*66e0*/  LOP3.LUT P0, RZ, R6, 0x1, RZ, 0xc0, !PT ;  /* 0x0000000106ff7812 */ /* 0x004ff6000780c0ff */
[----:B------:R-:W-:Y:S02]  /*66f0*/  @!UPT UIADD3 URZ, UPT, UPT, URZ, URZ, URZ ;  /* 0x000000fffffff290 */ /* 0x000fe4000fffe0ff */
[----:B------:R-:W-:Y:S01]  /*6700*/  VOTEU.ANY UP1, P0 ;  /* 0x0000000000ff7886 */ /* 0x000fe20000020100 */
[----:B------:R-:W-:Y:S01]  /*6710*/  PLOP3.LUT P0, PT, PT, PT, UP1, 0x80, 0x8 ;  /* 0x000000000008781c */ /* 0x000fe20003f0f018 */
[----:B------:R-:W-:Y:S06]  /*6720*/  UP2UR UR4, UPR, URZ, 0x2 ;  /* 0x00000002ff047883 */ /* 0x000fec0008000000 */
[----:B------:R-:W-:Y:S06]  /*6730*/  IMAD.U32 R95, RZ, RZ, UR4 ;  /* 0x00000004ff5f7e24 */ /* 0x000fec000f8e00ff */
[----:B------:R-:W-:Y:S02]  /*6740*/  @P0 SHF.R.U32.HI R2, RZ, 0x10, R5 ;  /* 0x00000010ff020819 */ /* 0x000fe40000011605 */
[----:B------:R-:W-:Y:S02]  /*6750*/  @P0 MOV R3, R4 ;  /* 0x0000000400030202 */ /* 0x000fe40000000f00 */
[----:B------:R-:W-:Y:S02]  /*6760*/  @P0 R2UR UR4, R2 ;  /* 0x00000000020402ca */ /* 0x000fe400000e0000 */
[----:B------:R-:W-:Y:S02]  /*6770*/  @P0 LOP3.LUT R4, R5, 0xffff, RZ, 0xc0, !PT ;  /* 0x0000ffff05040812 */ /* 0x000fe400078ec0ff */
[----:B------:R-:W-:Y:S02]  /*6780*/  @P0 R2UR UR6, R3 ;  /* 0x00000000030602ca */ /* 0x000fe400000e0000 */
[----:B------:R-:W-:Y:S07]  /*6790*/  @P0 R2UR UR5, R4 ;  /* 0x00000000040502ca */ /* 0x000fee00000e0000 */
[----:B------:R-:W-:Y:S02]  /*67a0*/  @UP1 UMOV UR7, UR4 ;  /* 0x0000000400071c82 */ /* 0x000fe40008000000 */
[----:B------:R-:W-:Y:S02]  /*67b0*/  IMAD.U32 R93, RZ, RZ, UR7 ;  /* 0x00000007ff5d7e24 */ /* 0x000fe4000f8e00ff */
[----:B------:R-:W-:Y:S02]  /*67c0*/  @UP1 UMOV UR38, UR6 ;  /* 0x0000000600261c82 */ /* 0x000fe40008000000 */
[----:B------:R-:W-:Y:S01]  /*67d0*/  @UP1 UMOV UR37, UR5 ;  /* 0x0000000500251c82 */ /* 0x000fe20008000000 */
[----:B-1----:R-:W-:Y:S05]  /*67e0*/  BRA.U !UP0, `(.L_x_99) ;  /* 0x0000000108cc7547 */ /* 0x002fea000b800000 */
[----:B------:R-:W1:Y:S01]  /*67f0*/  LDCU UR12, c[0x0][0xf20] ;  /* 0x0001e400ff0c77ac */ /* 0x000e620008000800 */
[----:B------:R-:W-:Y:S02]  /*6800*/  UIMAD.WIDE.U32 UR4, UR58, UR63, URZ ;  /* 0x0000003f3a0472a5 */ /* 0x000fe4000f8e00ff */
[----:B------:R-:W-:Y:S02]  /*6810*/  UIMAD.WIDE.U32 UR6, UR59, UR60, URZ ;  /* 0x0000003c3b0672a5 */ /* 0x000fe4000f8e00ff */
[----:B------:R-:W-:Y:S02]  /*6820*/  UISETP.NE.AND UP0, UPT, UR62, 0x1, UPT ;  /* 0x000000013e00788c */ /* 0x000fe4000bf05270 */
[----:B------:R-:W-:Y:S02]  /*6830*/  UIMAD.WIDE.U32 UR8, UR37, UR63, URZ ;  /* 0x0000003f250872a5 */ /* 0x000fe4000f8e00ff */
[----:B------:R-:W-:Y:S02]  /*6840*/  UIMAD.WIDE.U32 UR10, UR38, UR60, URZ ;  /* 0x0000003c260a72a5 */ /* 0x000fe4000f8e00ff */
[----:B------:R-:W-:Y:S02]  /*6850*/  UISETP.NE.AND UP1, UPT, UR43, 0x1, UPT ;  /* 0x000000012b00788c */ /* 0x000fe4000bf25270 */
[----:B------:R-:W-:Y:S01]  /*6860*/  UISETP.NE.AND UP2, UPT, UR42, 0x1, UPT ;  /* 0x000000012a00788c */ /* 0x000fe2000bf45270 */
[----:B------:R-:W-:Y:S02]  /*6870*/  UMOV UR4, UR5 ;  /* 0x0000000500047c82 */ /* 0x000fe40008000000 */
[----:B-1----:R-:W-:Y:S03]  /*6880*/  USHF.R.U32.HI UR5, URZ, UR12, UR4 ;  /* 0x0000000cff057299 */ /* 0x002fe60008011604 */
[----:B------:R-:W-:Y:S02]  /*6890*/  UMOV UR4, UR7 ;  /* 0x0000000700047c82 */ /* 0x000fe40008000000 */
[----:B------:R-:W-:Y:S02]  /*68a0*/  USHF.R.U32.HI UR7, URZ, UR61, UR4 ;  /* 0x0000003dff077299 */ /* 0x000fe40008011604 */
[----:B------:R-:W-:Y:S02]  /*68b0*/  USEL UR4, UR58, UR5, !UP0 ;  /* 0x000000053a047287 */ /* 0x000fe4000c000000 */
[----:B------:R-:W-:Y:S01]  /*68c0*/  USEL UR7, UR59, UR7, !UP1 ;  /* 0x000000073b077287 */ /* 0x000fe2000c800000 */
[----:B------:R-:W-:Y:S01]  /*68d0*/  UMOV UR5, UR9 ;  /* 0x0000000900057c82 */ /* 0x000fe20008000000 */
[----:B------:R-:W-:Y:S02]  /*68e0*/  UIMAD.WIDE.U32 UR8, UR4, UR40, URZ ;  /* 0x00000028040872a5 */ /* 0x000fe4000f8e00ff */
[----:B------:R-:W-:Y:S03]  /*68f0*/  USHF.R.U32.HI UR6, URZ, UR12, UR5 ;  /* 0x0000000cff067299 */ /* 0x000fe60008011605 */
[----:B------:R-:W-:Y:S01]  /*6900*/  UMOV UR5, UR11 ;  /* 0x0000000b00057c82 */ /* 0x000fe20008000000 */
[----:B------:R-:W-:Y:S02]  /*6910*/  UIMAD.WIDE.U32 UR10, UR7, UR40, URZ ;  /* 0x00000028070a72a5 */ /* 0x000fe4000f8e00ff */
[----:B------:R-:W-:Y:S02]  /*6920*/  USHF.R.U32.HI UR12, URZ, UR61, UR5 ;  /* 0x0000003dff0c7299 */ /* 0x000fe40008011605 */
[----:B------:R-:W-:Y:S01]  /*6930*/  USEL UR6, UR37, UR6, !UP0 ;  /* 0x0000000625067287 */ /* 0x000fe2000c000000 */
[----:B------:R-:W-:Y:S02]  /*6940*/  UMOV UR5, UR9 ;  /* 0x0000000900057c82 */ /* 0x000fe40008000000 */
[----:B------:R-:W-:Y:S01]  /*6950*/  UMOV UR10, UR11 ;  /* 0x0000000b000a7c82 */ /* 0x000fe20008000000 */
[----:B------:R-:W-:Y:S02]  /*6960*/  @UP2 USHF.R.U32.HI UR4, URZ, UR41, UR5 ;  /* 0x00000029ff042299 */ /* 0x000fe40008011605 */
[----:B------:R-:W-:Y:S02]  /*6970*/  @UP2 USHF.R.U32.HI UR7, URZ, UR41, UR10 ;  /* 0x00000029ff072299 */ /* 0x000fe4000801160a */
[----:B------:R-:W-:Y:S02]  /*6980*/  UIMAD UR4, UR42, UR4, URZ ;  /* 0x000000042a0472a4 */ /* 0x000fe4000f8e02ff */
[----:B------:R-:W-:Y:S02]  /*6990*/  UIMAD.WIDE.U32 UR10, UR6, UR40, URZ ;  /* 0x00000028060a72a5 */ /* 0x000fe4000f8e00ff */
[----:B------:R-:W-:Y:S02]  /*69a0*/  USEL UR5, UR38, UR12, !UP1 ;  /* 0x0000000c26057287 */ /* 0x000fe4000c800000 */
[----:B------:R-:W-:Y:S02]  /*69b0*/  UIMAD UR8, UR42, UR7, URZ ;  /* 0x000000072a0872a4 */ /* 0x000fe4000f8e02ff */
[----:B------:R-:W-:Y:S03]  /*69c0*/  UISETP.GE.AND UP0, UPT, UR6, UR4, UPT ;  /* 0x000000040600728c */ /* 0x000fe6000bf06270 */
[----:B------:R-:W-:Y:S01]  /*69d0*/  UMOV UR4, UR11 ;  /* 0x0000000b00047c82 */ /* 0x000fe20008000000 */
[----:B------:R-:W-:Y:S02]  /*69e0*/  UISETP.GE.OR UP0, UPT, UR5, UR8, UP0 ;  /* 0x000000080500728c */ /* 0x000fe40008706670 */
[----:B------:R-:W-:Y:S02]  /*69f0*/  USHF.R.U32.HI UR4, URZ, UR41, UR4 ;  /* 0x00000029ff047299 */ /* 0x000fe40008011604 */
[----:B------:R-:W-:Y:S02]  /*6a00*/  UIMAD.WIDE.U32 UR8, UR5, UR40, URZ ;  /* 0x00000028050872a5 */ /* 0x000fe4000f8e00ff */
[----:B------:R-:W-:Y:S02]  /*6a10*/  USEL UR11, UR6, UR4, !UP2 ;  /* 0x00000004060b7287 */ /* 0x000fe4000d000000 */
[----:B------:R-:W-:Y:S02]  /*6a20*/  UIADD3 UR8, UPT, UPT, -UR5, URZ, URZ ;  /* 0x000000ff05087290 */ /* 0x000fe4000fffe1ff */
[----:B------:R-:W-:Y:S01]  /*6a30*/  UIADD3 UR10, UPT, UPT, -UR11, URZ, URZ ;  /* 0x000000ff0b0a7290 */ /* 0x000fe2000fffe1ff */
[----:B------:R-:W-:Y:S01]  /*6a40*/  @!UP0 UMOV UR4, UR9 ;  /* 0x0000000900048c82 */ /* 0x000fe20008000000 */
[----:B------:R-:W-:Y:S02]  /*6a50*/  UIADD3 UR9, UPT, UPT, -UR6, URZ, URZ ;  /* 0x000000ff06097290 */ /* 0x000fe4000fffe1ff */
[----:B------:R-:W-:Y:S02]  /*6a60*/  @!UP0 USHF.R.U32.HI UR4, URZ, UR41, UR4 ;  /* 0x00000029ff048299 */ /* 0x000fe40008011604 */
[----:B------:R-:W-:Y:S02]  /*6a70*/  UIMAD UR10, UR42, UR10, UR6 ;  /* 0x0000000a2a0a72a4 */ /* 0x000fe4000f8e0206 */
[----:B------:R-:W-:Y:S04]  /*6a80*/  @!UP0 USEL UR4, UR5, UR4, !UP2 ;  /* 0x0000000405048287 */ /* 0x000fe8000d000000 */
[----:B------:R-:W-:Y:S02]  /*6a90*/  @!UP0 UIMAD UR10, UR7, UR10, UR4 ;  /* 0x0000000a070a82a4 */ /* 0x000fe4000f8e0204 */
[----:B------:R-:W-:Y:S02]  /*6aa0*/  @!UP0 UIADD3 UR11, UPT, UPT, UR11, -UR4, URZ ;  /* 0x800000040b0b8290 */ /* 0x000fe4000fffe0ff */
[----:B------:R-:W-:Y:S02]  /*6ab0*/  UIMAD UR7, UR43, UR8, UR38 ;  /* 0x000000082b0772a4 */ /* 0x000fe4000f8e0226 */
[----:B------:R-:W-:Y:S02]  /*6ac0*/  @!UP0 UIMAD UR6, UR11, UR42, UR5 ;  /* 0x0000002a0b0682a4 */ /* 0x000fe4000f8e0205 */
[----:B------:R-:W-:Y:S01]  /*6ad0*/  UIMAD UR4, UR62, UR9, UR37 ;  /* 0x000000093e0472a4 */ /* 0x000fe2000f8e0225 */
[----:B------:R-:W-:Y:S02]  /*6ae0*/  @!UP0 UMOV UR5, UR10 ;  /* 0x0000000a00058c82 */ /* 0x000fe40008000000 */
[----:B------:R-:W-:Y:S02]  /*6af0*/  UIMAD UR38, UR5, UR43, UR7 ;  /* 0x0000002b052672a4 */ /* 0x000fe4000f8e0207 */
[----:B------:R-:W-:Y:S11]  /*6b00*/  UIMAD UR37, UR6, UR62, UR4 ;  /* 0x0000003e062572a4 */ /* 0x000ff6000f8e0204 */
[----:B------:R-:W-:Y:S01]  /*6b10*/  @!UPT UIADD3 URZ, UPT, UPT, URZ, URZ, URZ ;  /* 0x000000fffffff290 */ /* 0x000fe2000fffe0ff */
.L_x_99:
[----:B------:R-:W-:Y:S01]  /*6b20*/  UISETP.NE.AND UP0, UPT, UR39, 0x1, UPT ;  /* 0x000000012700788c */ /* 0x000fe2000bf05270 */
[----:B------:R-:W-:Y:S01]  /*6b30*/  R2UR UR11, R94 ;  /* 0x000000005e0b72ca */ /* 0x000fe200000e0000 */
[----:B------:R-:W-:Y:S01]  /*6b40*/  USHF.L.U32 UR50, UR20, 0x7, URZ ;  /* 0x0000000714327899 */ /* 0x000fe200080006ff */
[----:B------:R-:W-:Y:S01]  /*6b50*/  IADD3 R77, PT, PT, R77, 0x1, RZ ;  /* 0x000000014d4d7810 */ /* 0x000fe20007ffe0ff */
[----:B------:R-:W-:Y:S07]  /*6b60*/  USHF.L.U32 UR49, UR21, 0x6, URZ ;  /* 0x0000000615317899 */ /* 0x000fee00080006ff */
[----:B------:R-:W1:Y:S01]  /*6b70*/  @!UP0 LDCU.128 UR12, c[0x0][0xf10] ;  /* 0x0001e200ff0c87ac */ /* 0x000e620008000c00 */
[----:B------:R-:W2:Y:S01]  /*6b80*/  @!UP0 LDCU UR5, c[0x0][0xf0c] ;  /* 0x0001e180ff0587ac */ /* 0x000ea20008000800 */
[----:B------:R-:W3:Y:S01]  /*6b90*/  @!UP0 LDCU UR10, c[0x0][0xf20] ;  /* 0x0001e400ff0a87ac */ /* 0x000ee20008000800 */
[----:B-1----:R-:W-:Y:S02]  /*6ba0*/  UIMAD.WIDE.U32 UR8, UR38, UR12, URZ ;  /* 0x0000000c260872a5 */ /* 0x002fe4000f8e00ff */
[----:B------:R-:W-:Y:S02]  /*6bb0*/  UIMAD.WIDE.U32 UR6, UR37, UR15, URZ ;  /* 0x0000000f250672a5 */ /* 0x000fe4000f8e00ff */
[----:B------:R-:W-:Y:S03]  /*6bc0*/  @!UP0 UISETP.NE.AND UP1, UPT, UR14, 0x1, UPT ;  /* 0x000000010e00888c */ /* 0x000fe6000bf25270 */
[----:B------:R-:W-:Y:S01]  /*6bd0*/  @!UP0 UMOV UR4, UR9 ;  /* 0x0000000900048c82 */ /* 0x000fe20008000000 */
[----:B--2---:R-:W-:Y:S02]  /*6be0*/  @!UP0 UISETP.NE.AND UP2, UPT, UR5, 0x1, UPT ;  /* 0x000000010500888c */ /* 0x004fe4000bf45270 */
[----:B------:R-:W-:Y:S01]  /*6bf0*/  @!UP0 USHF.R.U32.HI UR4, URZ, UR13, UR4 ;  /* 0x0000000dff048299 */ /* 0x000fe20008011604 */
[----:B------:R-:W-:Y:S02]  /*6c00*/  @!UP0 UMOV UR6, UR7 ;  /* 0x0000000700068c82 */ /* 0x000fe40008000000 */
[----:B---3--:R-:W-:Y:S02]  /*6c10*/  @!UP0 USHF.R.U32.HI UR6, URZ, UR10, UR6 ;  /* 0x0000000aff068299 */ /* 0x008fe40008011606 */
[----:B------:R-:W-:Y:S02]  /*6c20*/  @!UP0 USEL UR7, UR38, UR4, !UP2 ;  /* 0x0000000426078287 */ /* 0x000fe4000d000000 */
[----:B------:R-:W-:Y:S04]  /*6c30*/  @!UP0 USEL UR6, UR37, UR6, !UP1 ;  /* 0x0000000625068287 */ /* 0x000fe8000c800000 */
[----:B------:R-:W-:Y:S02]  /*6c40*/  @!UP0 UIADD3 UR4, UPT, UPT, -UR7, UR6, URZ ;  /* 0x0000000607048290 */ /* 0x000fe4000fffe1ff */
[----:B------:R-:W-:Y:S02]  /*6c50*/  @!UP0 UIADD3 UR6, UPT, UPT, UR7, -UR6, URZ ;  /* 0x8000000607068290 */ /* 0x000fe4000fffe0ff */
[----:B------:R-:W-:Y:S02]  /*6c60*/  @!UP0 UIMAD UR38, UR4, UR5, UR38 ;  /* 0x00000005042682a4 */ /* 0x000fe4000f8e0226 */
[----:B------:R-:W-:Y:S02]  /*6c70*/  @!UP0 UIMAD UR37, UR6, UR14, UR37 ;  /* 0x0000000e062582a4 */ /* 0x000fe4000f8e0225 */
[----:B------:R-:W-:Y:S09]  /*6c80*/  ULOP3.LUT UP0, URZ, UR11, 0x90, URZ, 0xc0, !UPT ;  /* 0x000000900bff7892 */ /* 0x000ff2000f80c0ff */
[----:B------:R-:W-:Y:S05]  /*6c90*/  BRA.U !UP0, `(.L_x_100) ;  /* 0x00000001087c7547 */ /* 0x000fea000b800000 */
[----:B------:R-:W1:Y:S01]  /*6ca0*/  LDCU.64 UR8, c[0x4][0x80] ;  /* 0x01001000ff0877ac */ /* 0x000e620008000a00 */
[----:B------:R-:W-:Y:S01]  /*6cb0*/  MOV R2, 0x0 ;  /* 0x0000000000027802 */ /* 0x000fe20000000f00 */
[----:B------:R-:W-:Y:S02]  /*6cc0*/  HFMA2 R12, -RZ, RZ, 0, 5.9604644775390625e-08 ;  /* 0x00000001ff0c7431 */ /* 0x000fe400000001ff */
[----:B------:R-:W-:Y:S01]  /*6cd0*/  IMAD.MOV.U32 R8, RZ, RZ, 0x70 ;  /* 0x00000070ff087424 */ /* 0x000fe200078e00ff */
[----:B------:R2:W3:Y:S01]  /*6ce0*/  LDC.64 R14, c[0x4][R2] ;  /* 0x01000000020e7b82 */ /* 0x0004e20000000a00 */
[----:B------:R-:W4:Y:S01]  /*6cf0*/  LDCU.64 UR6, c[0x4][0x88] ;  /* 0x01001100ff0677ac */ /* 0x000f220008000a00 */
[----:B------:R-:W-:Y:S01]  /*6d00*/  IMAD.MOV.U32 R13, RZ, RZ, RZ ;  /* 0x000000ffff0d7224 */ /* 0x000fe200078e00ff */
[----:B------:R-:W2:Y:S01]  /*6d10*/  LDCU.64 UR4, c[0x4][0x8] ;  /* 0x01000100ff0477ac */ /* 0x000ea20008000a00 */
[----:B-1----:R-:W-:Y:S01]  /*6d20*/  MOV R5, UR9 ;  /* 0x0000000900057c02 */ /* 0x002fe20008000f00 */
[----:B------:R-:W-:Y:S01]  /*6d30*/  IMAD.U32 R4, RZ, RZ, UR8 ;  /* 0x00000008ff047e24 */ /* 0x000fe2000f8e00ff */
[----:B----4-:R-:W-:Y:S01]  /*6d40*/  MOV R7, UR7 ;  /* 0x0000000700077c02 */ /* 0x010fe20008000f00 */
[----:B------:R-:W-:Y:S01]  /*6d50*/  IMAD.U32 R6, RZ, RZ, UR6 ;  /* 0x00000006ff067e24 */ /* 0x000fe2000f8e00ff */
[----:B--2---:R-:W-:Y:S01]  /*6d60*/  MOV R11, UR5 ;  /* 0x00000005000b7c02 */ /* 0x004fe20008000f00 */
[----:B------:R-:W-:Y:S02]  /*6d70*/  IMAD.U32 R10, RZ, RZ, UR4 ;  /* 0x00000004ff0a7e24 */ /* 0x000fe4000f8e00ff */
[----:B------:R-:W-:Y:S07]  /*6d80*/  LEPC R20, `(.L_x_101) ;  /* 0x000000001014794e */ /* 0x000fee0000000000 */
[----:B---3-5:R-:W-:Y:S05]  /*6d90*/  CALL.ABS.NOINC R14 ;  /* 0x000000000e007343 */ /* 0x028fea0003c00000 */
.L_x_101:
[----:B------:R-:W1:Y:S01]  /*6da0*/  LDCU.64 UR8, c[0x4][0x80] ;  /* 0x01001000ff0877ac */ /* 0x000e620008000a00 */
[----:B------:R-:W2:Y:S01]  /*6db0*/  LDC.64 R2, c[0x4][R2] ;  /* 0x0100000002027b82 */ /* 0x000ea20000000a00 */
[----:B------:R-:W-:Y:S02]  /*6dc0*/  HFMA2 R12, -RZ, RZ, 0, 5.9604644775390625e-08 ;  /* 0x00000001ff0c7431 */ /* 0x000fe400000001ff */
[----:B------:R-:W-:Y:S02]  /*6dd0*/  IMAD.MOV.U32 R8, RZ, RZ, 0x70 ;  /* 0x00000070ff087424 */ /* 0x000fe400078e00ff */
[----:B------:R-:W-:Y:S01]  /*6de0*/  IMAD.MOV.U32 R13, RZ, RZ, RZ ;  /* 0x000000ffff0d7224 */ /* 0x000fe200078e00ff */
[----:B------:R-:W3:Y:S01]  /*6df0*/  LDCU.64 UR6, c[0x4][0x88] ;  /* 0x01001100ff0677ac */ /* 0x000ee20008000a00 */
[----:B------:R-:W4:Y:S01]  /*6e00*/  LDCU.64 UR4, c[0x4][0x8] ;  /* 0x01000100ff0477ac */ /* 0x000f220008000a00 */
[----:B-1----:R-:W-:Y:S02]  /*6e10*/  MOV R4, UR8 ;  /* 0x0000000800047c02 */ /* 0x002fe40008000f00 */
[----:B------:R-:W-:Y:S02]  /*6e20*/  MOV R5, UR9 ;  /* 0x0000000900057c02 */ /* 0x000fe40008000f00 */
[----:B---3--:R-:W-:Y:S01]  /*6e30*/  MOV R7, UR7 ;  /* 0x0000000700077c02 */ /* 0x008fe20008000f00 */
[----:B------:R-:W-:Y:S01]  /*6e40*/  IMAD.U32 R6, RZ, RZ, UR6 ;  /* 0x00000006ff067e24 */ /* 0x000fe2000f8e00ff */
[----:B----4-:R-:W-:Y:S01]  /*6e50*/  MOV R11, UR5 ;  /* 0x00000005000b7c02 */ /* 0x010fe20008000f00 */
[----:B------:R-:W-:Y:S02]  /*6e60*/  IMAD.U32 R10, RZ, RZ, UR4 ;  /* 0x00000004ff0a7e24 */ /* 0x000fe4000f8e00ff */
[----:B------:R-:W-:Y:S07]  /*6e70*/  LEPC R20, `(.L_x_100) ;  /* 0x000000001014794e */ /* 0x000fee0000000000 */
[----:B--2---:R-:W-:Y:S05]  /*6e80*/  CALL.ABS.NOINC R2 ;  /* 0x0000000002007343 */ /* 0x004fea0003c00000 */
.L_x_100:
[----:B------:R-:W-:Y:S02]  /*6e90*/  R2UR UR8, R96 ;  /* 0x00000000600872ca */ /* 0x000fe400000e0000 */
[----:B------:R-:W-:Y:S02]  /*6ea0*/  R2UR UR7, R90 ;  /* 0x000000005a0772ca */ /* 0x000fe400000e0000 */
[----:B------:R-:W-:Y:S02]  /*6eb0*/  R2UR UR6, R89 ;  /* 0x00000000590672ca */ /* 0x000fe400000e0000 */
[----:B------:R-:W-:Y:S02]  /*6ec0*/  R2UR UR5, R88 ;  /* 0x00000000580572ca */ /* 0x000fe400000e0000 */
[----:B------:R-:W-:Y:S02]  /*6ed0*/  R2UR UR4, R87 ;  /* 0x00000000570472ca */ /* 0x000fe400000e0000 */
[----:B------:R-:W-:Y:S03]  /*6ee0*/  ISETP.NE.U32.AND P4, PT, R74, RZ, PT ;  /* 0x000000ff4a00720c */ /* 0x000fe60003f85070 */
[----:B------:R-:W-:Y:S01]  /*6ef0*/  UISETP.NE.AND UP2, UPT, UR8, URZ, UPT ;  /* 0x000000ff0800728c */ /* 0x000fe2000bf45270 */
[----:B------:R-:W-:Y:S01]  /*6f00*/  ISETP.NE.AND.EX P4, PT, R75, RZ, PT, P4 ;  /* 0x000000ff4b00720c */ /* 0x000fe20003f85340 */
[----:B------:R-:W-:Y:S04]  /*6f10*/  UISETP.NE.U32.AND UP0, UPT, UR7, URZ, UPT ;  /* 0x000000ff0700728c */ /* 0x000fe8000bf05070 */
[----:B------:R-:W-:Y:S01]  /*6f20*/  ISETP.NE.U32.AND P2, PT, RZ, UR5, PT ;  /* 0x00000005ff007c0c */ /* 0x000fe2000bf45070 */
[----:B------:R-:W-:Y:S01]  /*6f30*/  UISETP.NE.AND.EX UP1, UPT, UR6, URZ, UPT, UP0 ;  /* 0x000000ff0600728c */ /* 0x000fe2000bf25300 */
[----:B------:R-:W-:Y:S01]  /*6f40*/  PLOP3.LUT P1, PT, PT, PT, UP2, 0x80, 0x8 ;  /* 0x000000000008781c */ /* 0x000fe20003f2f028 */
[----:B------:R-:W-:Y:S01]  /*6f50*/  UPLOP3.LUT UP0, UPT, UPT, UPT, UPT, 0x40, 0x4 ;  /* 0x000000000004789c */ /* 0x000fe20003f0e870 */
[----:B------:R-:W-:Y:S01]  /*6f60*/  ISETP.NE.AND.EX P2, PT, RZ, UR4, PT, P2 ;  /* 0x00000004ff007c0c */ /* 0x000fe2000bf45320 */
[----:B------:R-:W-:Y:S06]  /*6f70*/  @UP2 UPLOP3.LUT UP0, UPT, UPT, UPT, UP1, 0x80, 0x8 ;  /* 0x000000000008289c */ /* 0x000fec0003f0f010 */
[----:B------:R-:W-:Y:S01]  /*6f80*/  PLOP3.LUT P0, PT, PT, PT, UP0, 0x80, 0x8 ;  /* 0x000000000008781c */ /* 0x000fe20003f0f008 */
[----:B------:R-:W-:Y:S01]  /*6f90*/  @!UPT UIADD3 URZ, UPT, UPT, URZ, URZ, URZ ;  /* 0x000000fffffff290 */ /* 0x000fe2000fffe0ff */
[----:B------:R-:W-:Y:S11]  /*6fa0*/  BRA.U !UP1, `(.L_x_102) ;  /* 0x0000000109487547 */ /* 0x000ff6000b800000 */
[----:B------:R-:W1:Y:S01]  /*6fb0*/  LDCU.64 UR8, c[0x0][0x358] ;  /* 0x00006b00ff0877ac */ /* 0x000e620008000a00 */
[----:B------:R-:W-:Y:S01]  /*6fc0*/  R2UR UR5, R88 ;  /* 0x00000000580572ca */ /* 0x000fe200000e0000 */
[----:B------:R-:W-:Y:S01]  /*6fd0*/  IMAD.MOV.U32 R85, RZ, RZ, 0x1 ;  /* 0x00000001ff557424 */ /* 0x000fe200078e00ff */
[----:B------:R-:W-:Y:S01]  /*6fe0*/  R2UR UR4, R87 ;  /* 0x00000000570472ca */ /* 0x000fe200000e0000 */
[----:B------:R-:W-:Y:S01]  /*6ff0*/  IMAD.MOV.U32 R0, RZ, RZ, 0x1 ;  /* 0x00000001ff007424 */ /* 0x000fe200078e00ff */
[----:B------:R-:W-:Y:S09]  /*7000*/  R2UR UR6, R90 ;  /* 0x000000005a0672ca */ /* 0x000ff200000e0000 */
[----:B------:R-:W-:Y:S04]  /*7010*/  UISETP.NE.U32.AND UP0, UPT, UR5, URZ, UPT ;  /* 0x000000ff0500728c */ /* 0x000fe8000bf05070 */
[----:B------:R-:W-:Y:S06]  /*7020*/  UISETP.NE.AND.EX UP0, UPT, UR4, URZ, UPT, UP0 ;  /* 0x000000ff0400728c */ /* 0x000fec000bf05300 */
[----:B------:R-:W-:Y:S05]  /*7030*/  PLOP3.LUT P3, PT, PT, PT, UP0, 0x80, 0x8 ;  /* 0x000000000008781c */ /* 0x000fea0003f6f008 */
[----:B------:R-:W2:Y:S01]  /*7040*/  @UP0 LDCU.64 UR4, c[0x0][0xc88] ;  /* 0x00019100ff0407ac */ /* 0x000ea20008000a00 */
[----:B------:R-:W-:Y:S07]  /*7050*/  @UP0 UIMAD UR6, UR36, UR6, URZ ;  /* 0x00000006240602a4 */ /* 0x000fee000f8e02ff */
[----:B------:R-:W-:Y:S01]  /*7060*/  @!P3 PRMT R85, R0, 0x7610, R85 ;  /* 0x000076100055b816 */ /* 0x000fe20000000055 */
[----:B--2---:R-:W-:Y:S06]  /*7070*/  @UP0 UIMAD.WIDE UR4, UR6, 0x4, UR4 ;  /* 0x00000004060408a5 */ /* 0x004fec000f8e0204 */
[----:B------:R-:W-:Y:S02]  /*7080*/  IMAD.U32 R2, RZ, RZ, UR4 ;  /* 0x00000004ff027e24 */ /* 0x000fe4000f8e00ff */
[----:B------:R-:W-:Y:S03]  /*7090*/  IMAD.U32 R3, RZ, RZ, UR5 ;  /* 0x00000005ff037e24 */ /* 0x000fe6000f8e00ff */
[----:B------:R-:W2:Y:S02]  /*70a0*/  @!UP0 LDCU UR4, c[0x0][0xc80] ;  /* 0x00019000ff0487ac */ /* 0x000ea40008000800 */
[----:B-1---5:R1:W5:Y:S02]  /*70b0*/  @P3 LDG.E R45, desc[UR8][R2.64] ;  /* 0x00000008022d3981 */ /* 0x022364000c1e1900 */
[----:B-12---:R-:W-:Y:S02]  /*70c0*/  @!P3 IMAD.U32 R45, RZ, RZ, UR4 ;  /* 0x00000004ff2dbe24 */ /* 0x006fe4000f8e00ff */
.L_x_102:
[----:B------:R-:W-:Y:S05]  /*70d0*/  @!P4 BRA `(.L_x_103) ;  /* 0x000000000024c947 */ /* 0x000fea0003800000 */
[----:B------:R-:W-:Y:S01]  /*70e0*/  ISETP.NE.U32.AND P3, PT, R72, RZ, PT ;  /* 0x000000ff4800720c */ /* 0x000fe20003f65070 */
[----:B------:R-:W1:Y:S03]  /*70f0*/  LDCU.64 UR4, c[0x0][0x358] ;  /* 0x00006b00ff0477ac */ /* 0x000e660008000a00 */
[----:B------:R-:W-:Y:S11]  /*7100*/  ISETP.NE.AND.EX P3, PT, R73, RZ, PT, P3 ;  /* 0x000000ff4900720c */ /* 0x000ff60003f65330 */
[----:B------:R-:W-:Y:S02]  /*7110*/  @!UPT UIADD3 URZ, UPT, UPT, URZ, URZ, URZ ;  /* 0x000000fffffff290 */ /* 0x000fe4000fffe0ff */
[----:B------:R-:W2:Y:S01]  /*7120*/  @P3 LDC.64 R2, c[0x0][0xca8] ;  /* 0x00032a00ff023b82 */ /* 0x000ea20000000a00 */
[----:B------:R-:W-:Y:S04]  /*7130*/  @P3 IMAD R0, R74, UR36, RZ ;  /* 0x000000244a003c24 */ /* 0x000fe8000f8e02ff */
[----:B--2---:R-:W-:Y:S05]  /*7140*/  @P3 IMAD.WIDE R2, R0, 0x4, R2 ;  /* 0x0000000400023825 */ /* 0x004fea00078e0202 */
[----:B-1---5:R1:W5:Y:S02]  /*7150*/  @P3 LDG.E R43, desc[UR4][R2.64] ;  /* 0x00000004022b3981 */ /* 0x022364000c1e1900 */
[----:B-1----:R-:W2:Y:S02]  /*7160*/  @!P3 LDC R43, c[0x0][0xca0] ;  /* 0x00032800ff2bbb82 */ /* 0x002ea40000000800 */
.L_x_103:
[----:B-----5:R-:W-:Y:S01]  /*7170*/  FSETP.NEU.AND P3, PT, R45, RZ, PT ;  /* 0x000000ff2d00720b */ /* 0x020fe20003f6d000 */
[----:B------:R-:W-:Y:S01]  /*7180*/  ULOP3.LUT UR4, UR57, 0x1, URZ, 0x3c, !UPT ;  /* 0x0000000139047892 */ /* 0x000fe2000f8e3cff */
[----:B------:R-:W-:Y:S01]  /*7190*/  SEL R4, RZ, 0xffffffff, P2 ;  /* 0xffffffffff047807 */ /* 0x000fe20001000000 */
[----:B------:R-:W-:Y:S01]  /*71a0*/  IMAD.U32 R51, RZ, RZ, UR45 ;  /* 0x0000002dff337e24 */ /* 0x000fe2000f8e00ff */
[----:B------:R-:W-:Y:S01]  /*71b0*/  @P1 LOP3.LUT P2, RZ, R85, 0xff, RZ, 0xc0, !PT ;  /* 0x000000ff55ff1812 */ /* 0x000fe2000784c0ff */
[----:B------:R-:W-:Y:S01]  /*71c0*/  IMAD.MOV.U32 R98, RZ, RZ, 0x10 ;  /* 0x00000010ff627424 */ /* 0x000fe200078e00ff */
[----:B------:R-:W-:Y:S01]  /*71d0*/  @P1 SEL R0, RZ, 0xffffffff, P3 ;  /* 0xffffffffff001807 */ /* 0x000fe20001800000 */
[----:B------:R-:W-:Y:S01]  /*71e0*/  IMAD.U32 R112, RZ, RZ, UR4 ;  /* 0x00000004ff707e24 */ /* 0x000fe2000f8e00ff */
[----:B------:R-:W-:Y:S01]  /*71f0*/  LEA R104, R80, UR44, 0x3 ;  /* 0x0000002c50687c11 */ /* 0x000fe2000f8e18ff */
[----:B------:R-:W-:Y:S01]  /*7200*/  IMAD.SHL.U32 R99, R82, 0x2, RZ ;  /* 0x0000000252637824 */ /* 0x000fe200078e00ff */
[----:B------:R-:W-:Y:S01]  /*7210*/  @P0 SEL R0, R4, R0, !P2 ;  /* 0x0000000004000207 */ /* 0x000fe20005000000 */
[----:B------:R-:W-:Y:S01]  /*7220*/  IMAD.SHL.U32 R51, R51, 0x1000, RZ ;  /* 0x0000100033337824 */ /* 0x000fe200078e00ff */
[----:B------:R-:W-:Y:S01]  /*7230*/  PLOP3.LUT P2, PT, PT, PT, UP1, 0x80, 0x8 ;  /* 0x000000000008781c */ /* 0x000fe20003f4f018 */
[----:B------:R-:W-:Y:S01]  /*7240*/  BSSY B1, `(.L_x_104) ;  /* 0x000003b000017945 */ /* 0x000fe20003800000 */
[----:B------:R-:W-:Y:S01]  /*7250*/  @P1 LOP3.LUT R0, R0, 0x1, RZ, 0xc0, !PT ;  /* 0x0000000100001812 */ /* 0x000fe200078ec0ff */
[----:B------:R-:W-:Y:S01]  /*7260*/  IMAD.MOV.U32 R107, RZ, RZ, 0x1 ;  /* 0x00000001ff6b7424 */ /* 0x000fe200078e00ff */
[----:B------:R-:W-:Y:S01]  /*7270*/  LOP3.LUT P4, R76, R85, 0xff, RZ, 0xc0, !PT ;  /* 0x000000ff554c7812 */ /* 0x000fe2000788c0ff */
[----:B------:R-:W-:Y:S01]  /*7280*/  IMAD R105, R80, 0x40, R81 ;  /* 0x0000004050697824 */ /* 0x000fe200078e0251 */
[----:B------:R-:W-:Y:S01]  /*7290*/  ISETP.NE.U32.OR P5, PT, R0, 0x1, !P1 ;  /* 0x000000010000780c */ /* 0x000fe20004fa5470 */
[----:B------:R-:W-:Y:S01]  /*72a0*/  IMAD.U32 R0, RZ, RZ, UR45 ;  /* 0x0000002dff007e24 */ /* 0x000fe2000f8e00ff */
[----:B------:R-:W-:Y:S01]  /*72b0*/  SEL R3, RZ, 0xffffffff, P3 ;  /* 0xffffffffff037807 */ /* 0x000fe20001800000 */
[----:B------:R-:W-:Y:S01]  /*72c0*/  IMAD.U32 R106, RZ, RZ, UR45 ;  /* 0x0000002dff6a7e24 */ /* 0x000fe2000f8e00ff */
[----:B------:R-:W-:Y:S02]  /*72d0*/  LOP3.LUT P6, RZ, R83, 0x40, RZ, 0xc0, !PT ;  /* 0x0000004053ff7812 */ /* 0x000fe400078cc0ff */
[----:B------:R-:W-:Y:S02]  /*72e0*/  CS2R R70, SRZ ;  /* 0x0000000000467805 */ /* 0x000fe4000001ff00 */
[----:B------:R-:W-:Y:S02]  /*72f0*/  LEA R0, R0, UR44, 0x3 ;  /* 0x0000002c00007c11 */ /* 0x000fe4000f8e18ff */
[----:B------:R-:W-:Y:S02]  /*7300*/  CS2R R68, SRZ ;  /* 0x0000000000447805 */ /* 0x000fe4000001ff00 */
[----:B------:R-:W-:Y:S02]  /*7310*/  @P2 SEL R3, R4, R3, !P4 ;  /* 0x0000000304032207 */ /* 0x000fe40006000000 */
[----:B------:R-:W-:Y:S02]  /*7320*/  CS2R R66, SRZ ;  /* 0x0000000000427805 */ /* 0x000fe4000001ff00 */
[----:B------:R-:W-:Y:S02]  /*7330*/  SEL R98, R98, 0xfffffff0, !P6 ;  /* 0xfffffff062627807 */ /* 0x000fe40007000000 */
[----:B------:R-:W-:Y:S02]  /*7340*/  CS2R R64, SRZ ;  /* 0x0000000000407805 */ /* 0x000fe4000001ff00 */
[----:B------:R-:W-:Y:S02]  /*7350*/  LOP3.LUT R3, R3, 0x1, RZ, 0xc0, !PT ;  /* 0x0000000103037812 */ /* 0x000fe400078ec0ff */
[----:B------:R-:W-:Y:S02]  /*7360*/  CS2R R58, SRZ ;  /* 0x00000000003a7805 */ /* 0x000fe4000001ff00 */
[----:B------:R-:W-:Y:S02]  /*7370*/  @P5 SHF.L.U32 R2, R112, 0x1f, RZ ;  /* 0x0000001f70025819 */ /* 0x000fe400000006ff */
[----:B------:R-:W-:Y:S02]  /*7380*/  CS2R R56, SRZ ;  /* 0x0000000000387805 */ /* 0x000fe4000001ff00 */
[----:B------:R-:W-:Y:S02]  /*7390*/  IADD3 R50, PT, PT, R51, UR44, R99 ;  /* 0x0000002c33327c10 */ /* 0x000fe4000fffe063 */
[----:B------:R-:W-:Y:S01]  /*73a0*/  CS2R R54, SRZ ;  /* 0x0000000000367805 */ /* 0x000fe2000001ff00 */
[----:B------:R1:W3:Y:S01]  /*73b0*/  @P5 SYNCS.PHASECHK.TRANS64.TRYWAIT P1, [R0+URZ+0x80], R2 ;  /* 0x00008002000055a7 */ /* 0x0002e200080211ff */
[----:B------:R-:W-:Y:S02]  /*73c0*/  ISETP.NE.U32.AND P2, PT, R3, 0x1, PT ;  /* 0x000000010300780c */ /* 0x000fe40003f45070 */
[----:B------:R-:W-:Y:S02]  /*73d0*/  CS2R R52, SRZ ;  /* 0x0000000000347805 */ /* 0x000fe4000001ff00 */
[----:B------:R-:W-:Y:S01]  /*73e0*/  P2R R97, PR, RZ, 0x20 ;  /* 0x00000020ff617803 */ /* 0x000fe20000000000 */
[----:B------:R-:W-:Y:S01]  /*73f0*/  IMAD.IADD R49, R50, 0x1, R98 ;  /* 0x0000000132317824 */ /* 0x000fe200078e0262 */
[----:B------:R-:W-:Y:S02]  /*7400*/  P2R R113, PR, RZ, 0x4 ;  /* 0x00000004ff717803 */ /* 0x000fe40000000000 */
[----:B-1----:R-:W-:Y:S04]  /*7410*/  SHF.L.U32 R2, R79, 0x1f, RZ ;  /* 0x0000001f4f027819 */ /* 0x002fe800000006ff */
[----:B------:R1:W4:Y:S01]  /*7420*/  SYNCS.PHASECHK.TRANS64.TRYWAIT P0, [R104+URZ+0xe0], R2 ;  /* 0x0000e002680075a7 */ /* 0x00032200080011ff */
[----:B---3--:R-:W-:Y:S01]  /*7430*/  @P5 SEL R107, RZ, 0x1, !P1 ;  /* 0x00000001ff6b5807 */ /* 0x008fe20004800000 */
[----:B-1----:R-:W-:Y:S06]  /*7440*/  @!P5 BRA `(.L_x_105) ;  /* 0x000000000068d947 */ /* 0x002fec0003800000 */
[----:B------:R-:W-:Y:S01]  /*7450*/  ISETP.NE.AND P1, PT, R107, RZ, PT ;  /* 0x000000ff6b00720c */ /* 0x000fe20003f25270 */
[----:B------:R-:W-:Y:S01]  /*7460*/  BSSY B0, `(.L_x_106) ;  /* 0x000000d000007945 */ /* 0x000fe20003800000 */
[----:B------:R-:W-:Y:S02]  /*7470*/  CS2R R54, SRZ ;  /* 0x0000000000367805 */ /* 0x000fe4000001ff00 */
[----:B------:R-:W-:Y:S02]  /*7480*/  CS2R R52, SRZ ;  /* 0x0000000000347805 */ /* 0x000fe4000001ff00 */
[----:B------:R-:W-:Y:S02]  /*7490*/  CS2R R58, SRZ ;  /* 0x00000000003a7805 */ /* 0x000fe4000001ff00 */
[----:B------:R-:W-:Y:S02]  /*74a0*/  CS2R R56, SRZ ;  /* 0x0000000000387805 */ /* 0x000fe4000001ff00 */
[----:B------:R-:W-:Y:S02]  /*74b0*/  CS2R R66, SRZ ;  /* 0x0000000000427805 */ /* 0x000fe4000001ff00 */
[----:B------:R-:W-:Y:S02]  /*74c0*/  CS2R R64, SRZ ;  /* 0x0000000000407805 */ /* 0x000fe4000001ff00 */
[----:B------:R-:W-:Y:S02]  /*74d0*/  CS2R R70, SRZ ;  /* 0x0000000000467805 */ /* 0x000fe4000001ff00 */
[----:B------:R-:W-:Y:S01]  /*74e0*/  CS2R R68, SRZ ;  /* 0x0000000000447805 */ /* 0x000fe2000001ff00 */
[----:B------:R-:W-:Y:S06]  /*74f0*/  @P1 BRA `(.L_x_107) ;  /* 0x00000000000c1947 */ /* 0x000fec0003800000 */
[----:B------:R-:W-:Y:S04]  /*7500*/  SHF.L.U32 R3, R112, 0x1f, RZ ;  /* 0x0000001f70037819 */ /* 0x000fe800000006ff */
[----:B------:R-:W1:Y:S02]  /*7510*/  SYNCS.PHASECHK.TRANS64.TRYWAIT P1, [R0+URZ+0x80], R3 ;  /* 0x00008003000075a7 */ /* 0x000e6400080211ff */
[----:B-1----:R-:W-:Y:S05]  /*7520*/  @!P1 BRA `(.L_x_108) ;  /* 0x0000004c00109947 */ /* 0x002fea0003800000 */
.L_x_107:
[----:B------:R-:W-:Y:S05]  /*7530*/  BSYNC B0 ;  /* 0x0000000000007941 */ /* 0x000fea0003800000 */
.L_x_106:
[----:B------:R-:W-:Y:S01]  /*7540*/  ISETP.NE.AND P1, PT, R113, RZ, PT ;  /* 0x000000ff7100720c */ /* 0x000fe20003f25270 */
[----:B------:R-:W-:Y:S04]  /*7550*/  UIADD3 UR4, UPT, UPT, UR45, 0x1, URZ ;  /* 0x000000012d047890 */ /* 0x000fe8000fffe0ff */
[----:B------:R-:W-:Y:S04]  /*7560*/  UISETP.NE.AND UP0, UPT, UR4, 0x3, UPT ;  /* 0x000000030400788c */ /* 0x000fe8000bf05270 */
[----:B------:R-:W-:Y:S02]  /*7570*/  USEL UR5, URZ, 0x1, UP0 ;  /* 0x00000001ff057887 */ /* 0x000fe40008000000 */
[----:B------:R-:W-:Y:S02]  /*7580*/  USEL UR4, UR4, URZ, UP0 ;  /* 0x000000ff04047287 */ /* 0x000fe40008000000 */
[----:B------:R3:W1:Y:S02]  /*7590*/  @P1 LDS.128 R52, [R50+0x200] ;  /* 0x0002000032341984 */ /* 0x0006640000000c00 */
[----:B------:R-:W-:Y:S02]  /*75a0*/  LOP3.LUT R112, R112, UR5, RZ, 0x3c, !PT ;  /* 0x0000000570707c12 */ /* 0x000fe4000f8e3cff */
[----:B------:R3:W1:Y:S01]  /*75b0*/  @P1 LDS.128 R56, [R49+0x200] ;  /* 0x0002000031381984 */ /* 0x0006620000000c00 */
[----:B------:R-:W-:Y:S03]  /*75c0*/  IMAD.U32 R106, RZ, RZ, UR4 ;  /* 0x00000004ff6a7e24 */ /* 0x000fe6000f8e00ff */
[----:B------:R3:W1:Y:S04]  /*75d0*/  @P1 LDS.128 R64, [R50+0xa00] ;  /* 0x000a000032401984 */ /* 0x0006680000000c00 */
[----:B------:R3:W1:Y:S02]  /*75e0*/  @P1 LDS.128 R68, [R49+0xa00] ;  /* 0x000a000031441984 */ /* 0x0006640000000c00 */
.L_x_105:
[----:B------:R-:W-:Y:S05]  /*75f0*/  BSYNC B1 ;  /* 0x0000000000017941 */ /* 0x000fea0003800000 */
.L_x_104:
[----:B------:R-:W-:Y:S01]  /*7600*/  HFMA2 R39, -RZ, RZ, 0, 0 ;  /* 0x00000000ff277431 */ /* 0x000fe200000001ff */
[----:B-1----:R-:W-:Y:S01]  /*7610*/  SHF.R.U32.HI R0, RZ, 0x15, R105 ;  /* 0x00000015ff007819 */ /* 0x002fe20000011669 */
[----:B----4-:R-:W-:Y:S06]  /*7620*/  @P0 BRA `(.L_x_109) ;  /* 0x0000000000080947 */ /* 0x010fec0003800000 */
[----:B------:R-:W1:Y:S02]  /*7630*/  SYNCS.PHASECHK.TRANS64.TRYWAIT P0, [R104+URZ+0xe0], R2 ;  /* 0x0000e002680075a7 */ /* 0x000e6400080011ff */
[----:B-1----:R-:W-:Y:S05]  /*7640*/  @!P0 BRA `(.L_x_110) ;  /* 0x0000004800dc8947 */ /* 0x002fea0003800000 */
.L_x_109:
[----:B-1----:R-:W-:Y:S01]  /*7650*/  LOP3.LUT R2, R0, 0x3, RZ, 0xc0, !PT ;  /* 0x0000000300027812 */ /* 0x002fe200078ec0ff */
[----:B------:R-:W-:Y:S01]  /*7660*/  IMAD.MOV.U32 R38, RZ, RZ, RZ ;  /* 0x000000ffff267224 */ /* 0x000fe200078e00ff */
[----:B------:R-:W-:Y:S02]  /*7670*/  CS2R R36, SRZ ;  /* 0x0000000000247805 */ /* 0x000fe4000001ff00 */
[----:B------:R-:W-:Y:S02]  /*7680*/  CS2R R34, SRZ ;  /* 0x0000000000227805 */ /* 0x000fe4000001ff00 */
[----:B------:R-:W-:Y:S02]  /*7690*/  ISETP.NE.AND P0, PT, R84, R2, PT ;  /* 0x000000025400720c */ /* 0x000fe40003f05270 */
[----:B------:R-:W-:Y:S02]  /*76a0*/  CS2R R32, SRZ ;  /* 0x0000000000207805 */ /* 0x000fe4000001ff00 */
        /* <DEDUP_REMOVED lines=13> */
[----:B------:R-:W-:Y:S11]  /*7780*/  LOP3.LUT P0, RZ, R0, 0x3, R86, 0x48, !PT ;  /* 0x0000000300ff7812 */ /* 0x000ff60007804856 */
[----:B------:R-:W-:Y:S02]  /*7790*/  @!UPT UIADD3 URZ, UPT, UPT, URZ, URZ, URZ ;  /* 0x000000fffffff290 */ /* 0x000fe4000fffe0ff */
[----:B------:R-:W-:Y:S05]  /*77a0*/  @!P0 BRA `(.L_x_112) ;  /* 0x0000000000408947 */ /* 0x000fea0003800000 */
[----:B------:R-:W1:Y:S01]  /*77b0*/  LDCU.64 UR8, c[0x4][0x70] ;  /* 0x01000e00ff0877ac */ /* 0x000e620008000a00 */
[----:B------:R-:W-:Y:S01]  /*77c0*/  MOV R15, 0x0 ;  /* 0x00000000000f7802 */ /* 0x000fe20000000f00 */
[----:B------:R-:W-:Y:S02]  /*77d0*/  HFMA2 R12, -RZ, RZ, 0, 5.9604644775390625e-08 ;  /* 0x00000001ff0c7431 */ /* 0x000fe400000001ff */
[----:B------:R-:W-:Y:S02]  /*77e0*/  IMAD.MOV.U32 R8, RZ, RZ, 0x192 ;  /* 0x00000192ff087424 */ /* 0x000fe400078e00ff */
[----:B------:R-:W-:Y:S01]  /*77f0*/  IMAD.MOV.U32 R13, RZ, RZ, RZ ;  /* 0x000000ffff0d7224 */ /* 0x000fe200078e00ff */
[----:B------:R-:W4:Y:S01]  /*7800*/  LDCU.64 UR6, c[0x4][0x78] ;  /* 0x01000f00ff0677ac */ /* 0x000f220008000a00 */
[----:B------:R-:W2:Y:S01]  /*7810*/  LDC.64 R14, c[0x4][R15] ;  /* 0x010000000f0e7b82 */ /* 0x000ea20000000a00 */
[----:B------:R-:W5:Y:S01]  /*7820*/  LDCU.64 UR4, c[0x4][0x10] ;  /* 0x01000200ff0477ac */ /* 0x000f620008000a00 */
[----:B-1----:R-:W-:Y:S01]  /*7830*/  MOV R5, UR9 ;  /* 0x0000000900057c02 */ /* 0x002fe20008000f00 */
[----:B------:R-:W-:Y:S01]  /*7840*/  IMAD.U32 R4, RZ, RZ, UR8 ;  /* 0x00000008ff047e24 */ /* 0x000fe2000f8e00ff */
[----:B----4-:R-:W-:Y:S01]  /*7850*/  MOV R7, UR7 ;  /* 0x0000000700077c02 */ /* 0x010fe20008000f00 */
[----:B------:R-:W-:Y:S01]  /*7860*/  IMAD.U32 R6, RZ, RZ, UR6 ;  /* 0x00000006ff067e24 */ /* 0x000fe2000f8e00ff */
[----:B-----5:R-:W-:Y:S01]  /*7870*/  MOV R11, UR5 ;  /* 0x00000005000b7c02 */ /* 0x020fe20008000f00 */
[----:B------:R-:W-:Y:S02]  /*7880*/  IMAD.U32 R10, RZ, RZ, UR4 ;  /* 0x00000004ff0a7e24 */ /* 0x000fe4000f8e00ff */
[----:B------:R-:W-:Y:S07]  /*7890*/  LEPC R20, `(.L_x_112) ;  /* 0x000000001014794e */ /* 0x000fee0000000000 */
[----:B--23--:R-:W-:Y:S05]  /*78a0*/  CALL.ABS.NOINC R14 ;  /* 0x000000000e007343 */ /* 0x00cfea0003c00000 */
.L_x_112:
[----:B------:R-:W-:Y:S05]  /*78b0*/  WARPSYNC.ALL ;  /* 0x0000000000007948 */ /* 0x000fea0003800000 */
[C---:B------:R-:W-:Y:S01]  /*78c0*/  R2UR UR4, R105.reuse ;  /* 0x00000000690472ca */ /* 0x040fe200000e0000 */
[----:B------:R-:W-:Y:S05]  /*78d0*/  VIADD R0, R105, 0x20 ;  /* 0x0000002069007836 */ /* 0x000fea0000000000 */
[----:B------:R-:W-:Y:S04]  /*78e0*/  SHF.R.U32.HI R0, RZ, 0x15, R0 ;  /* 0x00000015ff007819 */ /* 0x000fe80000011600 */
[----:B------:R-:W-:Y:S03]  /*78f0*/  LOP3.LUT P0, RZ, R0, 0x3, R86, 0x48, !PT ;  /* 0x0000000300ff7812 */ /* 0x000fe60007804856 */
[----:B------:R-:W1:Y:S10]  /*7900*/  LDTM.x16 R24, tmem[UR4] ;  /* 0x00000004001879ee */ /* 0x000e740008240000 */
[----:B-1----:R-:W-:Y:S05]  /*7910*/  @!P0 BRA `(.L_x_113) ;  /* 0x0000000000408947 */ /* 0x002fea0003800000 */
        /* <DEDUP_REMOVED lines=16> */
.L_x_113:
[----:B------:R-:W-:Y:S05]  /*7a20*/  WARPSYNC.ALL ;  /* 0x0000000000007948 */ /* 0x000fea0003800000 */
[----:B------:R-:W-:Y:S11]  /*7a30*/  R2UR UR4, R105 ;  /* 0x00000000690472ca */ /* 0x000ff600000e0000 */
[----:B------:R-:W-:Y:S02]  /*7a40*/  @!UPT UIADD3 URZ, UPT, UPT, URZ, URZ, URZ ;  /* 0x000000fffffff290 */ /* 0x000fe4000fffe0ff */
[----:B------:R-:W1:Y:S02]  /*7a50*/  LDTM.x16 R4, tmem[UR4+0x20] ;  /* 0x00002004000479ee */ /* 0x000e640008240000 */
[----:B-1----:R-:W-:Y:S01]  /*7a60*/  NOP ;  /* 0x0000000000007918 */ /* 0x002fe20000000000 */
.L_x_111:
[----:B------:R-:W-:Y:S01]  /*7a70*/  SHF.L.U32 R20, R52, 0x10, RZ ;  /* 0x0000001034147819 */ /* 0x000fe200000006ff */
[C---:B--2---:R-:W-:Y:S01]  /*7a80*/  FMUL R0, R43.reuse, R24 ;  /* 0x000000182b007220 */ /* 0x044fe20000400000 */
[----:B------:R-:W-:Y:S01]  /*7a90*/  ISETP.NE.AND P0, PT, R84, R2, PT ;  /* 0x000000025400720c */ /* 0x000fe20003f05270 */
[----:B------:R-:W-:Y:S01]  /*7aa0*/  FMUL R2, R43, R25 ;  /* 0x000000192b027220 */ /* 0x000fe20000400000 */
[----:B------:R-:W-:Y:S01]  /*7ab0*/  LOP3.LUT R21, R52, 0xffff0000, RZ, 0xc0, !PT ;  /* 0xffff000034157812 */ /* 0x000fe200078ec0ff */
[----:B------:R-:W-:Y:S01]  /*7ac0*/  FFMA R0, R45, R20, R0 ;  /* 0x000000142d007223 */ /* 0x000fe20000000000 */
[----:B------:R-:W-:Y:S01]  /*7ad0*/  SHF.L.U32 R22, R53, 0x10, RZ ;  /* 0x0000001035167819 */ /* 0x000fe200000006ff */
[----:B------:R-:W-:Y:S01]  /*7ae0*/  FMUL R3, R43, R26 ;  /* 0x0000001a2b037220 */ /* 0x000fe20000400000 */
[----:B------:R-:W-:Y:S01]  /*7af0*/  LOP3.LUT R23, R53, 0xffff0000, RZ, 0xc0, !PT ;  /* 0xffff000035177812 */ /* 0x000fe200078ec0ff */
[----:B------:R-:W-:Y:S01]  /*7b00*/  FFMA R2, R45, R21, R2 ;  /* 0x000000152d027223 */ /* 0x000fe20000000002 */
[C---:B------:R-:W-:Y:S01]  /*7b10*/  SHF.L.U32 R40, R54.reuse, 0x10, RZ ;  /* 0x0000001036287819 */ /* 0x040fe200000006ff */
[----:B------:R-:W-:Y:S01]  /*7b20*/  FMUL R20, R43, R27 ;  /* 0x0000001b2b147220 */ /* 0x000fe20000400000 */
[----:B------:R-:W-:Y:S01]  /*7b30*/  LOP3.LUT R41, R54, 0xffff0000, RZ, 0xc0, !PT ;  /* 0xffff000036297812 */ /* 0x000fe200078ec0ff */
[----:B------:R-:W-:Y:S01]  /*7b40*/  FFMA R3, R45, R22, R3 ;  /* 0x000000162d037223 */ /* 0x000fe20000000003 */
[----:B------:R-:W-:Y:S01]  /*7b50*/  F2FP.BF16.F32.PACK_AB R60, R2, R0 ;  /* 0x00000000023c723e */ /* 0x000fe200000010ff */
[----:B------:R-:W-:Y:S01]  /*7b60*/  FMUL R21, R43, R28 ;  /* 0x0000001c2b157220 */ /* 0x000fe20000400000 */
[----:B------:R-:W-:Y:S01]  /*7b70*/  LOP3.LUT R42, R69, 0xffff0000, RZ, 0xc0, !PT ;  /* 0xffff0000452a7812 */ /* 0x000fe200078ec0ff */
[----:B------:R-:W-:Y:S01]  /*7b80*/  FMUL R22, R43, R29 ;  /* 0x0000001d2b167220 */ /* 0x000fe20000400000 */
[----:B------:R-:W-:Y:S01]  /*7b90*/  SHF.L.U32 R44, R70, 0x10, RZ ;  /* 0x00000010462c7819 */ /* 0x000fe200000006ff */
[----:B------:R-:W-:Y:S01]  /*7ba0*/  FFMA R20, R45, R23, R20 ;  /* 0x000000172d147223 */ /* 0x000fe20000000014 */
[----:B------:R-:W-:Y:S01]  /*7bb0*/  SHF.L.U32 R23, R55, 0x10, RZ ;  /* 0x0000001037177819 */ /* 0x000fe200000006ff */
[----:B------:R-:W-:Y:S01]  /*7bc0*/  FFMA R21, R45, R40, R21 ;  /* 0x000000282d157223 */ /* 0x000fe20000000015 */
[----:B------:R-:W-:Y:S01]  /*7bd0*/  LOP3.LUT R40, R55, 0xffff0000, RZ, 0xc0, !PT ;  /* 0xffff000037287812 */ /* 0x000fe200078ec0ff */
[----:B------:R-:W-:Y:S01]  /*7be0*/  FFMA R22, R45, R41, R22 ;  /* 0x000000292d167223 */ /* 0x000fe20000000016 */
[----:B------:R-:W-:Y:S01]  /*7bf0*/  F2FP.BF16.F32.PACK_AB R61, R20, R3 ;  /* 0x00000003143d723e */ /* 0x000fe200000010ff */
[C---:B------:R-:W-:Y:S01]  /*7c00*/  FMUL R0, R43.reuse, R30 ;  /* 0x0000001e2b007220 */ /* 0x040fe20000400000 */
[----:B------:R-:W-:Y:S01]  /*7c10*/  LOP3.LUT R41, R58, 0xffff0000, RZ, 0xc0, !PT ;  /* 0xffff00003a297812 */ /* 0x000fe200078ec0ff */
[----:B------:R-:W-:Y:S01]  /*7c20*/  FMUL R2, R43, R31 ;  /* 0x0000001f2b027220 */ /* 0x000fe20000400000 */
[----:B------:R-:W-:Y:S01]  /*7c30*/  F2FP.BF16.F32.PACK_AB R62, R22, R21 ;  /* 0x00000015163e723e */ /* 0x000fe200000010ff */
[C---:B------:R-:W-:Y:S01]  /*7c40*/  FFMA R0, R45.reuse, R23, R0 ;  /* 0x000000172d007223 */ /* 0x040fe20000000000 */
[C---:B------:R-:W-:Y:S01]  /*7c50*/  SHF.L.U32 R22, R56.reuse, 0x10, RZ ;  /* 0x0000001038167819 */ /* 0x040fe200000006ff */
[----:B------:R-:W-:Y:S01]  /*7c60*/  FFMA R2, R45, R40, R2 ;  /* 0x000000282d027223 */ /* 0x000fe20000000002 */
[----:B------:R-:W-:Y:S01]  /*7c70*/  LOP3.LUT R23, R56, 0xffff0000, RZ, 0xc0, !PT ;  /* 0xffff000038177812 */ /* 0x000fe200078ec0ff */
[----:B------:R-:W-:Y:S01]  /*7c80*/  FMUL R3, R43, R32 ;  /* 0x000000202b037220 */ /* 0x000fe20000400000 */
[----:B------:R-:W-:Y:S01]  /*7c90*/  SHF.L.U32 R40, R57, 0x10, RZ ;  /* 0x0000001039287819 */ /* 0x000fe200000006ff */
[C---:B------:R-:W-:Y:S01]  /*7ca0*/  FMUL R20, R43.reuse, R33 ;  /* 0x000000212b147220 */ /* 0x040fe20000400000 */
[----:B------:R-:W-:Y:S01]  /*7cb0*/  F2FP.BF16.F32.PACK_AB R63, R2, R0 ;  /* 0x00000000023f723e */ /* 0x000fe200000010ff */
[----:B------:R-:W-:Y:S01]  /*7cc0*/  FMUL R21, R43, R34 ;  /* 0x000000222b157220 */ /* 0x000fe20000400000 */
[----:B------:R-:W-:Y:S01]  /*7cd0*/  LOP3.LUT R46, R70, 0xffff0000, RZ, 0xc0, !PT ;  /* 0xffff0000462e7812 */ /* 0x000fe200078ec0ff */
[----:B------:R-:W-:Y:S01]  /*7ce0*/  FFMA R3, R45, R22, R3 ;  /* 0x000000162d037223 */ /* 0x000fe20000000003 */
[----:B------:R-:W-:Y:S01]  /*7cf0*/  SHF.L.U32 R47, R71, 0x10, RZ ;  /* 0x00000010472f7819 */ /* 0x000fe200000006ff */
[----:B------:R-:W-:Y:S01]  /*7d00*/  FFMA R20, R45, R23, R20 ;  /* 0x000000172d147223 */ /* 0x000fe20000000014 */
[----:B------:R-:W-:Y:S01]  /*7d10*/  LOP3.LUT R23, R57, 0xffff0000, RZ, 0xc0, !PT ;  /* 0xffff000039177812 */ /* 0x000fe200078ec0ff */
[----:B------:R-:W-:Y:S01]  /*7d20*/  FFMA R21, R45, R40, R21 ;  /* 0x000000282d157223 */ /* 0x000fe20000000015 */
[----:B------:R-:W-:Y:S01]  /*7d30*/  SHF.L.U32 R40, R58, 0x10, RZ ;  /* 0x000000103a287819 */ /* 0x000fe200000006ff */
[C---:B------:R-:W-:Y:S01]  /*7d40*/  FMUL R0, R43.reuse, R35 ;  /* 0x000000232b007220 */ /* 0x040fe20000400000 */
[----:B------:R-:W-:Y:S01]  /*7d50*/  F2FP.BF16.F32.PACK_AB R100, R20, R3 ;  /* 0x000000031464723e */ /* 0x000fe200000010ff */
[----:B------:R-:W-:Y:S01]  /*7d60*/  FMUL R2, R43, R36 ;  /* 0x000000242b027220 */ /* 0x000fe20000400000 */
[----:B------:R-:W-:Y:S01]  /*7d70*/  LOP3.LUT R48, R71, 0xffff0000, RZ, 0xc0, !PT ;  /* 0xffff000047307812 */ /* 0x000fe200078ec0ff */
[----:B------:R-:W-:Y:S01]  /*7d80*/  FMUL R22, R43, R37 ;  /* 0x000000252b167220 */ /* 0x000fe20000400000 */
[----:B------:R-:W-:Y:S01]  /*7d90*/  ISETP.NE.AND P1, PT, R84, RZ, PT ;  /* 0x000000ff5400720c */ /* 0x000fe20003f25270 */
[----:B------:R-:W-:Y:S01]  /*7da0*/  FFMA R0, R45, R23, R0 ;  /* 0x000000172d007223 */ /* 0x000fe20000000000 */
[----:B------:R-:W-:Y:S01]  /*7db0*/  SHF.L.U32 R23, R59, 0x10, RZ ;  /* 0x000000103b177819 */ /* 0x000fe200000006ff */
[----:B------:R-:W-:Y:S01]  /*7dc0*/  FFMA R2, R45, R40, R2 ;  /* 0x000000282d027223 */ /* 0x000fe20000000002 */
[----:B------:R-:W-:Y:S01]  /*7dd0*/  LOP3.LUT R40, R59, 0xffff0000, RZ, 0xc0, !PT ;  /* 0xffff00003b287812 */ /* 0x000fe200078ec0ff */
[----:B------:R1:W-:Y:S01]  /*7de0*/  @!P0 STS.128 [R50+0x200], R60 ;  /* 0x0002003c32008388 */ /* 0x0003e20000000c00 */
[----:B------:R-:W-:Y:S01]  /*7df0*/  F2FP.BF16.F32.PACK_AB R101, R0, R21 ;  /* 0x000000150065723e */ /* 0x000fe200000010ff */
[----:B------:R-:W-:Y:S01]  /*7e00*/  FFMA R22, R45, R41, R22 ;  /* 0x000000292d167223 */ /* 0x000fe20000000016 */
[----:B------:R-:W-:Y:S01]  /*7e10*/  LOP3.LUT R41, R66, 0xffff0000, RZ, 0xc0, !PT ;  /* 0xffff000042297812 */ /* 0x000fe200078ec0ff */
[C---:B------:R-:W-:Y:S01]  /*7e20*/  FMUL R3, R43.reuse, R38 ;  /* 0x000000262b037220 */ /* 0x040fe20000400000 */
[C---:B------:R-:W-:Y:S01]  /*7e30*/  FMUL R20, R43.reuse, R39 ;  /* 0x000000272b147220 */ /* 0x040fe20000400000 */
        /* <DEDUP_REMOVED lines=8> */
[----:B------:R-:W-:Y:S01]  /*7ec0*/  FMUL R21, R43, R6 ;  /* 0x000000062b157220 */ /* 0x000fe20000400000 */
[C---:B------:R-:W-:Y:S01]  /*7ed0*/  FFMA R0, R45.reuse, R22, R0 ;  /* 0x000000162d007223 */ /* 0x040fe20000000000 */
[C---:B------:R-:W-:Y:S01]  /*7ee0*/  FFMA R2, R45.reuse, R23, R2 ;  /* 0x000000172d027223 */ /* 0x040fe20000000002 */
[----:B------:R-:W-:Y:S01]  /*7ef0*/  F2FP.BF16.F32.PACK_AB R103, R20, R3 ;  /* 0x000000031467723e */ /* 0x000fe200000010ff */
[----:B------:R-:W-:Y:S01]  /*7f00*/  FFMA R21, R45, R40, R21 ;  /* 0x000000282d157223 */ /* 0x000fe20000000015 */
[----:B------:R-:W-:Y:S01]  /*7f10*/  LOP3.LUT R23, R65, 0xffff0000, RZ, 0xc0, !PT ;  /* 0xffff000041177812 */ /* 0x000fe200078ec0ff */
[C---:B------:R-:W-:Y:S01]  /*7f20*/  FMUL R3, R43.reuse, R7 ;  /* 0x000000072b037220 */ /* 0x040fe20000400000 */
[----:B------:R-:W-:Y:S01]  /*7f30*/  SHF.L.U32 R40, R66, 0x10, RZ ;  /* 0x0000001042287819 */ /* 0x000fe200000006ff */
[----:B------:R1:W-:Y:S01]  /*7f40*/  @!P0 STS.128 [R49+0x200], R100 ;  /* 0x0002006431008388 */ /* 0x0003e20000000c00 */
[C---:B------:R-:W-:Y:S01]  /*7f50*/  FMUL R20, R43.reuse, R8 ;  /* 0x000000082b147220 */ /* 0x040fe20000400000 */
[----:B------:R-:W-:Y:S01]  /*7f60*/  FMUL R22, R43, R9 ;  /* 0x000000092b167220 */ /* 0x000fe20000400000 */
[C---:B------:R-:W-:Y:S01]  /*7f70*/  FFMA R3, R45.reuse, R23, R3 ;  /* 0x000000172d037223 */ /* 0x040fe20000000003 */
[----:B------:R-:W-:Y:S01]  /*7f80*/  F2FP.BF16.F32.PACK_AB R108, R2, R0 ;  /* 0x00000000026c723e */ /* 0x000fe200000010ff */
[----:B------:R-:W-:Y:S01]  /*7f90*/  FFMA R20, R45, R40, R20 ;  /* 0x000000282d147223 */ /* 0x000fe20000000014 */
[----:B------:R-:W-:Y:S01]  /*7fa0*/  SHF.L.U32 R23, R67, 0x10, RZ ;  /* 0x0000001043177819 */ /* 0x000fe200000006ff */
[----:B------:R-:W-:Y:S01]  /*7fb0*/  FMUL R0, R43, R10 ;  /* 0x0000000a2b007220 */ /* 0x000fe20000400000 */
[----:B------:R-:W-:Y:S01]  /*7fc0*/  LOP3.LUT R40, R67, 0xffff0000, RZ, 0xc0, !PT ;  /* 0xffff000043287812 */ /* 0x000fe200078ec0ff */
[----:B------:R-:W-:Y:S01]  /*7fd0*/  FFMA R22, R45, R41, R22 ;  /* 0x000000292d167223 */ /* 0x000fe20000000016 */
[----:B------:R-:W-:Y:S01]  /*7fe0*/  FMUL R2, R43, R11 ;  /* 0x0000000b2b027220 */ /* 0x000fe20000400000 */
[----:B------:R-:W-:Y:S01]  /*7ff0*/  FFMA R0, R45, R23, R0 ;  /* 0x000000172d007223 */ /* 0x000fe20000000000 */
[----:B------:R-:W-:Y:S01]  /*8000*/  F2FP.BF16.F32.PACK_AB R109, R3, R21 ;  /* 0x00000015036d723e */ /* 0x000fe200000010ff */
[----:B------:R-:W-:Y:S01]  /*8010*/  FMUL R3, R43, R12 ;  /* 0x0000000c2b037220 */ /* 0x000fe20000400000 */
[----:B------:R-:W-:Y:S01]  /*8020*/  FFMA R2, R45, R40, R2 ;  /* 0x000000282d027223 */ /* 0x000fe20000000002 */
[----:B------:R-:W-:Y:S01]  /*8030*/  SHF.L.U32 R23, R68, 0x10, RZ ;  /* 0x0000001044177819 */ /* 0x000fe200000006ff */
[C---:B------:R-:W-:Y:S01]  /*8040*/  FMUL R21, R43.reuse, R14 ;  /* 0x0000000e2b157220 */ /* 0x040fe20000400000 */
[----:B------:R-:W-:Y:S01]  /*8050*/  F2FP.BF16.F32.PACK_AB R110, R22, R20 ;  /* 0x00000014166e723e */ /* 0x000fe200000010ff */
[C---:B------:R-:W-:Y:S01]  /*8060*/  FMUL R20, R43.reuse, R13 ;  /* 0x0000000d2b147220 */ /* 0x040fe20000400000 */
[----:B------:R-:W-:Y:S01]  /*8070*/  LOP3.LUT R40, R68, 0xffff0000, RZ, 0xc0, !PT ;  /* 0xffff000044287812 */ /* 0x000fe200078ec0ff */
[----:B------:R-:W-:Y:S01]  /*8080*/  FMUL R22, R43, R15 ;  /* 0x0000000f2b167220 */ /* 0x000fe20000400000 */
[----:B------:R-:W-:Y:S01]  /*8090*/  SHF.L.U32 R41, R69, 0x10, RZ ;  /* 0x0000001045297819 */ /* 0x000fe200000006ff */
[----:B------:R-:W-:Y:S01]  /*80a0*/  FFMA R3, R45, R23, R3 ;  /* 0x000000172d037223 */ /* 0x000fe20000000003 */
[----:B------:R-:W-:Y:S01]  /*80b0*/  FMUL R23, R43, R16 ;  /* 0x000000102b177220 */ /* 0x000fe20000400000 */
[----:B------:R-:W-:Y:S01]  /*80c0*/  FFMA R20, R45, R40, R20 ;  /* 0x000000282d147223 */ /* 0x000fe20000000014 */
[----:B------:R-:W-:Y:S01]  /*80d0*/  FMUL R40, R43, R17 ;  /* 0x000000112b287220 */ /* 0x000fe20000400000 */
[C---:B------:R-:W-:Y:S01]  /*80e0*/  FFMA R21, R45.reuse, R41, R21 ;  /* 0x000000292d157223 */ /* 0x040fe20000000015 */
[----:B------:R-:W-:Y:S01]  /*80f0*/  FFMA R22, R45, R42, R22 ;  /* 0x0000002a2d167223 */ /* 0x000fe20000000016 */
[C---:B------:R-:W-:Y:S01]  /*8100*/  FMUL R41, R43.reuse, R18 ;  /* 0x000000122b297220 */ /* 0x040fe20000400000 */
[----:B------:R-:W-:Y:S01]  /*8110*/  FMUL R42, R43, R19 ;  /* 0x000000132b2a7220 */ /* 0x000fe20000400000 */
[----:B------:R-:W-:Y:S01]  /*8120*/  F2FP.BF16.F32.PACK_AB R111, R2, R0 ;  /* 0x00000000026f723e */ /* 0x000fe200000010ff */
[C---:B------:R-:W-:Y:S01]  /*8130*/  FFMA R23, R45.reuse, R44, R23 ;  /* 0x0000002c2d177223 */ /* 0x040fe20000000017 */
[C---:B------:R-:W-:Y:S01]  /*8140*/  FFMA R40, R45.reuse, R46, R40 ;  /* 0x0000002e2d287223 */ /* 0x040fe20000000028 */
[C---:B------:R-:W-:Y:S01]  /*8150*/  FFMA R41, R45.reuse, R47, R41 ;  /* 0x0000002f2d297223 */ /* 0x040fe20000000029 */
[----:B------:R-:W-:Y:S01]  /*8160*/  FFMA R42, R45, R48, R42 ;  /* 0x000000302d2a7223 */ /* 0x000fe2000000002a */
[----:B------:R1:W-:Y:S01]  /*8170*/  @!P0 STS.128 [R50+0xa00], R108 ;  /* 0x000a006c32008388 */ /* 0x0003e20000000c00 */
[----:B------:R-:W-:Y:S02]  /*8180*/  F2FP.BF16.F32.PACK_AB R21, R22, R21 ;  /* 0x000000151615723e */ /* 0x000fe400000010ff */
[----:B------:R-:W-:Y:S02]  /*8190*/  F2FP.BF16.F32.PACK_AB R22, R40, R23 ;  /* 0x000000172816723e */ /* 0x000fe400000010ff */
[----:B------:R-:W-:Y:S02]  /*81a0*/  F2FP.BF16.F32.PACK_AB R20, R20, R3 ;  /* 0x000000031414723e */ /* 0x000fe400000010ff */
[----:B------:R-:W-:Y:S05]  /*81b0*/  F2FP.BF16.F32.PACK_AB R23, R42, R41 ;  /* 0x000000292a17723e */ /* 0x000fea00000010ff */
[----:B------:R1:W-:Y:S01]  /*81c0*/  @!P0 STS.128 [R49+0xa00], R20 ;  /* 0x000a001431008388 */ /* 0x0003e20000000c00 */
[----:B------:R-:W-:Y:S01]  /*81d0*/  @!PT LDS RZ, [RZ] ;  /* 0x00000000fffff984 */ /* 0x000fe20000000800 */
[----:B------:R-:W-:Y:S01]  /*81e0*/  @!PT LDS RZ, [RZ] ;  /* 0x00000000fffff984 */ /* 0x000fe20000000800 */
[----:B------:R-:W-:Y:S01]  /*81f0*/  @!PT LDS RZ, [RZ] ;  /* 0x00000000fffff984 */ /* 0x000fe20000000800 */
[----:B------:R-:W-:Y:S01]  /*8200*/  @!PT LDS RZ, [RZ] ;  /* 0x00000000fffff984 */ /* 0x000fe20000000800 */
[----:B------:R2:W-:Y:S07]  /*8210*/  MEMBAR.ALL.CTA ;  /* 0x0000000000007992 */ /* 0x0005ee0000008000 */
[----:B--2---:R-:W2:Y:S01]  /*8220*/  FENCE.VIEW.ASYNC.S ;  /* 0x00000000000073c6 */ /* 0x004ea20000000000 */
[----:B------:R-:W-:Y:S05]  /*8230*/  WARPSYNC.ALL ;  /* 0x0000000000007948 */ /* 0x000fea0003800000 */
[----:B------:R-:W-:Y:S01]  /*8240*/  BSSY.RECONVERGENT B0, `(.L_x_114) ;  /* 0x0000011000007945 */ /* 0x000fe20003800200 */
[----:B--2---:R-:W-:Y:S06]  /*8250*/  BAR.SYNC.DEFER_BLOCKING 0x1, 0x80 ;  /* 0x0042000000007b1d */ /* 0x004fec0000010000 */
[----:B------:R-:W-:Y:S05]  /*8260*/  @P1 BRA `(.L_x_115) ;  /* 0x0000000000381947 */ /* 0x000fea0003800000 */
[----:B------:R-:W2:Y:S01]  /*8270*/  LDCU.64 UR6, c[0x0][0x348] ;  /* 0x00006900ff0677ac */ /* 0x000ea20008000a00 */
[----:B------:R-:W-:Y:S01]  /*8280*/  R2UR UR5, R51 ;  /* 0x00000000330572ca */ /* 0x000fe200000e0000 */
[----:B------:R-:W-:Y:S01]  /*8290*/  UMOV UR51, UR36 ;  /* 0x0000002400337c82 */ /* 0x000fe20008000000 */
[----:B------:R-:W-:Y:S01]  /*82a0*/  UIADD3 UR9, UPT, UPT, UR49, 0x20, URZ ;  /* 0x0000002031097890 */ /* 0x000fe2000fffe0ff */
[----:B------:R-:W-:Y:S01]  /*82b0*/  UMOV UR10, UR50 ;  /* 0x00000032000a7c82 */ /* 0x000fe20008000000 */
[----:B------:R-:W-:Y:S09]  /*82c0*/  UMOV UR11, UR36 ;  /* 0x00000024000b7c82 */ /* 0x000ff20008000000 */
[----:B------:R-:W-:Y:S02]  /*82d0*/  UIADD3 UR5, UPT, UPT, UR44, UR5, URZ ;  /* 0x000000052c057290 */ /* 0x000fe4000fffe0ff */
[----:B--2---:R-:W-:Y:S02]  /*82e0*/  UIADD3 UR4, UP0, UPT, UR6, 0xa80, URZ ;  /* 0x00000a8006047890 */ /* 0x004fe4000ff1e0ff */
[----:B------:R-:W-:Y:S02]  /*82f0*/  UIADD3 UR48, UPT, UPT, UR5, 0x200, URZ ;  /* 0x0000020005307890 */ /* 0x000fe4000fffe0ff */
[----:B------:R-:W-:Y:S02]  /*8300*/  UIADD3 UR8, UPT, UPT, UR5, 0xa00, URZ ;  /* 0x00000a0005087890 */ /* 0x000fe4000fffe0ff */
[----:B------:R-:W-:Y:S09]  /*8310*/  UIADD3.X UR5, UPT, UPT, URZ, UR7, URZ, UP0, !UPT ;  /* 0x00000007ff057290 */ /* 0x000ff200087fe4ff */
[----:B------:R2:W-:Y:S01]  /*8320*/  UTMASTG.3D [UR48], [UR4] ;  /* 0x00000030040073b5 */ /* 0x0005e20008010000 */
[----:B------:R2:W-:Y:S02]  /*8330*/  UTMASTG.3D [UR8], [UR4] ;  /* 0x00000008040073b5 */ /* 0x0005e40008010000 */
[----:B--2---:R0:W-:Y:S02]  /*8340*/  UTMACMDFLUSH ;  /* 0x00000000000079b7 */ /* 0x0041e40000000000 */
.L_x_115:
[----:B------:R-:W-:Y:S05]  /*8350*/  BSYNC.RECONVERGENT B0 ;  /* 0x0000000000007941 */ /* 0x000fea0003800200 */
.L_x_114:
[----:B------:R-:W-:Y:S01]  /*8360*/  UIADD3 UR47, UPT, UPT, UR45, 0x1, URZ ;  /* 0x000000012d2f7890 */ /* 0x000fe2000fffe0ff */
[----:B------:R-:W-:Y:S03]  /*8370*/  BSSY.RECONVERGENT B0, `(.L_x_116) ;  /* 0x0000005000007945 */ /* 0x000fe60003800200 */
[----:B------:R-:W-:Y:S04]  /*8380*/  UISETP.NE.AND UP0, UPT, UR47, 0x3, UPT ;  /* 0x000000032f00788c */ /* 0x000fe8000bf05270 */
[----:B------:R-:W-:Y:S01]  /*8390*/  USEL UR46, UR47, URZ, UP0 ;  /* 0x000000ff2f2e7287 */ /* 0x000fe20008000000 */
[----:B------:R-:W-:Y:S11]  /*83a0*/  @P1 BRA `(.L_x_117) ;  /* 0x0000000000041947 */ /* 0x000ff60003800000 */
[----:B------:R-:W-:Y:S04]  /*83b0*/  DEPBAR.LE SB0, 0x1 ;  /* 0x000080400000791a */ /* 0x000fe80000000000 */
.L_x_117:
[----:B------:R-:W-:Y:S05]  /*83c0*/  BSYNC.RECONVERGENT B0 ;  /* 0x0000000000007941 */ /* 0x000fea0003800200 */
.L_x_116:
[----:B------:R-:W-:Y:S01]  /*83d0*/  BAR.SYNC.DEFER_BLOCKING 0x1, 0x80 ;  /* 0x0042000000007b1d */ /* 0x000fe20000010000 */
[----:B------:R-:W-:Y:S01]  /*83e0*/  ISETP.NE.AND P1, PT, R97, RZ, PT ;  /* 0x000000ff6100720c */ /* 0x000fe20003f25270 */
[----:B------:R-:W-:Y:S01]  /*83f0*/  UISETP.NE.AND UP0, UPT, UR56, URZ, UPT ;  /* 0x000000ff3800728c */ /* 0x000fe2000bf05270 */
[----:B-1----:R-:W-:Y:S11]  /*8400*/  LEA R20, R106, UR44, 0x3 ;  /* 0x0000002c6a147c11 */ /* 0x002ff6000f8e18ff */
[----:B------:R-:W-:Y:S01]  /*8410*/  @P1 SHF.L.U32 R3, R112, 0x1f, RZ ;  /* 0x0000001f70031819 */ /* 0x000fe200000006ff */
[----:B------:R-:W-:Y:S06]  /*8420*/  BRA.U !UP0, `(.L_x_118) ;  /* 0x0000000108247547 */ /* 0x000fec000b800000 */
[----:B------:R-:W1:Y:S01]  /*8430*/  S2R R0, SR_CgaCtaId ;  /* 0x0000000000007919 */ /* 0x000e620000008800 */
[----:B------:R-:W-:Y:S01]  /*8440*/  IMAD.U32 R2, RZ, RZ, UR52 ;  /* 0x00000034ff027e24 */ /* 0x000fe2000f8e00ff */
[----:B------:R-:W-:Y:S04]  /*8450*/  UIADD3 UR4, UPT, UPT, UR52, 0x1, URZ ;  /* 0x0000000134047890 */ /* 0x000fe8000fffe0ff */
[----:B------:R-:W-:Y:S01]  /*8460*/  @P1 LEA R2, R2, UR44, 0x3 ;  /* 0x0000002c02021c11 */ /* 0x000fe2000f8e18ff */
[----:B------:R-:W-:Y:S04]  /*8470*/  UISETP.NE.AND UP0, UPT, UR4, 0x3, UPT ;  /* 0x000000030400788c */ /* 0x000fe8000bf05270 */
[----:B------:R-:W-:Y:S01]  /*8480*/  @P1 VIADD R2, R2, 0x98 ;  /* 0x0000009802021836 */ /* 0x000fe20000000000 */
[----:B------:R-:W-:Y:S04]  /*8490*/  USEL UR52, UR4, URZ, UP0 ;  /* 0x000000ff04347287 */ /* 0x000fe80008000000 */
[----:B-1----:R-:W-:Y:S04]  /*84a0*/  @P1 PRMT R0, R0, 0x654, R2 ;  /* 0x0000065400001816 */ /* 0x002fe80000000002 */
[----:B------:R1:W-:Y:S04]  /*84b0*/  @P1 SYNCS.ARRIVE.TRANS64.RED.A1T0 RZ, [R0+URZ], RZ ;  /* 0x000000ff00ff19a7 */ /* 0x0003e800081004ff */
.L_x_118:
[----:B------:R-:W2:Y:S01]  /*84c0*/  @P1 SYNCS.PHASECHK.TRANS64.TRYWAIT P0, [R20+URZ+0x80], R3 ;  /* 0x00008003140015a7 */ /* 0x000ea200080011ff */
[----:B------:R-:W-:Y:S01]  /*84d0*/  BSSY B1, `(.L_x_119) ;  /* 0x0000019000017945 */ /* 0x000fe20003800000 */
[----:B--2---:R-:W-:Y:S03]  /*84e0*/  @P1 SEL R107, RZ, 0x1, !P0 ;  /* 0x00000001ff6b1807 */ /* 0x004fe60004000000 */
[----:B------:R-:W-:Y:S05]  /*84f0*/  @!P1 BRA `(.L_x_120) ;  /* 0x0000000000589947 */ /* 0x000fea0003800000 */
[----:B------:R-:W-:Y:S01]  /*8500*/  ISETP.NE.AND P1, PT, R113, RZ, PT ;  /* 0x000000ff7100720c */ /* 0x000fe20003f25270 */
[----:B------:R-:W-:Y:S01]  /*8510*/  BSSY B0, `(.L_x_121) ;  /* 0x0000009000007945 */ /* 0x000fe20003800000 */
[----:B------:R-:W-:Y:S11]  /*8520*/  ISETP.NE.AND P0, PT, R107, RZ, PT ;  /* 0x000000ff6b00720c */ /* 0x000ff60003f05270 */
[----:B------:R-:W-:Y:S05]  /*8530*/  @P1 IMAD R3, R106, 0x1000, R99 ;  /* 0x000010006a031824 */ /* 0x000fea00078e0263 */
[----:B------:R-:W-:Y:S05]  /*8540*/  @P1 IADD3 R2, PT, PT, R3, UR44, RZ ;  /* 0x0000002c03021c10 */ /* 0x000fea000fffe0ff */
[----:B------:R-:W-:Y:S01]  /*8550*/  @P1 IMAD.IADD R2, R98, 0x1, R2 ;  /* 0x0000000162021824 */ /* 0x000fe200078e0202 */
[----:B------:R-:W-:Y:S06]  /*8560*/  @P0 BRA `(.L_x_122) ;  /* 0x00000000000c0947 */ /* 0x000fec0003800000 */
[----:B-1----:R-:W-:Y:S04]  /*8570*/  SHF.L.U32 R0, R112, 0x1f, RZ ;  /* 0x0000001f70007819 */ /* 0x002fe800000006ff */
[----:B------:R-:W1:Y:S02]  /*8580*/  SYNCS.PHASECHK.TRANS64.TRYWAIT P0, [R20+URZ+0x80], R0 ;  /* 0x00008000140075a7 */ /* 0x000e6400080011ff */
[----:B-1----:R-:W-:Y:S05]  /*8590*/  @!P0 BRA `(.L_x_123) ;  /* 0x0000003c001c8947 */ /* 0x002fea0003800000 */
.L_x_122:
[----:B------:R-:W-:Y:S05]  /*85a0*/  BSYNC B0 ;  /* 0x0000000000007941 */ /* 0x000fea0003800000 */
.L_x_121:
[----:B------:R-:W-:Y:S01]  /*85b0*/  ISETP.NE.AND P0, PT, R113, RZ, PT ;  /* 0x000000ff7100720c */ /* 0x000fe20003f05270 */
[----:B------:R-:W-:Y:S11]  /*85c0*/  VIADD R106, R106, 0x1 ;  /* 0x000000016a6a7836 */ /* 0x000ff60000000000 */
[----:B------:R-:W-:Y:S01]  /*85d0*/  @!UPT UIADD3 URZ, UPT, UPT, URZ, URZ, URZ ;  /* 0x000000fffffff290 */ /* 0x000fe2000fffe0ff */
[----:B------:R2:W4:Y:S04]  /*85e0*/  @P0 LDS.128 R52, [R3+UR44+0x200] ;  /* 0x0002002c03340984 */ /* 0x0005280008000c00 */
[----:B------:R2:W2:Y:S04]  /*85f0*/  @P0 LDS.128 R64, [R3+UR44+0xa00] ;  /* 0x000a002c03400984 */ /* 0x0004a80008000c00 */
[----:B------:R2:W2:Y:S04]  /*8600*/  @P0 LDS.128 R56, [R2+0x200] ;  /* 0x0002000002380984 */ /* 0x0004a80000000c00 */
[----:B------:R2:W2:Y:S01]  /*8610*/  @P0 LDS.128 R68, [R2+0xa00] ;  /* 0x000a000002440984 */ /* 0x0004a20000000c00 */
[C---:B------:R-:W-:Y:S04]  /*8620*/  ISETP.NE.AND P0, PT, R106.reuse, 0x3, PT ;  /* 0x000000036a00780c */ /* 0x040fe80003f05270 */
[----:B-1----:R-:W-:Y:S02]  /*8630*/  SEL R0, RZ, 0x1, P0 ;  /* 0x00000001ff007807 */ /* 0x002fe40000000000 */
[----:B------:R-:W-:Y:S02]  /*8640*/  SEL R106, R106, RZ, P0 ;  /* 0x000000ff6a6a7207 */ /* 0x000fe40000000000 */
[----:B------:R-:W-:Y:S02]  /*8650*/  LOP3.LUT R112, R112, R0, RZ, 0x3c, !PT ;  /* 0x0000000070707212 */ /* 0x000fe400078e3cff */
.L_x_120:
[----:B------:R-:W-:Y:S05]  /*8660*/  BSYNC B1 ;  /* 0x0000000000017941 */ /* 0x000fea0003800000 */
.L_x_119:
[----:B--2---:R-:W-:Y:S05]  /*8670*/  VIADD R3, R105, 0x400000 ;  /* 0x0040000069037836 */ /* 0x004fea0000000000 */
[----:B-1----:R-:W-:Y:S04]  /*8680*/  SHF.R.U32.HI R0, RZ, 0x15, R3 ;  /* 0x00000015ff007819 */ /* 0x002fe80000011603 */
[----:B------:R-:W-:Y:S04]  /*8690*/  LOP3.LUT R2, R0, 0x3, RZ, 0xc0, !PT ;  /* 0x0000000300027812 */ /* 0x000fe800078ec0ff */
[----:B------:R-:W-:Y:S11]  /*86a0*/  ISETP.NE.AND P0, PT, R84, R2, PT ;  /* 0x000000025400720c */ /* 0x000ff60003f05270 */
[----:B------:R-:W-:Y:S02]  /*86b0*/  @!UPT UIADD3 URZ, UPT, UPT, URZ, URZ, URZ ;  /* 0x000000fffffff290 */ /* 0x000fe4000fffe0ff */
[----:B------:R-:W-:Y:S05]  /*86c0*/  @P0 BRA `(.L_x_124) ;  /* 0x0000000000bc0947 */ /* 0x000fea0003800000 */
[----:B------:R-:W-:Y:S02]  /*86d0*/  LOP3.LUT P0, RZ, R0, 0x3, R86, 0x48, !PT ;  /* 0x0000000300ff7812 */ /* 0x000fe40007804856 */
[----:B------:R-:W-:Y:S11]  /*86e0*/  MOV R16, R3 ;  /* 0x0000000300107202 */ /* 0x000ff60000000f00 */
[----:B------:R-:W-:Y:S05]  /*86f0*/  @!P0 BRA `(.L_x_125) ;  /* 0x0000000000408947 */ /* 0x000fea0003800000 */
[----:B------:R-:W1:Y:S01]  /*8700*/  LDCU.64 UR8, c[0x4][0x70] ;  /* 0x01000e00ff0877ac */ /* 0x000e620008000a00 */
[----:B------:R-:W-:Y:S01]  /*8710*/  MOV R15, 0x0 ;  /* 0x00000000000f7802 */ /* 0x000fe20000000f00 */
[----:B------:R-:W-:Y:S02]  /*8720*/  HFMA2 R12, -RZ, RZ, 0, 5.9604644775390625e-08 ;  /* 0x00000001ff0c7431 */ /* 0x000fe400000001ff */
[----:B------:R-:W-:Y:S02]  /*8730*/  IMAD.MOV.U32 R8, RZ, RZ, 0x192 ;  /* 0x00000192ff087424 */ /* 0x000fe400078e00ff */
[----:B------:R-:W-:Y:S01]  /*8740*/  IMAD.MOV.U32 R13, RZ, RZ, RZ ;  /* 0x000000ffff0d7224 */ /* 0x000fe200078e00ff */
[----:B------:R-:W2:Y:S01]  /*8750*/  LDCU.64 UR6, c[0x4][0x78] ;  /* 0x01000f00ff0677ac */ /* 0x000ea20008000a00 */
[----:B------:R-:W3:Y:S01]  /*8760*/  LDC.64 R14, c[0x4][R15] ;  /* 0x010000000f0e7b82 */ /* 0x000ee20000000a00 */
[----:B------:R-:W5:Y:S01]  /*8770*/  LDCU.64 UR4, c[0x4][0x10] ;  /* 0x01000200ff0477ac */ /* 0x000f620008000a00 */
[----:B-1----:R-:W-:Y:S01]  /*8780*/  MOV R5, UR9 ;  /* 0x0000000900057c02 */ /* 0x002fe20008000f00 */
[----:B------:R-:W-:Y:S01]  /*8790*/  IMAD.U32 R4, RZ, RZ, UR8 ;  /* 0x00000008ff047e24 */ /* 0x000fe2000f8e00ff */
[----:B--2---:R-:W-:Y:S01]  /*87a0*/  MOV R7, UR7 ;  /* 0x0000000700077c02 */ /* 0x004fe20008000f00 */
[----:B------:R-:W-:Y:S01]  /*87b0*/  IMAD.U32 R6, RZ, RZ, UR6 ;  /* 0x00000006ff067e24 */ /* 0x000fe2000f8e00ff */
[----:B-----5:R-:W-:Y:S01]  /*87c0*/  MOV R11, UR5 ;  /* 0x00000005000b7c02 */ /* 0x020fe20008000f00 */
[----:B------:R-:W-:Y:S02]  /*87d0*/  IMAD.U32 R10, RZ, RZ, UR4 ;  /* 0x00000004ff0a7e24 */ /* 0x000fe4000f8e00ff */
[----:B------:R-:W-:Y:S07]  /*87e0*/  LEPC R20, `(.L_x_125) ;  /* 0x000000001014794e */ /* 0x000fee0000000000 */
[----:B---34-:R-:W-:Y:S05]  /*87f0*/  CALL.ABS.NOINC R14 ;  /* 0x000000000e007343 */ /* 0x018fea0003c00000 */
.L_x_125:
        /* <DEDUP_REMOVED lines=23> */
.L_x_126:
[----:B------:R-:W-:Y:S05]  /*8970*/  WARPSYNC.ALL ;  /* 0x0000000000007948 */ /* 0x000fea0003800000 */
[----:B------:R-:W-:Y:S11]  /*8980*/  R2UR UR4, R16 ;  /* 0x00000000100472ca */ /* 0x000ff600000e0000 */
[----:B------:R-:W-:Y:S02]  /*8990*/  @!UPT UIADD3 URZ, UPT, UPT, URZ, URZ, URZ ;  /* 0x000000fffffff290 */ /* 0x000fe4000fffe0ff */
[----:B------:R-:W1:Y:S02]  /*89a0*/  LDTM.x16 R4, tmem[UR4+0x20] ;  /* 0x00002004000479ee */ /* 0x000e640008240000 */
[----:B-1----:R-:W-:Y:S01]  /*89b0*/  NOP ;  /* 0x0000000000007918 */ /* 0x002fe20000000000 */
.L_x_124:
[----:B----4-:R-:W-:Y:S01]  /*89c0*/  SHF.L.U32 R3, R52, 0x10, RZ ;  /* 0x0000001034037819 */ /* 0x010fe200000006ff */
[C---:B------:R-:W-:Y:S01]  /*89d0*/  FMUL R0, R43.reuse, R24 ;  /* 0x000000182b007220 */ /* 0x040fe20000400000 */
[----:B------:R-:W-:Y:S01]  /*89e0*/  ISETP.NE.AND P1, PT, R84, R2, PT ;  /* 0x000000025400720c */ /* 0x000fe20003f25270 */
[----:B------:R-:W-:Y:S01]  /*89f0*/  FMUL R2, R43, R25 ;  /* 0x000000192b027220 */ /* 0x000fe20000400000 */
[----:B------:R-:W-:Y:S01]  /*8a00*/  LOP3.LUT R21, R52, 0xffff0000, RZ, 0xc0, !PT ;  /* 0xffff000034157812 */ /* 0x000fe200078ec0ff */
[----:B------:R-:W-:Y:S01]  /*8a10*/  FFMA R0, R45, R3, R0 ;  /* 0x000000032d007223 */ /* 0x000fe20000000000 */
[----:B------:R-:W-:Y:S01]  /*8a20*/  SHF.L.U32 R22, R53, 0x10, RZ ;  /* 0x0000001035167819 */ /* 0x000fe200000006ff */
[----:B------:R-:W-:Y:S01]  /*8a30*/  FMUL R3, R43, R26 ;  /* 0x0000001a2b037220 */ /* 0x000fe20000400000 */
[----:B------:R-:W-:Y:S01]  /*8a40*/  LOP3.LUT R23, R53, 0xffff0000, RZ, 0xc0, !PT ;  /* 0xffff000035177812 */ /* 0x000fe200078ec0ff */
[----:B------:R-:W-:Y:S01]  /*8a50*/  FMUL R20, R43, R27 ;  /* 0x0000001b2b147220 */ /* 0x000fe20000400000 */
[----:B------:R-:W-:Y:S01]  /*8a60*/  SHF.L.U32 R40, R54, 0x10, RZ ;  /* 0x0000001036287819 */ /* 0x000fe200000006ff */
[----:B------:R-:W-:Y:S01]  /*8a70*/  FFMA R2, R45, R21, R2 ;  /* 0x000000152d027223 */ /* 0x000fe20000000002 */
[----:B------:R-:W-:Y:S01]  /*8a80*/  LOP3.LUT R41, R57, 0xffff0000, RZ, 0xc0, !PT ;  /* 0xffff000039297812 */ /* 0x000fe200078ec0ff */
[C---:B------:R-:W-:Y:S01]  /*8a90*/  FFMA R3, R45.reuse, R22, R3 ;  /* 0x000000162d037223 */ /* 0x040fe20000000003 */
[----:B------:R-:W-:Y:S01]  /*8aa0*/  LOP3.LUT R42, R66, 0xffff0000, RZ, 0xc0, !PT ;  /* 0xffff0000422a7812 */ /* 0x000fe200078ec0ff */
[----:B------:R-:W-:Y:S01]  /*8ab0*/  FFMA R20, R45, R23, R20 ;  /* 0x000000172d147223 */ /* 0x000fe20000000014 */
[----:B------:R-:W-:Y:S01]  /*8ac0*/  LOP3.LUT R23, R54, 0xffff0000, RZ, 0xc0, !PT ;  /* 0xffff000036177812 */ /* 0x000fe200078ec0ff */
[C---:B------:R-:W-:Y:S01]  /*8ad0*/  FMUL R21, R43.reuse, R28 ;  /* 0x0000001c2b157220 */ /* 0x040fe20000400000 */
[----:B------:R-:W-:Y:S01]  /*8ae0*/  F2FP.BF16.F32.PACK_AB R48, R2, R0 ;  /* 0x000000000230723e */ /* 0x000fe200000010ff */
[----:B------:R-:W-:Y:S01]  /*8af0*/  FMUL R22, R43, R29 ;  /* 0x0000001d2b167220 */ /* 0x000fe20000400000 */
[----:B---3--:R-:W-:Y:S01]  /*8b00*/  F2FP.BF16.F32.PACK_AB R49, R20, R3 ;  /* 0x000000031431723e */ /* 0x008fe200000010ff */
[----:B------:R-:W-:Y:S01]  /*8b10*/  FFMA R21, R45, R40, R21 ;  /* 0x000000282d157223 */ /* 0x000fe20000000015 */
[----:B------:R-:W-:Y:S01]  /*8b20*/  SHF.L.U32 R20, R55, 0x10, RZ ;  /* 0x0000001037147819 */ /* 0x000fe200000006ff */
[----:B------:R-:W-:Y:S01]  /*8b30*/  FFMA R22, R45, R23, R22 ;  /* 0x000000172d167223 */ /* 0x000fe20000000016 */
[----:B------:R-:W-:Y:S01]  /*8b40*/  LOP3.LUT R23, R55, 0xffff0000, RZ, 0xc0, !PT ;  /* 0xffff000037177812 */ /* 0x000fe200078ec0ff */
[C---:B------:R-:W-:Y:S01]  /*8b50*/  FMUL R0, R43.reuse, R30 ;  /* 0x0000001e2b007220 */ /* 0x040fe20000400000 */
[----:B------:R-:W-:Y:S01]  /*8b60*/  SHF.L.U32 R40, R56, 0x10, RZ ;  /* 0x0000001038287819 */ /* 0x000fe200000006ff */
[C---:B------:R-:W-:Y:S01]  /*8b70*/  FMUL R2, R43.reuse, R31 ;  /* 0x0000001f2b027220 */ /* 0x040fe20000400000 */
[----:B------:R-:W-:Y:S01]  /*8b80*/  F2FP.BF16.F32.PACK_AB R50, R22, R21 ;  /* 0x000000151632723e */ /* 0x000fe200000010ff */
[----:B------:R-:W-:Y:S01]  /*8b90*/  FMUL R3, R43, R32 ;  /* 0x000000202b037220 */ /* 0x000fe20000400000 */
[----:B------:R-:W-:Y:S01]  /*8ba0*/  SHF.L.U32 R44, R67, 0x10, RZ ;  /* 0x00000010432c7819 */ /* 0x000fe200000006ff */
[----:B------:R-:W-:Y:S01]  /*8bb0*/  FFMA R0, R45, R20, R0 ;  /* 0x000000142d007223 */ /* 0x000fe20000000000 */
[----:B------:R-:W-:Y:S01]  /*8bc0*/  LOP3.LUT R46, R67, 0xffff0000, RZ, 0xc0, !PT ;  /* 0xffff0000432e7812 */ /* 0x000fe200078ec0ff */
[C---:B------:R-:W-:Y:S01]  /*8bd0*/  FFMA R2, R45.reuse, R23, R2 ;  /* 0x000000172d027223 */ /* 0x040fe20000000002 */
[----:B------:R-:W-:Y:S01]  /*8be0*/  LOP3.LUT R23, R56, 0xffff0000, RZ, 0xc0, !PT ;  /* 0xffff000038177812 */ /* 0x000fe200078ec0ff */
[----:B------:R-:W-:Y:S01]  /*8bf0*/  FFMA R3, R45, R40, R3 ;  /* 0x000000282d037223 */ /* 0x000fe20000000003 */
[----:B------:R-:W-:Y:S01]  /*8c00*/  SHF.L.U32 R40, R57, 0x10, RZ ;  /* 0x0000001039287819 */ /* 0x000fe200000006ff */
[C---:B------:R-:W-:Y:S01]  /*8c10*/  FMUL R20, R43.reuse, R33 ;  /* 0x000000212b147220 */ /* 0x040fe20000400000 */
[----:B------:R-:W-:Y:S01]  /*8c20*/  F2FP.BF16.F32.PACK_AB R51, R2, R0 ;  /* 0x000000000233723e */ /* 0x000fe200000010ff */
[C---:B------:R-:W-:Y:S01]  /*8c30*/  FMUL R21, R43.reuse, R34 ;  /* 0x000000222b157220 */ /* 0x040fe20000400000 */
[----:B------:R-:W-:Y:S01]  /*8c40*/  MOV R47, UR46 ;  /* 0x0000002e002f7c02 */ /* 0x000fe20008000f00 */
[----:B------:R-:W-:Y:S01]  /*8c50*/  FMUL R22, R43, R35 ;  /* 0x000000232b167220 */ /* 0x000fe20000400000 */
[----:B------:R-:W-:Y:S01]  /*8c60*/  ISETP.NE.AND P0, PT, R84, RZ, PT ;  /* 0x000000ff5400720c */ /* 0x000fe20003f05270 */
[C---:B------:R-:W-:Y:S01]  /*8c70*/  FFMA R20, R45.reuse, R23, R20 ;  /* 0x000000172d147223 */ /* 0x040fe20000000014 */
[C---:B------:R-:W-:Y:S01]  /*8c80*/  SHF.L.U32 R23, R58.reuse, 0x10, RZ ;  /* 0x000000103a177819 */ /* 0x040fe200000006ff */
[C---:B------:R-:W-:Y:S01]  /*8c90*/  FFMA R21, R45.reuse, R40, R21 ;  /* 0x000000282d157223 */ /* 0x040fe20000000015 */
[----:B------:R-:W-:Y:S01]  /*8ca0*/  LOP3.LUT R40, R58, 0xffff0000, RZ, 0xc0, !PT ;  /* 0xffff00003a287812 */ /* 0x000fe200078ec0ff */
[----:B------:R-:W-:Y:S01]  /*8cb0*/  FFMA R22, R45, R41, R22 ;  /* 0x000000292d167223 */ /* 0x000fe20000000016 */
[----:B------:R-:W-:Y:S01]  /*8cc0*/  F2FP.BF16.F32.PACK_AB R60, R20, R3 ;  /* 0x00000003143c723e */ /* 0x000fe200000010ff */
[----:B------:R-:W-:Y:S01]  /*8cd0*/  FMUL R0, R43, R36 ;  /* 0x000000242b007220 */ /* 0x000fe20000400000 */
[----:B------:R-:W-:Y:S01]  /*8ce0*/  LOP3.LUT R41, R65, 0xffff0000, RZ, 0xc0, !PT ;  /* 0xffff000041297812 */ /* 0x000fe200078ec0ff */
[----:B------:R-:W-:Y:S01]  /*8cf0*/  FMUL R2, R43, R37 ;  /* 0x000000252b027220 */ /* 0x000fe20000400000 */
[----:B------:R-:W-:Y:S01]  /*8d00*/  F2FP.BF16.F32.PACK_AB R61, R22, R21 ;  /* 0x00000015163d723e */ /* 0x000fe200000010ff */
[----:B------:R-:W-:Y:S01]  /*8d10*/  FFMA R0, R45, R23, R0 ;  /* 0x000000172d007223 */ /* 0x000fe20000000000 */
[----:B------:R-:W-:Y:S01]  /*8d20*/  SHF.L.U32 R22, R59, 0x10, RZ ;  /* 0x000000103b167819 */ /* 0x000fe200000006ff */
[----:B------:R-:W-:Y:S01]  /*8d30*/  FFMA R2, R45, R40, R2 ;  /* 0x000000282d027223 */ /* 0x000fe20000000002 */
[----:B------:R-:W-:Y:S01]  /*8d40*/  LOP3.LUT R23, R59, 0xffff0000, RZ, 0xc0, !PT ;  /* 0xffff00003b177812 */ /* 0x000fe200078ec0ff */
[C---:B------:R-:W-:Y:S01]  /*8d50*/  FMUL R3, R43.reuse, R38 ;  /* 0x000000262b037220 */ /* 0x040fe20000400000 */
[----:B------:R-:W-:Y:S01]  /*8d60*/  SHF.L.U32 R40, R64, 0x10, RZ ;  /* 0x0000001040287819 */ /* 0x000fe200000006ff */
[C---:B------:R-:W-:Y:S01]  /*8d70*/  FMUL R20, R43.reuse, R39 ;  /* 0x000000272b147220 */ /* 0x040fe20000400000 */
[----:B------:R-:W-:Y:S01]  /*8d80*/  FMUL R21, R43, R4 ;  /* 0x000000042b157220 */ /* 0x000fe20000400000 */
[C---:B------:R-:W-:Y:S01]  /*8d90*/  FFMA R3, R45.reuse, R22, R3 ;  /* 0x000000162d037223 */ /* 0x040fe20000000003 */
[----:B------:R-:W-:Y:S01]  /*8da0*/  F2FP.BF16.F32.PACK_AB R62, R2, R0 ;  /* 0x00000000023e723e */ /* 0x000fe200000010ff */
[C---:B------:R-:W-:Y:S01]  /*8db0*/  FFMA R20, R45.reuse, R23, R20 ;  /* 0x000000172d147223 */ /* 0x040fe20000000014 */
[----:B------:R-:W-:Y:S01]  /*8dc0*/  FFMA R21, R45, R40, R21 ;  /* 0x000000282d157223 */ /* 0x000fe20000000015 */
[----:B------:R-:W-:Y:S01]  /*8dd0*/  LOP3.LUT R23, R64, 0xffff0000, RZ, 0xc0, !PT ;  /* 0xffff000040177812 */ /* 0x000fe200078ec0ff */
[----:B------:R-:W-:Y:S01]  /*8de0*/  FMUL R0, R43, R5 ;  /* 0x000000052b007220 */ /* 0x000fe20000400000 */
[----:B------:R-:W-:Y:S01]  /*8df0*/  SHF.L.U32 R40, R65, 0x10, RZ ;  /* 0x0000001041287819 */ /* 0x000fe200000006ff */
[C---:B------:R-:W-:Y:S01]  /*8e00*/  FMUL R2, R43.reuse, R6 ;  /* 0x000000062b027220 */ /* 0x040fe20000400000 */
[----:B------:R-:W-:Y:S01]  /*8e10*/  FMUL R22, R43, R7 ;  /* 0x000000072b167220 */ /* 0x000fe20000400000 */
[C---:B------:R-:W-:Y:S01]  /*8e20*/  FFMA R0, R45.reuse, R23, R0 ;  /* 0x000000172d007223 */ /* 0x040fe20000000000 */
[----:B------:R-:W-:Y:S01]  /*8e30*/  F2FP.BF16.F32.PACK_AB R63, R20, R3 ;  /* 0x00000003143f723e */ /* 0x000fe200000010ff */
[C---:B------:R-:W-:Y:S01]  /*8e40*/  FFMA R2, R45.reuse, R40, R2 ;  /* 0x000000282d027223 */ /* 0x040fe20000000002 */
[----:B------:R-:W-:Y:S01]  /*8e50*/  FFMA R22, R45, R41, R22 ;  /* 0x000000292d167223 */ /* 0x000fe20000000016 */
[----:B------:R-:W-:Y:S01]  /*8e60*/  SHF.L.U32 R41, R66, 0x10, RZ ;  /* 0x0000001042297819 */ /* 0x000fe200000006ff */
[C---:B------:R-:W-:Y:S01]  /*8e70*/  FMUL R3, R43.reuse, R8 ;  /* 0x000000082b037220 */ /* 0x040fe20000400000 */
[C---:B------:R-:W-:Y:S01]  /*8e80*/  FMUL R20, R43.reuse, R9 ;  /* 0x000000092b147220 */ /* 0x040fe20000400000 */
[C---:B------:R-:W-:Y:S01]  /*8e90*/  FMUL R23, R43.reuse, R10 ;  /* 0x0000000a2b177220 */ /* 0x040fe20000400000 */
[----:B------:R-:W-:Y:S01]  /*8ea0*/  FMUL R40, R43, R11 ;  /* 0x0000000b2b287220 */ /* 0x000fe20000400000 */
[C---:B------:R-:W-:Y:S01]  /*8eb0*/  FFMA R3, R45.reuse, R41, R3 ;  /* 0x000000292d037223 */ /* 0x040fe20000000003 */
[C---:B------:R-:W-:Y:S01]  /*8ec0*/  FFMA R20, R45.reuse, R42, R20 ;  /* 0x0000002a2d147223 */ /* 0x040fe20000000014 */
[C---:B------:R-:W-:Y:S01]  /*8ed0*/  FFMA R23, R45.reuse, R44, R23 ;  /* 0x0000002c2d177223 */ /* 0x040fe20000000017 */
[----:B------:R-:W-:Y:S01]  /*8ee0*/  FFMA R40, R45, R46, R40 ;  /* 0x0000002e2d287223 */ /* 0x000fe20000000028 */
[----:B------:R-:W-:Y:S01]  /*8ef0*/  F2FP.BF16.F32.PACK_AB R100, R0, R21 ;  /* 0x000000150064723e */ /* 0x000fe200000010ff */
[----:B------:R-:W1:Y:S01]  /*8f00*/  S2R R46, SR_CgaCtaId ;  /* 0x00000000002e7919 */ /* 0x000e620000008800 */
[----:B------:R-:W-:Y:S01]  /*8f10*/  SHF.L.U32 R42, R68, 0x10, RZ ;  /* 0x00000010442a7819 */ /* 0x000fe200000006ff */
[C---:B------:R-:W-:Y:S01]  /*8f20*/  FMUL R41, R43.reuse, R12 ;  /* 0x0000000c2b297220 */ /* 0x040fe20000400000 */
[----:B------:R-:W-:Y:S01]  /*8f30*/  F2FP.BF16.F32.PACK_AB R101, R22, R2 ;  /* 0x000000021665723e */ /* 0x000fe200000010ff */
[C---:B------:R-:W-:Y:S01]  /*8f40*/  FMUL R0, R43.reuse, R13 ;  /* 0x0000000d2b007220 */ /* 0x040fe20000400000 */
[----:B------:R-:W-:Y:S01]  /*8f50*/  LOP3.LUT R21, R68, 0xffff0000, RZ, 0xc0, !PT ;  /* 0xffff000044157812 */ /* 0x000fe200078ec0ff */
[----:B------:R-:W-:Y:S01]  /*8f60*/  FMUL R2, R43, R14 ;  /* 0x0000000e2b027220 */ /* 0x000fe20000400000 */
[----:B------:R-:W-:Y:S01]  /*8f70*/  F2FP.BF16.F32.PACK_AB R103, R40, R23 ;  /* 0x000000172867723e */ /* 0x000fe200000010ff */
[----:B------:R-:W-:Y:S01]  /*8f80*/  FFMA R41, R45, R42, R41 ;  /* 0x0000002a2d297223 */ /* 0x000fe20000000029 */
[----:B------:R-:W-:Y:S01]  /*8f90*/  SHF.L.U32 R22, R69, 0x10, RZ ;  /* 0x0000001045167819 */ /* 0x000fe200000006ff */
[----:B------:R-:W-:Y:S01]  /*8fa0*/  FFMA R0, R45, R21, R0 ;  /* 0x000000152d007223 */ /* 0x000fe20000000000 */
[----:B------:R-:W-:Y:S01]  /*8fb0*/  F2FP.BF16.F32.PACK_AB R102, R20, R3 ;  /* 0x000000031466723e */ /* 0x000fe200000010ff */
[----:B------:R-:W-:Y:S01]  /*8fc0*/  FMUL R3, R43, R15 ;  /* 0x0000000f2b037220 */ /* 0x000fe20000400000 */
[----:B------:R-:W-:Y:S01]  /*8fd0*/  LOP3.LUT R23, R69, 0xffff0000, RZ, 0xc0, !PT ;  /* 0xffff000045177812 */ /* 0x000fe200078ec0ff */
[----:B------:R-:W-:Y:S01]  /*8fe0*/  FMUL R20, R43, R16 ;  /* 0x000000102b147220 */ /* 0x000fe20000400000 */
[C---:B------:R-:W-:Y:S01]  /*8ff0*/  SHF.L.U32 R40, R70.reuse, 0x10, RZ ;  /* 0x0000001046287819 */ /* 0x040fe200000006ff */
[----:B------:R-:W-:Y:S01]  /*9000*/  FFMA R2, R45, R22, R2 ;  /* 0x000000162d027223 */ /* 0x000fe20000000002 */
[----:B------:R-:W-:Y:S01]  /*9010*/  FMUL R21, R43, R17 ;  /* 0x000000112b157220 */ /* 0x000fe20000400000 */
[----:B------:R-:W-:Y:S01]  /*9020*/  FFMA R3, R45, R23, R3 ;  /* 0x000000172d037223 */ /* 0x000fe20000000003 */
[----:B------:R-:W-:Y:S01]  /*9030*/  @!P1 LEA R47, R47, R99, 0xc ;  /* 0x000000632f2f9211 */ /* 0x000fe200078e60ff */
[----:B------:R-:W-:Y:S01]  /*9040*/  FFMA R20, R45, R40, R20 ;  /* 0x000000282d147223 */ /* 0x000fe20000000014 */
[----:B------:R-:W-:Y:S01]  /*9050*/  LOP3.LUT R40, R70, 0xffff0000, RZ, 0xc0, !PT ;  /* 0xffff000046287812 */ /* 0x000fe200078ec0ff */
[----:B------:R-:W-:Y:S01]  /*9060*/  FMUL R22, R43, R18 ;  /* 0x000000122b167220 */ /* 0x000fe20000400000 */
[----:B------:R-:W-:Y:S01]  /*9070*/  F2FP.BF16.F32.PACK_AB R108, R0, R41 ;  /* 0x00000029006c723e */ /* 0x000fe200000010ff */
[----:B------:R2:W-:Y:S01]  /*9080*/  @!P1 STS.128 [R47+UR44+0x200], R48 ;  /* 0x000200302f009988 */ /* 0x0005e20008000c2c */
[----:B------:R-:W-:Y:S01]  /*9090*/  SHF.L.U32 R42, R71, 0x10, RZ ;  /* 0x00000010472a7819 */ /* 0x000fe200000006ff */
[----:B------:R-:W-:Y:S01]  /*90a0*/  FFMA R21, R45, R40, R21 ;  /* 0x000000282d157223 */ /* 0x000fe20000000015 */
[----:B------:R-:W-:Y:S01]  /*90b0*/  @!P1 IADD3 R40, PT, PT, R47, UR44, RZ ;  /* 0x0000002c2f289c10 */ /* 0x000fe2000fffe0ff */
[----:B------:R-:W-:Y:S01]  /*90c0*/  FMUL R23, R43, R19 ;  /* 0x000000132b177220 */ /* 0x000fe20000400000 */
[----:B------:R-:W-:Y:S01]  /*90d0*/  LOP3.LUT R44, R71, 0xffff0000, RZ, 0xc0, !PT ;  /* 0xffff0000472c7812 */ /* 0x000fe200078ec0ff */
[----:B------:R-:W-:Y:S01]  /*90e0*/  FFMA R22, R45, R42, R22 ;  /* 0x0000002a2d167223 */ /* 0x000fe20000000016 */
[----:B------:R-:W-:Y:S02]  /*90f0*/  @!P1 IADD3 R40, PT, PT, R98, R40, RZ ;  /* 0x0000002862289210 */ /* 0x000fe40007ffe0ff */
[----:B------:R-:W-:Y:S01]  /*9100*/  F2FP.BF16.F32.PACK_AB R109, R3, R2 ;  /* 0x00000002036d723e */ /* 0x000fe200000010ff */
[----:B------:R-:W-:Y:S01]  /*9110*/  FFMA R23, R45, R44, R23 ;  /* 0x0000002c2d177223 */ /* 0x000fe20000000017 */
[----:B------:R-:W-:Y:S01]  /*9120*/  F2FP.BF16.F32.PACK_AB R110, R21, R20 ;  /* 0x00000014156e723e */ /* 0x000fe200000010ff */
[----:B------:R2:W-:Y:S03]  /*9130*/  @!P1 STS.128 [R40+0x200], R60 ;  /* 0x0002003c28009388 */ /* 0x0005e60000000c00 */
[----:B------:R-:W-:Y:S05]  /*9140*/  F2FP.BF16.F32.PACK_AB R111, R23, R22 ;  /* 0x00000016176f723e */ /* 0x000fea00000010ff */
[----:B------:R2:W-:Y:S08]  /*9150*/  @!P1 STS.128 [R47+UR44+0xa00], R100 ;  /* 0x000a00642f009988 */ /* 0x0005f00008000c2c */
[----:B------:R2:W-:Y:S01]  /*9160*/  @!P1 STS.128 [R40+0xa00], R108 ;  /* 0x000a006c28009388 */ /* 0x0005e20000000c00 */
[----:B------:R-:W-:Y:S01]  /*9170*/  @!PT LDS RZ, [RZ] ;  /* 0x00000000fffff984 */ /* 0x000fe20000000800 */
[----:B------:R-:W-:Y:S01]  /*9180*/  @!PT LDS RZ, [RZ] ;  /* 0x00000000fffff984 */ /* 0x000fe20000000800 */
[----:B------:R-:W-:Y:S01]  /*9190*/  @!PT LDS RZ, [RZ] ;  /* 0x00000000fffff984 */ /* 0x000fe20000000800 */
[----:B------:R-:W-:Y:S01]  /*91a0*/  @!PT LDS RZ, [RZ] ;  /* 0x00000000fffff984 */ /* 0x000fe20000000800 */
[----:B------:R3:W-:Y:S07]  /*91b0*/  MEMBAR.ALL.CTA ;  /* 0x0000000000007992 */ /* 0x0007ee0000008000 */
[----:B---3--:R-:W3:Y:S01]  /*91c0*/  FENCE.VIEW.ASYNC.S ;  /* 0x00000000000073c6 */ /* 0x008ee20000000000 */
[----:B------:R-:W-:Y:S05]  /*91d0*/  WARPSYNC.ALL ;  /* 0x0000000000007948 */ /* 0x000fea0003800000 */
[----:B------:R-:W-:Y:S01]  /*91e0*/  BSSY.RECONVERGENT B0, `(.L_x_127) ;  /* 0x0000012000007945 */ /* 0x000fe20003800200 */
[----:B---3--:R-:W-:Y:S06]  /*91f0*/  BAR.SYNC.DEFER_BLOCKING 0x1, 0x80 ;  /* 0x0042000000007b1d */ /* 0x008fec0000010000 */
[----:B-1----:R-:W-:Y:S05]  /*9200*/  @P0 BRA `(.L_x_128) ;  /* 0x00000000003c0947 */ /* 0x002fea0003800000 */
[----:B------:R-:W1:Y:S01]  /*9210*/  LDCU.64 UR6, c[0x0][0x348] ;  /* 0x00006900ff0677ac */ /* 0x000e620008000a00 */
[----:B------:R-:W-:Y:S02]  /*9220*/  ULEA UR5, UR46, UR44, 0xc ;  /* 0x0000002c2e057291 */ /* 0x000fe4000f8e60ff */
[----:B------:R-:W-:Y:S02]  /*9230*/  UIADD3 UR10, UPT, UPT, UR50, 0x40, URZ ;  /* 0x00000040320a7890 */ /* 0x000fe4000fffe0ff */
[----:B------:R-:W-:Y:S02]  /*9240*/  UIADD3 UR8, UPT, UPT, UR5, 0x200, URZ ;  /* 0x0000020005087890 */ /* 0x000fe4000fffe0ff */
[----:B------:R-:W-:Y:S01]  /*9250*/  UIADD3 UR12, UPT, UPT, UR5, 0xa00, URZ ;  /* 0x00000a00050c7890 */ /* 0x000fe2000fffe0ff */
[----:B------:R-:W-:Y:S01]  /*9260*/  UMOV UR9, UR49 ;  /* 0x0000003100097c82 */ /* 0x000fe20008000000 */
[----:B------:R-:W-:Y:S01]  /*9270*/  UMOV UR11, UR36 ;  /* 0x00000024000b7c82 */ /* 0x000fe20008000000 */
[----:B------:R-:W-:Y:S01]  /*9280*/  UIADD3 UR13, UPT, UPT, UR49, 0x20, URZ ;  /* 0x00000020310d7890 */ /* 0x000fe2000fffe0ff */
[----:B------:R-:W-:Y:S01]  /*9290*/  UMOV UR15, UR36 ;  /* 0x00000024000f7c82 */ /* 0x000fe20008000000 */
[----:B------:R-:W-:Y:S01]  /*92a0*/  UMOV UR14, UR10 ;  /* 0x0000000a000e7c82 */ /* 0x000fe20008000000 */
[----:B-1----:R-:W-:Y:S04]  /*92b0*/  UIADD3 UR4, UP0, UPT, UR6, 0xa80, URZ ;  /* 0x00000a8006047890 */ /* 0x002fe8000ff1e0ff */
[----:B------:R-:W-:Y:S09]  /*92c0*/  UIADD3.X UR5, UPT, UPT, URZ, UR7, URZ, UP0, !UPT ;  /* 0x00000007ff057290 */ /* 0x000ff200087fe4ff */
[----:B------:R1:W-:Y:S01]  /*92d0*/  UTMASTG.3D [UR8], [UR4] ;  /* 0x00000008040073b5 */ /* 0x0003e20008010000 */
[----:B------:R1:W-:Y:S02]  /*92e0*/  UTMASTG.3D [UR12], [UR4] ;  /* 0x0000000c040073b5 */ /* 0x0003e40008010000 */
[----:B-1----:R0:W-:Y:S02]  /*92f0*/  UTMACMDFLUSH ;  /* 0x00000000000079b7 */ /* 0x0021e40000000000 */
.L_x_128:
[----:B------:R-:W-:Y:S05]  /*9300*/  BSYNC.RECONVERGENT B0 ;  /* 0x0000000000007941 */ /* 0x000fea0003800200 */
.L_x_127:
[----:B------:R-:W-:Y:S01]  /*9310*/  UIADD3 UR4, UPT, UPT, UR46, 0x1, URZ ;  /* 0x000000012e047890 */ /* 0x000fe2000fffe0ff */
[----:B------:R-:W-:Y:S03]  /*9320*/  BSSY.RECONVERGENT B0, `(.L_x_129) ;  /* 0x0000007000007945 */ /* 0x000fe60003800200 */
[----:B------:R-:W-:Y:S04]  /*9330*/  UISETP.NE.AND UP0, UPT, UR4, 0x3, UPT ;  /* 0x000000030400788c */ /* 0x000fe8000bf05270 */
[----:B------:R-:W-:Y:S02]  /*9340*/  USEL UR45, UR4, URZ, UP0 ;  /* 0x000000ff042d7287 */ /* 0x000fe40008000000 */
[----:B------:R-:W-:Y:S04]  /*9350*/  UISETP.EQ.XOR UP0, UPT, UR47, 0x3, !UP0 ;  /* 0x000000032f00788c */ /* 0x000fe8000c702a70 */
[----:B------:R-:W-:Y:S01]  /*9360*/  UP2UR UR51, UPR, URZ, 0x1 ;  /* 0x00000001ff337883 */ /* 0x000fe20008000000 */
[----:B------:R-:W-:Y:S11]  /*9370*/  @P0 BRA `(.L_x_130) ;  /* 0x0000000000040947 */ /* 0x000ff60003800000 */
[----:B------:R-:W-:Y:S04]  /*9380*/  DEPBAR.LE SB0, 0x1 ;  /* 0x000080400000791a */ /* 0x000fe80000000000 */
.L_x_130:
[----:B------:R-:W-:Y:S05]  /*9390*/  BSYNC.RECONVERGENT B0 ;  /* 0x0000000000007941 */ /* 0x000fea0003800200 */
.L_x_129:
[----:B------:R-:W1:Y:S08]  /*93a0*/  S2UR UR4, SR_CgaCtaId ;  /* 0x00000000000479c3 */ /* 0x000e700000008800 */
[----:B------:R-:W-:Y:S01]  /*93b0*/  BAR.SYNC.DEFER_BLOCKING 0x1, 0x80 ;  /* 0x0042000000007b1d */ /* 0x000fe20000010000 */
[----:B------:R-:W-:Y:S01]  /*93c0*/  ISETP.NE.AND P1, PT, R97, RZ, PT ;  /* 0x000000ff6100720c */ /* 0x000fe20003f25270 */
[----:B------:R-:W-:Y:S01]  /*93d0*/  IMAD.U32 R0, RZ, RZ, UR52 ;  /* 0x00000034ff007e24 */ /* 0x000fe2000f8e00ff */
[----:B------:R-:W-:Y:S11]  /*93e0*/  UIADD3 UR53, UPT, UPT, UR49, 0x10, URZ ;  /* 0x0000001031357890 */ /* 0x000ff6000fffe0ff */
[----:B------:R-:W-:Y:S05]  /*93f0*/  @P1 LEA R0, R0, UR44, 0x3 ;  /* 0x0000002c00001c11 */ /* 0x000fea000f8e18ff */
[----:B------:R-:W-:Y:S01]  /*9400*/  @P1 VIADD R2, R0, 0x98 ;  /* 0x0000009800021836 */ /* 0x000fe20000000000 */
[----:B------:R-:W-:Y:S04]  /*9410*/  @P1 SHF.L.U32 R0, R112, 0x1f, RZ ;  /* 0x0000001f70001819 */ /* 0x000fe800000006ff */
[----:B------:R-:W-:Y:S01]  /*9420*/  @P1 PRMT R46, R46, 0x654, R2 ;  /* 0x000006542e2e1816 */ /* 0x000fe20000000002 */
[----:B------:R-:W-:Y:S01]  /*9430*/  UMOV UR44, 0x400 ;  /* 0x00000400002c7882 */ /* 0x000fe20000000000 */
[----:B------:R-:W-:Y:S01]  /*9440*/  BSSY B1, `(.L_x_131) ;  /* 0x0000021000017945 */ /* 0x000fe20003800000 */
[----:B-1----:R-:W-:Y:S01]  /*9450*/  ULEA UR44, UR4, UR44, 0x18 ;  /* 0x0000002c042c7291 */ /* 0x002fe2000f8ec0ff */
[----:B------:R-:W-:Y:S01]  /*9460*/  @P1 SYNCS.ARRIVE.TRANS64.RED.A1T0 RZ, [R46+URZ], RZ ;  /* 0x000000ff2eff19a7 */ /* 0x000fe200081004ff */
[----:B------:R-:W-:Y:S04]  /*9470*/  UIADD3 UR4, UPT, UPT, UR52, 0x1, URZ ;  /* 0x0000000134047890 */ /* 0x000fe8000fffe0ff */
[----:B------:R-:W-:Y:S01]  /*9480*/  LEA R21, R106, UR44, 0x3 ;  /* 0x0000002c6a157c11 */ /* 0x000fe2000f8e18ff */
[----:B------:R-:W-:Y:S03]  /*9490*/  UISETP.NE.AND UP0, UPT, UR4, 0x3, UPT ;  /* 0x000000030400788c */ /* 0x000fe6000bf05270 */
[----:B------:R1:W3:Y:S01]  /*94a0*/  @P1 SYNCS.PHASECHK.TRANS64.TRYWAIT P0, [R21+URZ+0x80], R0 ;  /* 0x00008000150015a7 */ /* 0x0002e200080011ff */
[----:B------:R-:W-:Y:S01]  /*94b0*/  USEL UR48, UR4, URZ, UP0 ;  /* 0x000000ff04307287 */ /* 0x000fe20008000000 */
[----:B-1----:R-:W-:Y:S01]  /*94c0*/  VIADD R0, R105, 0x10 ;  /* 0x0000001069007836 */ /* 0x002fe20000000000 */
[----:B---3--:R-:W-:Y:S01]  /*94d0*/  @P1 SEL R107, RZ, 0x1, !P0 ;  /* 0x00000001ff6b1807 */ /* 0x008fe20004000000 */
[----:B------:R-:W-:Y:S09]  /*94e0*/  @!P1 BRA `(.L_x_132) ;  /* 0x0000000000589947 */ /* 0x000ff20003800000 */
[----:B------:R-:W-:Y:S01]  /*94f0*/  ISETP.NE.AND P1, PT, R113, RZ, PT ;  /* 0x000000ff7100720c */ /* 0x000fe20003f25270 */
[----:B------:R-:W-:Y:S01]  /*9500*/  BSSY B0, `(.L_x_133) ;  /* 0x0000009000007945 */ /* 0x000fe20003800000 */
[----:B------:R-:W-:Y:S11]  /*9510*/  ISETP.NE.AND P0, PT, R107, RZ, PT ;  /* 0x000000ff6b00720c */ /* 0x000ff60003f05270 */
[----:B------:R-:W-:Y:S05]  /*9520*/  @P1 IMAD R3, R106, 0x1000, R99 ;  /* 0x000010006a031824 */ /* 0x000fea00078e0263 */
[----:B------:R-:W-:Y:S05]  /*9530*/  @P1 IADD3 R2, PT, PT, R3, UR44, RZ ;  /* 0x0000002c03021c10 */ /* 0x000fea000fffe0ff */
[----:B------:R-:W-:Y:S01]  /*9540*/  @P1 IMAD.IADD R2, R98, 0x1, R2 ;  /* 0x0000000162021824 */ /* 0x000fe200078e0202 */
[----:B------:R-:W-:Y:S06]  /*9550*/  @P0 BRA `(.L_x_134) ;  /* 0x00000000000c0947 */ /* 0x000fec0003800000 */
[----:B------:R-:W-:Y:S04]  /*9560*/  SHF.L.U32 R20, R112, 0x1f, RZ ;  /* 0x0000001f70147819 */ /* 0x000fe800000006ff */
[----:B------:R-:W1:Y:S02]  /*9570*/  SYNCS.PHASECHK.TRANS64.TRYWAIT P0, [R21+URZ+0x80], R20 ;  /* 0x00008014150075a7 */ /* 0x000e6400080011ff */
[----:B-1----:R-:W-:Y:S05]  /*9580*/  @!P0 BRA `(.L_x_135) ;  /* 0x0000002c00348947 */ /* 0x002fea0003800000 */
.L_x_134:
[----:B------:R-:W-:Y:S05]  /*9590*/  BSYNC B0 ;  /* 0x0000000000007941 */ /* 0x000fea0003800000 */
.L_x_133:
[----:B------:R-:W-:Y:S01]  /*95a0*/  ISETP.NE.AND P0, PT, R113, RZ, PT ;  /* 0x000000ff7100720c */ /* 0x000fe20003f05270 */
[----:B------:R-:W-:Y:S11]  /*95b0*/  VIADD R106, R106, 0x1 ;  /* 0x000000016a6a7836 */ /* 0x000ff60000000000 */
[----:B------:R-:W-:Y:S01]  /*95c0*/  @!UPT UIADD3 URZ, UPT, UPT, URZ, URZ, URZ ;  /* 0x000000fffffff290 */ /* 0x000fe2000fffe0ff */
[----:B------:R-:W3:Y:S04]  /*95d0*/  @P0 LDS.128 R52, [R3+UR44+0x200] ;  /* 0x0002002c03340984 */ /* 0x000ee80008000c00 */
[----:B------:R-:W4:Y:S04]  /*95e0*/  @P0 LDS.128 R64, [R3+UR44+0xa00] ;  /* 0x000a002c03400984 */ /* 0x000f280008000c00 */
[----:B------:R-:W1:Y:S04]  /*95f0*/  @P0 LDS.128 R56, [R2+0x200] ;  /* 0x0002000002380984 */ /* 0x000e680000000c00 */
[----:B------:R5:W1:Y:S01]  /*9600*/  @P0 LDS.128 R68, [R2+0xa00] ;  /* 0x000a000002440984 */ /* 0x000a620000000c00 */
[C---:B------:R-:W-:Y:S04]  /*9610*/  ISETP.NE.AND P0, PT, R106.reuse, 0x3, PT ;  /* 0x000000036a00780c */ /* 0x040fe80003f05270 */
[----:B------:R-:W-:Y:S02]  /*9620*/  SEL R106, R106, RZ, P0 ;  /* 0x000000ff6a6a7207 */ /* 0x000fe40000000000 */
[----:B-----5:R-:W-:Y:S04]  /*9630*/  SEL R2, RZ, 0x1, P0 ;  /* 0x00000001ff027807 */ /* 0x020fe80000000000 */
[----:B------:R-:W-:Y:S02]  /*9640*/  LOP3.LUT R112, R112, R2, RZ, 0x3c, !PT ;  /* 0x0000000270707212 */ /* 0x000fe400078e3cff */
.L_x_132:
[----:B------:R-:W-:Y:S05]  /*9650*/  BSYNC B1 ;  /* 0x0000000000017941 */ /* 0x000fea0003800000 */
.L_x_131:
[----:B------:R-:W-:Y:S04]  /*9660*/  SHF.R.U32.HI R3, RZ, 0x15, R0 ;  /* 0x00000015ff037819 */ /* 0x000fe80000011600 */
[----:B------:R-:W-:Y:S04]  /*9670*/  LOP3.LUT R2, R3, 0x3, RZ, 0xc0, !PT ;  /* 0x0000000303027812 */ /* 0x000fe800078ec0ff */
[----:B------:R-:W-:Y:S11]  /*9680*/  ISETP.NE.AND P0, PT, R84, R2, PT ;  /* 0x000000025400720c */ /* 0x000ff60003f05270 */
[----:B------:R-:W-:Y:S02]  /*9690*/  @!UPT UIADD3 URZ, UPT, UPT, URZ, URZ, URZ ;  /* 0x000000fffffff290 */ /* 0x000fe4000fffe0ff */
[----:B------:R-:W-:Y:S05]  /*96a0*/  @P0 BRA `(.L_x_136) ;  /* 0x0000000000bc0947 */ /* 0x000fea0003800000 */
[----:B------:R-:W-:Y:S02]  /*96b0*/  LOP3.LUT P0, RZ, R3, 0x3, R86, 0x48, !PT ;  /* 0x0000000303ff7812 */ /* 0x000fe40007804856 */
[----:B------:R-:W-:Y:S11]  /*96c0*/  MOV R16, R0 ;  /* 0x0000000000107202 */ /* 0x000ff60000000f00 */
[----:B------:R-:W-:Y:S05]  /*96d0*/  @!P0 BRA `(.L_x_137) ;  /* 0x0000000000408947 */ /* 0x000fea0003800000 */
[----:B------:R-:W5:Y:S01]  /*96e0*/  LDCU.64 UR8, c[0x4][0x70] ;  /* 0x01000e00ff0877ac */ /* 0x000f620008000a00 */
[----:B------:R-:W-:Y:S01]  /*96f0*/  MOV R15, 0x0 ;  /* 0x00000000000f7802 */ /* 0x000fe20000000f00 */
[----:B------:R-:W-:Y:S02]  /*9700*/  HFMA2 R12, -RZ, RZ, 0, 5.9604644775390625e-08 ;  /* 0x00000001ff0c7431 */ /* 0x000fe400000001ff */
[----:B------:R-:W-:Y:S02]  /*9710*/  IMAD.MOV.U32 R8, RZ, RZ, 0x192 ;  /* 0x00000192ff087424 */ /* 0x000fe400078e00ff */
[----:B------:R-:W-:Y:S01]  /*9720*/  IMAD.MOV.U32 R13, RZ, RZ, RZ ;  /* 0x000000ffff0d7224 */ /* 0x000fe200078e00ff */
[----:B------:R-:W1:Y:S01]  /*9730*/  LDCU.64 UR6, c[0x4][0x78] ;  /* 0x01000f00ff0677ac */ /* 0x000e620008000a00 */
[----:B------:R-:W2:Y:S01]  /*9740*/  LDC.64 R14, c[0x4][R15] ;  /* 0x010000000f0e7b82 */ /* 0x000ea20000000a00 */
[----:B------:R-:W3:Y:S01]  /*9750*/  LDCU.64 UR4, c[0x4][0x10] ;  /* 0x01000200ff0477ac */ /* 0x000ee20008000a00 */
[----:B-----5:R-:W-:Y:S01]  /*9760*/  MOV R5, UR9 ;  /* 0x0000000900057c02 */ /* 0x020fe20008000f00 */
[----:B------:R-:W-:Y:S01]  /*9770*/  IMAD.U32 R4, RZ, RZ, UR8 ;  /* 0x00000008ff047e24 */ /* 0x000fe2000f8e00ff */
[----:B-1----:R-:W-:Y:S01]  /*9780*/  MOV R7, UR7 ;  /* 0x0000000700077c02 */ /* 0x002fe20008000f00 */
[----:B------:R-:W-:Y:S01]  /*9790*/  IMAD.U32 R6, RZ, RZ, UR6 ;  /* 0x00000006ff067e24 */ /* 0x000fe2000f8e00ff */
[----:B---3--:R-:W-:Y:S01]  /*97a0*/  MOV R11, UR5 ;  /* 0x00000005000b7c02 */ /* 0x008fe20008000f00 */
[----:B------:R-:W-:Y:S02]  /*97b0*/  IMAD.U32 R10, RZ, RZ, UR4 ;  /* 0x00000004ff0a7e24 */ /* 0x000fe4000f8e00ff */
[----:B------:R-:W-:Y:S07]  /*97c0*/  LEPC R20, `(.L_x_137) ;  /* 0x000000001014794e */ /* 0x000fee0000000000 */
[----:B--2-4-:R-:W-:Y:S05]  /*97d0*/  CALL.ABS.NOINC R14 ;  /* 0x000000000e007343 */ /* 0x014fea0003c00000 */
.L_x_137:
        /* <DEDUP_REMOVED lines=12> */
[----:B------:R-:W5:Y:S01]  /*98a0*/  LDCU.64 UR6, c[0x4][0x78] ;  /* 0x01000f00ff0677ac */ /* 0x000f620008000a00 */
[----:B------:R-:W2:Y:S01]  /*98b0*/  LDC.64 R14, c[0x4][R15] ;  /* 0x010000000f0e7b82 */ /* 0x000ea20000000a00 */
[----:B------:R-:W3:Y:S01]  /*98c0*/  LDCU.64 UR4, c[0x4][0x10] ;  /* 0x01000200ff0477ac */ /* 0x000ee20008000a00 */
[----:B-1----:R-:W-:Y:S01]  /*98d0*/  MOV R5, UR9 ;  /* 0x0000000900057c02 */ /* 0x002fe20008000f00 */
[----:B------:R-:W-:Y:S01]  /*98e0*/  IMAD.U32 R4, RZ, RZ, UR8 ;  /* 0x00000008ff047e24 */ /* 0x000fe2000f8e00ff */
[----:B-----5:R-:W-:Y:S01]  /*98f0*/  MOV R7, UR7 ;  /* 0x0000000700077c02 */ /* 0x020fe20008000f00 */
[----:B------:R-:W-:Y:S01]  /*9900*/  IMAD.U32 R6, RZ, RZ, UR6 ;  /* 0x00000006ff067e24 */ /* 0x000fe2000f8e00ff */
[----:B---3--:R-:W-:Y:S01]  /*9910*/  MOV R11, UR5 ;  /* 0x00000005000b7c02 */ /* 0x008fe20008000f00 */
[----:B------:R-:W-:Y:S02]  /*9920*/  IMAD.U32 R10, RZ, RZ, UR4 ;  /* 0x00000004ff0a7e24 */ /* 0x000fe4000f8e00ff */
[----:B------:R-:W-:Y:S07]  /*9930*/  LEPC R20, `(.L_x_138) ;  /* 0x000000001014794e */ /* 0x000fee0000000000 */
[----:B--2-4-:R-:W-:Y:S05]  /*9940*/  CALL.ABS.NOINC R14 ;  /* 0x000000000e007343 */ /* 0x014fea0003c00000 */
.L_x_138:
[----:B------:R-:W-:Y:S05]  /*9950*/  WARPSYNC.ALL ;  /* 0x0000000000007948 */ /* 0x000fea0003800000 */
[----:B------:R-:W-:Y:S11]  /*9960*/  R2UR UR4, R16 ;  /* 0x00000000100472ca */ /* 0x000ff600000e0000 */
[----:B------:R-:W-:Y:S02]  /*9970*/  @!UPT UIADD3 URZ, UPT, UPT, URZ, URZ, URZ ;  /* 0x000000fffffff290 */ /* 0x000fe4000fffe0ff */
[----:B------:R-:W1:Y:S02]  /*9980*/  LDTM.x16 R4, tmem[UR4+0x20] ;  /* 0x00002004000479ee */ /* 0x000e640008240000 */
[----:B-1----:R-:W-:Y:S01]  /*9990*/  NOP ;  /* 0x0000000000007918 */ /* 0x002fe20000000000 */
.L_x_136:
[----:B---3--:R-:W-:Y:S01]  /*99a0*/  SHF.L.U32 R3, R52, 0x10, RZ ;  /* 0x0000001034037819 */ /* 0x008fe200000006ff */
[C---:B------:R-:W-:Y:S01]  /*99b0*/  FMUL R0, R43.reuse, R24 ;  /* 0x000000182b007220 */ /* 0x040fe20000400000 */
[----:B------:R-:W-:Y:S01]  /*99c0*/  ISETP.NE.AND P1, PT, R84, R2, PT ;  /* 0x000000025400720c */ /* 0x000fe20003f25270 */
[----:B------:R-:W-:Y:S01]  /*99d0*/  FMUL R2, R43, R25 ;  /* 0x000000192b027220 */ /* 0x000fe20000400000 */
[----:B-1----:R-:W-:Y:S01]  /*99e0*/  LOP3.LUT R21, R52, 0xffff0000, RZ, 0xc0, !PT ;  /* 0xffff000034157812 */ /* 0x002fe200078ec0ff */
[----:B------:R-:W-:Y:S01]  /*99f0*/  FFMA R0, R45, R3, R0 ;  /* 0x000000032d007223 */ /* 0x000fe20000000000 */
[----:B------:R-:W-:Y:S01]  /*9a00*/  SHF.L.U32 R22, R53, 0x10, RZ ;  /* 0x0000001035167819 */ /* 0x000fe200000006ff */
[----:B------:R-:W-:Y:S01]  /*9a10*/  FMUL R3, R43, R26 ;  /* 0x0000001a2b037220 */ /* 0x000fe20000400000 */
[----:B------:R-:W-:Y:S01]  /*9a20*/  LOP3.LUT R23, R53, 0xffff0000, RZ, 0xc0, !PT ;  /* 0xffff000035177812 */ /* 0x000fe200078ec0ff */
[----:B------:R-:W-:Y:S01]  /*9a30*/  FMUL R20, R43, R27 ;  /* 0x0000001b2b147220 */ /* 0x000fe20000400000 */
[----:B--2---:R-:W-:Y:S01]  /*9a40*/  SHF.L.U32 R40, R54, 0x10, RZ ;  /* 0x0000001036287819 */ /* 0x004fe200000006ff */
[----:B------:R-:W-:Y:S01]  /*9a50*/  FFMA R2, R45, R21, R2 ;  /* 0x000000152d027223 */ /* 0x000fe20000000002 */
[----:B------:R-:W-:Y:S01]  /*9a60*/  LOP3.LUT R41, R57, 0xffff0000, RZ, 0xc0, !PT ;  /* 0xffff000039297812 */ /* 0x000fe200078ec0ff */
[C---:B------:R-:W-:Y:S01]  /*9a70*/  FFMA R3, R45.reuse, R22, R3 ;  /* 0x000000162d037223 */ /* 0x040fe20000000003 */
[----:B----4-:R-:W-:Y:S01]  /*9a80*/  LOP3.LUT R42, R66, 0xffff0000, RZ, 0xc0, !PT ;  /* 0xffff0000422a7812 */ /* 0x010fe200078ec0ff */
[----:B------:R-:W-:Y:S01]  /*9a90*/  FFMA R20, R45, R23, R20 ;  /* 0x000000172d147223 */ /* 0x000fe20000000014 */
[----:B------:R-:W-:Y:S01]  /*9aa0*/  LOP3.LUT R23, R54, 0xffff0000, RZ, 0xc0, !PT ;  /* 0xffff000036177812 */ /* 0x000fe200078ec0ff */
[C---:B------:R-:W-:Y:S01]  /*9ab0*/  FMUL R21, R43.reuse, R28 ;  /* 0x0000001c2b157220 */ /* 0x040fe20000400000 */
[----:B------:R-:W-:Y:S01]  /*9ac0*/  F2FP.BF16.F32.PACK_AB R48, R2, R0 ;  /* 0x000000000230723e */ /* 0x000fe200000010ff */
        /* <DEDUP_REMOVED lines=115> */
[----:B------:R-:W-:Y:S01]  /*a200*/  ULEA UR5, UR45, UR44, 0xc ;  /* 0x0000002c2d057291 */ /* 0x000fe2000f8e60ff */
[----:B------:R-:W-:Y:S01]  /*a210*/  UMOV UR54, UR50 ;  /* 0x0000003200367c82 */ /* 0x000fe20008000000 */
[----:B------:R-:W-:Y:S02]  /*a220*/  UMOV UR55, UR36 ;  /* 0x0000002400377c82 */ /* 0x000fe40008000000 */
[----:B------:R-:W-:Y:S02]  /*a230*/  UIADD3 UR52, UPT, UPT, UR5, 0x200, URZ ;  /* 0x0000020005347890 */ /* 0x000fe4000fffe0ff */
[----:B------:R-:W-:Y:S02]  /*a240*/  UIADD3 UR8, UPT, UPT, UR5, 0xa00, URZ ;  /* 0x00000a0005087890 */ /* 0x000fe4000fffe0ff */
        /* <DEDUP_REMOVED lines=8> */
.L_x_140:
[----:B------:R-:W-:Y:S05]  /*a2d0*/  BSYNC.RECONVERGENT B0 ;  /* 0x0000000000007941 */ /* 0x000fea0003800200 */
.L_x_139:
[----:B------:R-:W-:Y:S01]  /*a2e0*/  UISETP.NE.AND UP1, UPT, UR51, URZ, UPT ;  /* 0x000000ff3300728c */ /* 0x000fe2000bf25270 */
[----:B------:R-:W-:Y:S01]  /*a2f0*/  BSSY.RECONVERGENT B0, `(.L_x_141) ;  /* 0x0000008000007945 */ /* 0x000fe20003800200 */
[----:B------:R-:W-:Y:S04]  /*a300*/  UIADD3 UR4, UPT, UPT, UR45, 0x1, URZ ;  /* 0x000000012d047890 */ /* 0x000fe8000fffe0ff */
[----:B------:R-:W-:Y:S02]  /*a310*/  UISETP.NE.AND UP0, UPT, UR4, 0x3, UPT ;  /* 0x000000030400788c */ /* 0x000fe4000bf05270 */
[----:B------:R-:W-:Y:S02]  /*a320*/  UISETP.EQ.XOR UP1, UPT, UR4, 0x3, UP1 ;  /* 0x000000030400788c */ /* 0x000fe40008f22a70 */
[----:B------:R-:W-:Y:S02]  /*a330*/  USEL UR46, UR4, URZ, UP0 ;  /* 0x000000ff042e7287 */ /* 0x000fe40008000000 */
[----:B------:R-:W-:Y:S01]  /*a340*/  UP2UR UR47, UPR, URZ, 0x2 ;  /* 0x00000002ff2f7883 */ /* 0x000fe20008000000 */
[----:B------:R-:W-:Y:S11]  /*a350*/  @P0 BRA `(.L_x_142) ;  /* 0x0000000000040947 */ /* 0x000ff60003800000 */
[----:B------:R-:W-:Y:S04]  /*a360*/  DEPBAR.LE SB0, 0x1 ;  /* 0x000080400000791a */ /* 0x000fe80000000000 */
.L_x_142:
[----:B------:R-:W-:Y:S05]  /*a370*/  BSYNC.RECONVERGENT B0 ;  /* 0x0000000000007941 */ /* 0x000fea0003800200 */
.L_x_141:
[----:B------:R-:W1:Y:S08]  /*a380*/  S2UR UR54, SR_CgaCtaId ;  /* 0x00000000003679c3 */ /* 0x000e700000008800 */
[----:B------:R-:W-:Y:S01]  /*a390*/  BAR.SYNC.DEFER_BLOCKING 0x1, 0x80 ;  /* 0x0042000000007b1d */ /* 0x000fe20000010000 */
[----:B------:R-:W-:Y:S01]  /*a3a0*/  ISETP.NE.AND P1, PT, R97, RZ, PT ;  /* 0x000000ff6100720c */ /* 0x000fe20003f25270 */
[----:B------:R-:W-:Y:S01]  /*a3b0*/  IMAD.U32 R0, RZ, RZ, UR48 ;  /* 0x00000030ff007e24 */ /* 0x000fe2000f8e00ff */
[----:B------:R-:W-:Y:S04]  /*a3c0*/  UIADD3 UR4, UPT, UPT, UR48, 0x1, URZ ;  /* 0x0000000130047890 */ /* 0x000fe8000fffe0ff */
[----:B------:R-:W-:Y:S04]  /*a3d0*/  UISETP.NE.AND UP0, UPT, UR4, 0x3, UPT ;  /* 0x000000030400788c */ /* 0x000fe8000bf05270 */
[----:B------:R-:W-:Y:S03]  /*a3e0*/  USEL UR52, UR4, URZ, UP0 ;  /* 0x000000ff04347287 */ /* 0x000fe60008000000 */
[----:B------:R-:W-:Y:S05]  /*a3f0*/  @P1 LEA R0, R0, UR44, 0x3 ;  /* 0x0000002c00001c11 */ /* 0x000fea000f8e18ff */
[----:B------:R-:W-:Y:S01]  /*a400*/  @P1 VIADD R2, R0, 0x98 ;  /* 0x0000009800021836 */ /* 0x000fe20000000000 */
[----:B------:R-:W-:Y:S04]  /*a410*/  @P1 SHF.L.U32 R0, R112, 0x1f, RZ ;  /* 0x0000001f70001819 */ /* 0x000fe800000006ff */
[----:B------:R-:W-:Y:S01]  /*a420*/  @P1 PRMT R46, R46, 0x654, R2 ;  /* 0x000006542e2e1816 */ /* 0x000fe20000000002 */
[----:B------:R-:W-:Y:S01]  /*a430*/  UMOV UR44, 0x400 ;  /* 0x00000400002c7882 */ /* 0x000fe20000000000 */
[----:B------:R-:W-:Y:S01]  /*a440*/  BSSY B1, `(.L_x_143) ;  /* 0x0000018000017945 */ /* 0x000fe20003800000 */
[----:B-1----:R-:W-:Y:S01]  /*a450*/  ULEA UR44, UR54, UR44, 0x18 ;  /* 0x0000002c362c7291 */ /* 0x002fe2000f8ec0ff */
[----:B------:R1:W-:Y:S05]  /*a460*/  @P1 SYNCS.ARRIVE.TRANS64.RED.A1T0 RZ, [R46+URZ], RZ ;  /* 0x000000ff2eff19a7 */ /* 0x0003ea00081004ff */
[----:B------:R-:W-:Y:S04]  /*a470*/  LEA R2, R106, UR44, 0x3 ;  /* 0x0000002c6a027c11 */ /* 0x000fe8000f8e18ff */
[----:B------:R-:W3:Y:S02]  /*a480*/  @P1 SYNCS.PHASECHK.TRANS64.TRYWAIT P0, [R2+URZ+0x80], R0 ;  /* 0x00008000020015a7 */ /* 0x000ee400080011ff */
[----:B---3--:R-:W-:Y:S01]  /*a490*/  @P1 SEL R107, RZ, 0x1, !P0 ;  /* 0x00000001ff6b1807 */ /* 0x008fe20004000000 */
[----:B-1----:R-:W-:Y:S06]  /*a4a0*/  @!P1 BRA `(.L_x_144) ;  /* 0x0000000000449947 */ /* 0x002fec0003800000 */
        /* <DEDUP_REMOVED lines=10> */
.L_x_146:
[----:B------:R-:W-:Y:S05]  /*a550*/  BSYNC B0 ;  /* 0x0000000000007941 */ /* 0x000fea0003800000 */
.L_x_145:
[----:B------:R-:W-:Y:S11]  /*a560*/  ISETP.NE.AND P0, PT, R113, RZ, PT ;  /* 0x000000ff7100720c */ /* 0x000ff60003f05270 */
[----:B------:R-:W-:Y:S02]  /*a570*/  @!UPT UIADD3 URZ, UPT, UPT, URZ, URZ, URZ ;  /* 0x000000fffffff290 */ /* 0x000fe4000fffe0ff */
[----:B------:R3:W4:Y:S04]  /*a580*/  @P0 LDS.128 R52, [R106+UR44+0x200] ;  /* 0x0002002c6a340984 */ /* 0x0007280008000c00 */
[----:B------:R3:W1:Y:S04]  /*a590*/  @P0 LDS.128 R64, [R106+UR44+0xa00] ;  /* 0x000a002c6a400984 */ /* 0x0006680008000c00 */
[----:B------:R3:W1:Y:S04]  /*a5a0*/  @P0 LDS.128 R56, [R0+0x200] ;  /* 0x0002000000380984 */ /* 0x0006680000000c00 */
[----:B------:R3:W1:Y:S02]  /*a5b0*/  @P0 LDS.128 R68, [R0+0xa00] ;  /* 0x000a000000440984 */ /* 0x0006640000000c00 */
.L_x_144:
[----:B------:R-:W-:Y:S05]  /*a5c0*/  BSYNC B1 ;  /* 0x0000000000017941 */ /* 0x000fea0003800000 */
.L_x_143:
[----:B------:R-:W-:Y:S05]  /*a5d0*/  VIADD R105, R105, 0x400010 ;  /* 0x0040001069697836 */ /* 0x000fea0000000000 */
[----:B---3--:R-:W-:Y:S04]  /*a5e0*/  SHF.R.U32.HI R0, RZ, 0x15, R105 ;  /* 0x00000015ff007819 */ /* 0x008fe80000011669 */
[----:B-1----:R-:W-:Y:S04]  /*a5f0*/  LOP3.LUT R2, R0, 0x3, RZ, 0xc0, !PT ;  /* 0x0000000300027812 */ /* 0x002fe800078ec0ff */
        /* <DEDUP_REMOVED lines=11> */
[----:B------:R-:W3:Y:S01]  /*a6b0*/  LDCU.64 UR6, c[0x4][0x78] ;  /* 0x01000f00ff0677ac */ /* 0x000ee20008000a00 */
[----:B------:R-:W2:Y:S01]  /*a6c0*/  LDC.64 R14, c[0x4][R15] ;  /* 0x010000000f0e7b82 */ /* 0x000ea20000000a00 */
[----:B------:R-:W5:Y:S01]  /*a6d0*/  LDCU.64 UR4, c[0x4][0x10] ;  /* 0x01000200ff0477ac */ /* 0x000f620008000a00 */
[----:B-1----:R-:W-:Y:S01]  /*a6e0*/  MOV R5, UR9 ;  /* 0x0000000900057c02 */ /* 0x002fe20008000f00 */
[----:B------:R-:W-:Y:S01]  /*a6f0*/  IMAD.U32 R4, RZ, RZ, UR8 ;  /* 0x00000008ff047e24 */ /* 0x000fe2000f8e00ff */
[----:B---3--:R-:W-:Y:S01]  /*a700*/  MOV R7, UR7 ;  /* 0x0000000700077c02 */ /* 0x008fe20008000f00 */
[----:B------:R-:W-:Y:S01]  /*a710*/  IMAD.U32 R6, RZ, RZ, UR6 ;  /* 0x00000006ff067e24 */ /* 0x000fe2000f8e00ff */
[----:B-----5:R-:W-:Y:S01]  /*a720*/  MOV R11, UR5 ;  /* 0x00000005000b7c02 */ /* 0x020fe20008000f00 */
[----:B------:R-:W-:Y:S02]  /*a730*/  IMAD.U32 R10, RZ, RZ, UR4 ;  /* 0x00000004ff0a7e24 */ /* 0x000fe4000f8e00ff */
[----:B------:R-:W-:Y:S07]  /*a740*/  LEPC R20, `(.L_x_149) ;  /* 0x000000001014794e */ /* 0x000fee0000000000 */
[----:B--2-4-:R-:W-:Y:S05]  /*a750*/  CALL.ABS.NOINC R14 ;  /* 0x000000000e007343 */ /* 0x014fea0003c00000 */
.L_x_149:
        /* <DEDUP_REMOVED lines=23> */
.L_x_150:
[----:B------:R-:W-:Y:S05]  /*a8d0*/  WARPSYNC.ALL ;  /* 0x0000000000007948 */ /* 0x000fea0003800000 */
[----:B------:R-:W-:Y:S11]  /*a8e0*/  R2UR UR4, R16 ;  /* 0x00000000100472ca */ /* 0x000ff600000e0000 */
[----:B------:R-:W-:Y:S02]  /*a8f0*/  @!UPT UIADD3 URZ, UPT, UPT, URZ, URZ, URZ ;  /* 0x000000fffffff290 */ /* 0x000fe4000fffe0ff */
[----:B------:R-:W1:Y:S02]  /*a900*/  LDTM.x16 R4, tmem[UR4+0x20] ;  /* 0x00002004000479ee */ /* 0x000e640008240000 */
[----:B-1----:R-:W-:Y:S01]  /*a910*/  NOP ;  /* 0x0000000000007918 */ /* 0x002fe20000000000 */
.L_x_148:
[----:B------:R-:W-:Y:S01]  /*a920*/  ISETP.NE.AND P1, PT, R84, R2, PT ;  /* 0x000000025400720c */ /* 0x000fe20003f25270 */
[----:B------:R-:W-:Y:S05]  /*a930*/  WARPSYNC.ALL ;  /* 0x0000000000007948 */ /* 0x000fea0003800000 */
[C---:B----4-:R-:W-:Y:S01]  /*a940*/  SHF.L.U32 R3, R52.reuse, 0x10, RZ ;  /* 0x0000001034037819 */ /* 0x050fe200000006ff */
[----:B------:R-:W-:Y:S01]  /*a950*/  NOP ;  /* 0x0000000000007918 */ /* 0x000fe20000000000 */
[----:B--2---:R-:W-:Y:S01]  /*a960*/  LOP3.LUT R40, R52, 0xffff0000, RZ, 0xc0, !PT ;  /* 0xffff000034287812 */ /* 0x004fe200078ec0ff */
[----:B------:R-:W-:Y:S01]  /*a970*/  FMUL R0, R43, R24 ;  /* 0x000000182b007220 */ /* 0x000fe20000400000 */
[----:B------:R-:W-:Y:S01]  /*a980*/  SHF.L.U32 R41, R53, 0x10, RZ ;  /* 0x0000001035297819 */ /* 0x000fe200000006ff */
[C---:B------:R-:W-:Y:S01]  /*a990*/  FMUL R20, R43.reuse, R4 ;  /* 0x000000042b147220 */ /* 0x040fe20000400000 */
[----:B------:R-:W-:Y:S01]  /*a9a0*/  MOV R4, UR46 ;  /* 0x0000002e00047c02 */ /* 0x000fe20008000f00 */
[----:B------:R-:W-:Y:S01]  /*a9b0*/  FMUL R2, R43, R25 ;  /* 0x000000192b027220 */ /* 0x000fe20000400000 */
[----:B------:R-:W-:Y:S01]  /*a9c0*/  LOP3.LUT R42, R53, 0xffff0000, RZ, 0xc0, !PT ;  /* 0xffff0000352a7812 */ /* 0x000fe200078ec0ff */
[C---:B------:R-:W-:Y:S01]  /*a9d0*/  FFMA R0, R45.reuse, R3, R0 ;  /* 0x000000032d007223 */ /* 0x040fe20000000000 */
[----:B------:R-:W-:Y:S01]  /*a9e0*/  @!P1 LEA R99, R4, R99, 0xc ;  /* 0x0000006304639211 */ /* 0x000fe200078e60ff */
[----:B------:R-:W-:Y:S01]  /*a9f0*/  FFMA R2, R45, R40, R2 ;  /* 0x000000282d027223 */ /* 0x000fe20000000002 */
[----:B------:R-:W-:Y:S01]  /*aa00*/  R2UR UR4, R104 ;  /* 0x00000000680472ca */ /* 0x000fe200000e0000 */
[C---:B------:R-:W-:Y:S01]  /*aa10*/  FMUL R3, R43.reuse, R26 ;  /* 0x0000001a2b037220 */ /* 0x040fe20000400000 */
[----:B------:R-:W-:Y:S01]  /*aa20*/  SHF.L.U32 R44, R54, 0x10, RZ ;  /* 0x00000010362c7819 */ /* 0x000fe200000006ff */
[C---:B------:R-:W-:Y:S01]  /*aa30*/  FMUL R4, R43.reuse, R27 ;  /* 0x0000001b2b047220 */ /* 0x040fe20000400000 */
[----:B------:R-:W-:Y:S01]  /*aa40*/  F2FP.BF16.F32.PACK_AB R100, R2, R0 ;  /* 0x000000000264723e */ /* 0x000fe200000010ff */
[----:B------:R-:W-:Y:S01]  /*aa50*/  FMUL R21, R43, R5 ;  /* 0x000000052b157220 */ /* 0x000fe20000400000 */
[----:B------:R-:W-:Y:S01]  /*aa60*/  @!P1 IADD3 R5, PT, PT, R99, UR44, RZ ;  /* 0x0000002c63059c10 */ /* 0x000fe2000fffe0ff */
[C---:B------:R-:W-:Y:S01]  /*aa70*/  FFMA R3, R45.reuse, R41, R3 ;  /* 0x000000292d037223 */ /* 0x040fe20000000003 */
[----:B------:R-:W-:Y:S01]  /*aa80*/  LOP3.LUT R46, R54, 0xffff0000, RZ, 0xc0, !PT ;  /* 0xffff0000362e7812 */ /* 0x000fe200078ec0ff */
[----:B------:R-:W-:Y:S01]  /*aa90*/  FFMA R4, R45, R42, R4 ;  /* 0x0000002a2d047223 */ /* 0x000fe20000000004 */
[----:B------:R-:W-:Y:S01]  /*aaa0*/  SHF.L.U32 R47, R55, 0x10, RZ ;  /* 0x00000010372f7819 */ /* 0x000fe200000006ff */
[C---:B------:R-:W-:Y:S01]  /*aab0*/  FMUL R0, R43.reuse, R28 ;  /* 0x0000001c2b007220 */ /* 0x040fe20000400000 */
[----:B------:R-:W-:Y:S01]  /*aac0*/  @!P1 IADD3 R98, PT, PT, R98, R5, RZ ;  /* 0x0000000562629210 */ /* 0x000fe20007ffe0ff */
[----:B------:R-:W-:Y:S01]  /*aad0*/  FMUL R2, R43, R29 ;  /* 0x0000001d2b027220 */ /* 0x000fe20000400000 */
[----:B------:R-:W-:Y:S01]  /*aae0*/  LOP3.LUT R48, R55, 0xffff0000, RZ, 0xc0, !PT ;  /* 0xffff000037307812 */ /* 0x000fe200078ec0ff */
[C---:B------:R-:W-:Y:S01]  /*aaf0*/  FMUL R5, R43.reuse, R30 ;  /* 0x0000001e2b057220 */ /* 0x040fe20000400000 */
[C---:B------:R-:W-:Y:S01]  /*ab00*/  SHF.L.U32 R49, R56.reuse, 0x10, RZ ;  /* 0x0000001038317819 */ /* 0x040fe200000006ff */
[C---:B------:R-:W-:Y:S01]  /*ab10*/  FMUL R22, R43.reuse, R6 ;  /* 0x000000062b167220 */ /* 0x040fe20000400000 */
[----:B------:R-:W-:Y:S01]  /*ab20*/  LOP3.LUT R50, R56, 0xffff0000, RZ, 0xc0, !PT ;  /* 0xffff000038327812 */ /* 0x000fe200078ec0ff */
[----:B------:R-:W-:Y:S01]  /*ab30*/  FMUL R6, R43, R31 ;  /* 0x0000001f2b067220 */ /* 0x000fe20000400000 */
[----:B------:R-:W-:Y:S01]  /*ab40*/  F2FP.BF16.F32.PACK_AB R101, R4, R3 ;  /* 0x000000030465723e */ /* 0x000fe200000010ff */
[----:B------:R-:W-:Y:S01]  /*ab50*/  FFMA R0, R45, R44, R0 ;  /* 0x0000002c2d007223 */ /* 0x000fe20000000000 */
[----:B------:R-:W-:Y:S01]  /*ab60*/  SHF.L.U32 R51, R57, 0x10, RZ ;  /* 0x0000001039337819 */ /* 0x000fe200000006ff */
[----:B------:R-:W-:Y:S01]  /*ab70*/  FMUL R23, R43, R7 ;  /* 0x000000072b177220 */ /* 0x000fe20000400000 */
[----:B------:R-:W-:Y:S01]  /*ab80*/  LOP3.LUT R52, R57, 0xffff0000, RZ, 0xc0, !PT ;  /* 0xffff000039347812 */ /* 0x000fe200078ec0ff */
[----:B------:R-:W-:Y:S01]  /*ab90*/  FFMA R2, R45, R46, R2 ;  /* 0x0000002e2d027223 */ /* 0x000fe20000000002 */
[C---:B------:R-:W-:Y:S01]  /*aba0*/  SHF.L.U32 R53, R58.reuse, 0x10, RZ ;  /* 0x000000103a357819 */ /* 0x040fe200000006ff */
[C---:B------:R-:W-:Y:S01]  /*abb0*/  FMUL R7, R43.reuse, R32 ;  /* 0x000000202b077220 */ /* 0x040fe20000400000 */
[----:B------:R-:W-:Y:S01]  /*abc0*/  LOP3.LUT R54, R58, 0xffff0000, RZ, 0xc0, !PT ;  /* 0xffff00003a367812 */ /* 0x000fe200078ec0ff */
[----:B------:R-:W-:Y:S01]  /*abd0*/  FMUL R3, R43, R33 ;  /* 0x000000212b037220 */ /* 0x000fe20000400000 */
[----:B------:R-:W-:Y:S01]  /*abe0*/  F2FP.BF16.F32.PACK_AB R102, R2, R0 ;  /* 0x000000000266723e */ /* 0x000fe200000010ff */
[----:B------:R-:W-:Y:S01]  /*abf0*/  FFMA R5, R45, R47, R5 ;  /* 0x0000002f2d057223 */ /* 0x000fe20000000005 */
[----:B------:R-:W-:Y:S01]  /*ac00*/  SHF.L.U32 R55, R59, 0x10, RZ ;  /* 0x000000103b377819 */ /* 0x000fe200000006ff */
[----:B------:R-:W-:Y:S01]  /*ac10*/  FFMA R6, R45, R48, R6 ;  /* 0x000000302d067223 */ /* 0x000fe20000000006 */
[----:B------:R-:W-:Y:S01]  /*ac20*/  LOP3.LUT R56, R59, 0xffff0000, RZ, 0xc0, !PT ;  /* 0xffff00003b387812 */ /* 0x000fe200078ec0ff */
[C---:B------:R-:W-:Y:S01]  /*ac30*/  FFMA R7, R45.reuse, R49, R7 ;  /* 0x000000312d077223 */ /* 0x040fe20000000007 */
[----:B------:R-:W-:Y:S01]  /*ac40*/  SHF.L.U32 R57, R64, 0x10, RZ ;  /* 0x0000001040397819 */ /* 0x000fe200000006ff */
[----:B------:R-:W-:Y:S01]  /*ac50*/  UIADD3 UR4, UPT, UPT, UR4, 0xf0, URZ ;  /* 0x000000f004047890 */ /* 0x000fe2000fffe0ff */
[----:B------:R-:W-:Y:S01]  /*ac60*/  F2FP.BF16.F32.PACK_AB R103, R6, R5 ;  /* 0x000000050667723e */ /* 0x000fe200000010ff */
[----:B------:R-:W-:Y:S01]  /*ac70*/  FFMA R3, R45, R50, R3 ;  /* 0x000000322d037223 */ /* 0x000fe20000000003 */
[----:B------:R-:W-:Y:S01]  /*ac80*/  LOP3.LUT R58, R64, 0xffff0000, RZ, 0xc0, !PT ;  /* 0xffff0000403a7812 */ /* 0x000fe200078ec0ff */
[----:B------:R-:W-:Y:S01]  /*ac90*/  FMUL R0, R43, R34 ;  /* 0x000000222b007220 */ /* 0x000fe20000400000 */
[----:B------:R-:W-:Y:S01]  /*aca0*/  SHF.L.U32 R59, R65, 0x10, RZ ;  /* 0x00000010413b7819 */ /* 0x000fe200000006ff */
[----:B------:R-:W-:Y:S01]  /*acb0*/  FMUL R2, R43, R35 ;  /* 0x000000232b027220 */ /* 0x000fe20000400000 */
[----:B------:R-:W-:Y:S01]  /*acc0*/  F2FP.BF16.F32.PACK_AB R28, R3, R7 ;  /* 0x00000007031c723e */ /* 0x000fe200000010ff */
[----:B------:R-:W-:Y:S01]  /*acd0*/  UPRMT UR4, UR54, 0x654, UR4 ;  /* 0x0000065436047896 */ /* 0x000fe20008000004 */
[----:B------:R-:W-:Y:S01]  /*ace0*/  LOP3.LUT R60, R65, 0xffff0000, RZ, 0xc0, !PT ;  /* 0xffff0000413c7812 */ /* 0x000fe200078ec0ff */
[C---:B------:R-:W-:Y:S01]  /*acf0*/  FMUL R4, R43.reuse, R36 ;  /* 0x000000242b047220 */ /* 0x040fe20000400000 */
[C---:B------:R-:W-:Y:S01]  /*ad00*/  SHF.L.U32 R61, R66.reuse, 0x10, RZ ;  /* 0x00000010423d7819 */ /* 0x040fe200000006ff */
[----:B------:R-:W-:Y:S01]  /*ad10*/  FMUL R5, R43, R37 ;  /* 0x000000252b057220 */ /* 0x000fe20000400000 */
[----:B------:R-:W-:Y:S01]  /*ad20*/  LOP3.LUT R62, R66, 0xffff0000, RZ, 0xc0, !PT ;  /* 0xffff0000423e7812 */ /* 0x000fe200078ec0ff */
[----:B------:R-:W-:Y:S01]  /*ad30*/  FFMA R0, R45, R51, R0 ;  /* 0x000000332d007223 */ /* 0x000fe20000000000 */
[----:B------:R-:W-:Y:S01]  /*ad40*/  FMUL R6, R43, R38 ;  /* 0x000000262b067220 */ /* 0x000fe20000400000 */
[----:B------:R-:W-:Y:S01]  /*ad50*/  FFMA R2, R45, R52, R2 ;  /* 0x000000342d027223 */ /* 0x000fe20000000002 */
[----:B------:R-:W-:Y:S01]  /*ad60*/  FMUL R3, R43, R39 ;  /* 0x000000272b037220 */ /* 0x000fe20000400000 */
[C---:B------:R-:W-:Y:S01]  /*ad70*/  FFMA R4, R45.reuse, R53, R4 ;  /* 0x000000352d047223 */ /* 0x040fe20000000004 */
[C---:B------:R-:W-:Y:S01]  /*ad80*/  FFMA R5, R45.reuse, R54, R5 ;  /* 0x000000362d057223 */ /* 0x040fe20000000005 */
[C---:B------:R-:W-:Y:S01]  /*ad90*/  FFMA R6, R45.reuse, R55, R6 ;  /* 0x000000372d067223 */ /* 0x040fe20000000006 */
[C---:B------:R-:W-:Y:S01]  /*ada0*/  FFMA R3, R45.reuse, R56, R3 ;  /* 0x000000382d037223 */ /* 0x040fe20000000003 */
[----:B------:R-:W-:Y:S01]  /*adb0*/  FFMA R20, R45, R57, R20 ;  /* 0x000000392d147223 */ /* 0x000fe20000000014 */
[----:B------:R-:W-:Y:S01]  /*adc0*/  FMUL R8, R43, R8 ;  /* 0x000000082b087220 */ /* 0x000fe20000400000 */
[----:B------:R-:W-:Y:S01]  /*add0*/  SYNCS.ARRIVE.TRANS64.RED.A1T0 RZ, [UR4], RZ ;  /* 0x000000ffffff79a7 */ /* 0x000fe20008100404 */
[----:B------:R1:W-:Y:S01]  /*ade0*/  @!P1 STS.128 [R99+UR44+0x200], R100 ;  /* 0x0002006463009988 */ /* 0x0003e20008000c2c */
[----:B------:R-:W-:Y:S01]  /*adf0*/  SHF.L.U32 R63, R67, 0x10, RZ ;  /* 0x00000010433f7819 */ /* 0x000fe200000006ff */
[----:B------:R-:W-:Y:S01]  /*ae00*/  FFMA R21, R45, R58, R21 ;  /* 0x0000003a2d157223 */ /* 0x000fe20000000015 */
[----:B------:R-:W-:Y:S01]  /*ae10*/  LOP3.LUT R64, R67, 0xffff0000, RZ, 0xc0, !PT ;  /* 0xffff000043407812 */ /* 0x000fe200078ec0ff */
[----:B------:R-:W-:Y:S01]  /*ae20*/  FMUL R9, R43, R9 ;  /* 0x000000092b097220 */ /* 0x000fe20000400000 */
[C---:B------:R-:W-:Y:S01]  /*ae30*/  SHF.L.U32 R24, R68.reuse, 0x10, RZ ;  /* 0x0000001044187819 */ /* 0x040fe200000006ff */
[----:B------:R-:W-:Y:S01]  /*ae40*/  FFMA R22, R45, R59, R22 ;  /* 0x0000003b2d167223 */ /* 0x000fe20000000016 */
[----:B------:R-:W-:Y:S01]  /*ae50*/  LOP3.LUT R25, R68, 0xffff0000, RZ, 0xc0, !PT ;  /* 0xffff000044197812 */ /* 0x000fe200078ec0ff */
[----:B------:R-:W-:Y:S01]  /*ae60*/  FMUL R10, R43, R10 ;  /* 0x0000000a2b0a7220 */ /* 0x000fe20000400000 */
[----:B------:R-:W-:Y:S01]  /*ae70*/  FFMA R23, R45, R60, R23 ;  /* 0x0000003c2d177223 */ /* 0x000fe20000000017 */
[----:B------:R-:W-:Y:S01]  /*ae80*/  FMUL R11, R43, R11 ;  /* 0x0000000b2b0b7220 */ /* 0x000fe20000400000 */
[----:B------:R-:W-:Y:S01]  /*ae90*/  F2FP.BF16.F32.PACK_AB R29, R2, R0 ;  /* 0x00000000021d723e */ /* 0x000fe200000010ff */
[----:B------:R-:W-:Y:S01]  /*aea0*/  FFMA R8, R45, R61, R8 ;  /* 0x0000003d2d087223 */ /* 0x000fe20000000008 */
[----:B------:R-:W-:Y:S01]  /*aeb0*/  F2FP.BF16.F32.PACK_AB R30, R5, R4 ;  /* 0x00000004051e723e */ /* 0x000fe200000010ff */
[----:B------:R-:W-:Y:S01]  /*aec0*/  FMUL R12, R43, R12 ;  /* 0x0000000c2b0c7220 */ /* 0x000fe20000400000 */
[----:B------:R-:W-:Y:S01]  /*aed0*/  F2FP.BF16.F32.PACK_AB R31, R3, R6 ;  /* 0x00000006031f723e */ /* 0x000fe200000010ff */
[----:B------:R-:W-:Y:S01]  /*aee0*/  FFMA R9, R45, R62, R9 ;  /* 0x0000003e2d097223 */ /* 0x000fe20000000009 */
[----:B------:R-:W-:Y:S01]  /*aef0*/  FMUL R13, R43, R13 ;  /* 0x0000000d2b0d7220 */ /* 0x000fe20000400000 */
[----:B------:R-:W-:Y:S01]  /*af00*/  SHF.L.U32 R26, R69, 0x10, RZ ;  /* 0x00000010451a7819 */ /* 0x000fe200000006ff */
[----:B------:R-:W-:Y:S01]  /*af10*/  FFMA R10, R45, R63, R10 ;  /* 0x0000003f2d0a7223 */ /* 0x000fe2000000000a */
[----:B------:R1:W-:Y:S01]  /*af20*/  @!P1 STS.128 [R98+0x200], R28 ;  /* 0x0002001c62009388 */ /* 0x0003e20000000c00 */
[----:B------:R-:W-:Y:S01]  /*af30*/  FMUL R14, R43, R14 ;  /* 0x0000000e2b0e7220 */ /* 0x000fe20000400000 */
[----:B------:R-:W-:Y:S01]  /*af40*/  LOP3.LUT R40, R69, 0xffff0000, RZ, 0xc0, !PT ;  /* 0xffff000045287812 */ /* 0x000fe200078ec0ff */
[----:B------:R-:W-:Y:S01]  /*af50*/  FFMA R11, R45, R64, R11 ;  /* 0x000000402d0b7223 */ /* 0x000fe2000000000b */
[----:B------:R-:W-:Y:S01]  /*af60*/  FMUL R15, R43, R15 ;  /* 0x0000000f2b0f7220 */ /* 0x000fe20000400000 */
[C---:B------:R-:W-:Y:S01]  /*af70*/  SHF.L.U32 R65, R70.reuse, 0x10, RZ ;  /* 0x0000001046417819 */ /* 0x040fe200000006ff */
[----:B------:R-:W-:Y:S01]  /*af80*/  FFMA R12, R45, R24, R12 ;  /* 0x000000182d0c7223 */ /* 0x000fe2000000000c */
[----:B------:R-:W-:Y:S01]  /*af90*/  FMUL R16, R43, R16 ;  /* 0x000000102b107220 */ /* 0x000fe20000400000 */
[----:B------:R-:W-:Y:S01]  /*afa0*/  LOP3.LUT R66, R70, 0xffff0000, RZ, 0xc0, !PT ;  /* 0xffff000046427812 */ /* 0x000fe200078ec0ff */
[----:B------:R-:W-:Y:S01]  /*afb0*/  FFMA R13, R45, R25, R13 ;  /* 0x000000192d0d7223 */ /* 0x000fe2000000000d */
[----:B------:R-:W-:Y:S01]  /*afc0*/  FMUL R17, R43, R17 ;  /* 0x000000112b117220 */ /* 0x000fe20000400000 */
[----:B------:R-:W-:Y:S01]  /*afd0*/  SHF.L.U32 R67, R71, 0x10, RZ ;  /* 0x0000001047437819 */ /* 0x000fe200000006ff */
[----:B------:R-:W-:Y:S01]  /*afe0*/  FFMA R14, R45, R26, R14 ;  /* 0x0000001a2d0e7223 */ /* 0x000fe2000000000e */
[----:B------:R-:W-:Y:S01]  /*aff0*/  F2FP.BF16.F32.PACK_AB R20, R21, R20 ;  /* 0x000000141514723e */ /* 0x000fe200000010ff */
[----:B------:R-:W-:Y:S01]  /*b000*/  FMUL R18, R43, R18 ;  /* 0x000000122b127220 */ /* 0x000fe20000400000 */
[----:B------:R-:W-:Y:S01]  /*b010*/  LOP3.LUT R68, R71, 0xffff0000, RZ, 0xc0, !PT ;  /* 0xffff000047447812 */ /* 0x000fe200078ec0ff */
[----:B------:R-:W-:Y:S01]  /*b020*/  FFMA R15, R45, R40, R15 ;  /* 0x000000282d0f7223 */ /* 0x000fe2000000000f */
[----:B------:R-:W-:Y:S01]  /*b030*/  F2FP.BF16.F32.PACK_AB R21, R23, R22 ;  /* 0x000000161715723e */ /* 0x000fe200000010ff */
[----:B------:R-:W-:Y:S01]  /*b040*/  FMUL R19, R43, R19 ;  /* 0x000000132b137220 */ /* 0x000fe20000400000 */
[----:B------:R-:W-:Y:S01]  /*b050*/  F2FP.BF16.F32.PACK_AB R22, R9, R8 ;  /* 0x000000080916723e */ /* 0x000fe200000010ff */
[----:B------:R-:W-:Y:S01]  /*b060*/  FFMA R16, R45, R65, R16 ;  /* 0x000000412d107223 */ /* 0x000fe20000000010 */
[----:B------:R-:W-:Y:S01]  /*b070*/  F2FP.BF16.F32.PACK_AB R23, R11, R10 ;  /* 0x0000000a0b17723e */ /* 0x000fe200000010ff */
[C---:B------:R-:W-:Y:S01]  /*b080*/  FFMA R17, R45.reuse, R66, R17 ;  /* 0x000000422d117223 */ /* 0x040fe20000000011 */
[C---:B------:R-:W-:Y:S01]  /*b090*/  FFMA R18, R45.reuse, R67, R18 ;  /* 0x000000432d127223 */ /* 0x040fe20000000012 */
[----:B------:R-:W-:Y:S01]  /*b0a0*/  FFMA R19, R45, R68, R19 ;  /* 0x000000442d137223 */ /* 0x000fe20000000013 */
[----:B------:R-:W-:Y:S01]  /*b0b0*/  F2FP.BF16.F32.PACK_AB R12, R13, R12 ;  /* 0x0000000c0d0c723e */ /* 0x000fe200000010ff */
[----:B------:R1:W-:Y:S01]  /*b0c0*/  @!P1 STS.128 [R99+UR44+0xa00], R20 ;  /* 0x000a001463009988 */ /* 0x0003e20008000c2c */
[----:B------:R-:W-:Y:S01]  /*b0d0*/  F2FP.BF16.F32.PACK_AB R13, R15, R14 ;  /* 0x0000000e0f0d723e */ /* 0x000fe200000010ff */
[----:B------:R-:W-:Y:S01]  /*b0e0*/  BSSY.RECONVERGENT B0, `(.L_x_151) ;  /* 0x000001c000007945 */ /* 0x000fe20003800200 */
[----:B------:R-:W-:Y:S02]  /*b0f0*/  F2FP.BF16.F32.PACK_AB R14, R17, R16 ;  /* 0x00000010110e723e */ /* 0x000fe400000010ff */
[----:B------:R-:W-:Y:S02]  /*b100*/  F2FP.BF16.F32.PACK_AB R15, R19, R18 ;  /* 0x00000012130f723e */ /* 0x000fe400000010ff */
[----:B------:R-:W-:Y:S03]  /*b110*/  ISETP.NE.AND P0, PT, R84, RZ, PT ;  /* 0x000000ff5400720c */ /* 0x000fe60003f05270 */
[----:B------:R1:W-:Y:S01]  /*b120*/  @!P1 STS.128 [R98+0xa00], R12 ;  /* 0x000a000c62009388 */ /* 0x0003e20000000c00 */
[----:B------:R-:W-:Y:S01]  /*b130*/  @!PT LDS RZ, [RZ] ;  /* 0x00000000fffff984 */ /* 0x000fe20000000800 */
[----:B------:R-:W-:Y:S01]  /*b140*/  @!PT LDS RZ, [RZ] ;  /* 0x00000000fffff984 */ /* 0x000fe20000000800 */
[----:B------:R-:W-:Y:S01]  /*b150*/  @!PT LDS RZ, [RZ] ;  /* 0x00000000fffff984 */ /* 0x000fe20000000800 */
[----:B------:R-:W-:Y:S01]  /*b160*/  @!PT LDS RZ, [RZ] ;  /* 0x00000000fffff984 */ /* 0x000fe20000000800 */
[----:B------:R2:W-:Y:S07]  /*b170*/  MEMBAR.ALL.CTA ;  /* 0x0000000000007992 */ /* 0x0005ee0000008000 */
[----:B--2---:R-:W2:Y:S02]  /*b180*/  FENCE.VIEW.ASYNC.S ;  /* 0x00000000000073c6 */ /* 0x004ea40000000000 */
[----:B--2---:R-:W-:Y:S06]  /*b190*/  BAR.SYNC.DEFER_BLOCKING 0x1, 0x80 ;  /* 0x0042000000007b1d */ /* 0x004fec0000010000 */
[----:B------:R-:W-:Y:S05]  /*b1a0*/  @P0 BRA `(.L_x_152) ;  /* 0x00000000003c0947 */ /* 0x000fea0003800000 */
[----:B------:R-:W2:Y:S01]  /*b1b0*/  LDCU.64 UR6, c[0x0][0x348] ;  /* 0x00006900ff0677ac */ /* 0x000ea20008000a00 */
        /* <DEDUP_REMOVED lines=9> */
[----:B--2---:R-:W-:Y:S04]  /*b250*/  UIADD3 UR4, UP0, UPT, UR6, 0xa80, URZ ;  /* 0x00000a8006047890 */ /* 0x004fe8000ff1e0ff */
[----:B------:R-:W-:Y:S09]  /*b260*/  UIADD3.X UR5, UPT, UPT, URZ, UR7, URZ, UP0, !UPT ;  /* 0x00000007ff057290 */ /* 0x000ff200087fe4ff */
[----:B------:R2:W-:Y:S01]  /*b270*/  UTMASTG.3D [UR8], [UR4] ;  /* 0x00000008040073b5 */ /* 0x0005e20008010000 */
[----:B------:R2:W-:Y:S02]  /*b280*/  UTMASTG.3D [UR12], [UR4] ;  /* 0x0000000c040073b5 */ /* 0x0005e40008010000 */
[----:B--2---:R0:W-:Y:S02]  /*b290*/  UTMACMDFLUSH ;  /* 0x00000000000079b7 */ /* 0x0041e40000000000 */
.L_x_152:
[----:B------:R-:W-:Y:S05]  /*b2a0*/  BSYNC.RECONVERGENT B0 ;  /* 0x0000000000007941 */ /* 0x000fea0003800200 */
.L_x_151:
[----:B------:R-:W-:Y:S01]  /*b2b0*/  UISETP.NE.AND UP0, UPT, UR47, URZ, UPT ;  /* 0x000000ff2f00728c */ /* 0x000fe2000bf05270 */
[----:B------:R-:W-:Y:S01]  /*b2c0*/  BSSY.RECONVERGENT B0, `(.L_x_153) ;  /* 0x0000009000007945 */ /* 0x000fe20003800200 */
[----:B------:R-:W-:Y:S04]  /*b2d0*/  UIADD3 UR4, UPT, UPT, UR46, 0x1, URZ ;  /* 0x000000012e047890 */ /* 0x000fe8000fffe0ff */
[----:B------:R-:W-:Y:S02]  /*b2e0*/  UISETP.EQ.XOR UP1, UPT, UR4, 0x3, UP0 ;  /* 0x000000030400788c */ /* 0x000fe40008722a70 */
[----:B------:R-:W-:Y:S02]  /*b2f0*/  UISETP.NE.AND UP0, UPT, UR4, 0x3, UPT ;  /* 0x000000030400788c */ /* 0x000fe4000bf05270 */
[----:B------:R-:W-:Y:S02]  /*b300*/  USEL UR5, URZ, 0x1, !UP1 ;  /* 0x00000001ff057887 */ /* 0x000fe4000c800000 */
[----:B------:R-:W-:Y:S02]  /*b310*/  USEL UR45, UR4, URZ, UP0 ;  /* 0x000000ff042d7287 */ /* 0x000fe40008000000 */
[----:B------:R-:W-:Y:S01]  /*b320*/  ULOP3.LUT UR57, UR57, UR5, URZ, 0x3c, !UPT ;  /* 0x0000000539397292 */ /* 0x000fe2000f8e3cff */
[----:B------:R-:W-:Y:S11]  /*b330*/  @P0 BRA `(.L_x_154) ;  /* 0x0000000000040947 */ /* 0x000ff60003800000 */
[----:B------:R-:W-:Y:S04]  /*b340*/  DEPBAR.LE SB0, 0x1 ;  /* 0x000080400000791a */ /* 0x000fe80000000000 */
.L_x_154:
[----:B------:R-:W-:Y:S05]  /*b350*/  BSYNC.RECONVERGENT B0 ;  /* 0x0000000000007941 */ /* 0x000fea0003800200 */
.L_x_153:
[----:B------:R-:W-:Y:S01]  /*b360*/  BAR.SYNC.DEFER_BLOCKING 0x1, 0x80 ;  /* 0x0042000000007b1d */ /* 0x000fe20000010000 */
[----:B------:R-:W-:Y:S01]  /*b370*/  UISETP.NE.AND UP0, UPT, UR56, -0x4, UPT ;  /* 0xfffffffc3800788c */ /* 0x000fe2000bf05270 */
[----:B------:R-:W-:Y:S08]  /*b380*/  IADD3 R80, PT, PT, R80, 0x1, RZ ;  /* 0x0000000150507810 */ /* 0x000ff00007ffe0ff */
[----:B------:R-:W-:Y:S05]  /*b390*/  BRA.U !UP0, `(.L_x_155) ;  /* 0x0000000108287547 */ /* 0x000fea000b800000 */
[----:B------:R-:W2:Y:S01]  /*b3a0*/  S2R R0, SR_CgaCtaId ;  /* 0x0000000000007919 */ /* 0x000ea20000008800 */
[----:B------:R-:W-:Y:S01]  /*b3b0*/  ISETP.NE.AND P0, PT, R97, RZ, PT ;  /* 0x000000ff6100720c */ /* 0x000fe20003f05270 */
[----:B------:R-:W-:Y:S01]  /*b3c0*/  IMAD.U32 R2, RZ, RZ, UR52 ;  /* 0x00000034ff027e24 */ /* 0x000fe2000f8e00ff */
[----:B------:R-:W-:Y:S04]  /*b3d0*/  UIADD3 UR4, UPT, UPT, UR52, 0x1, URZ ;  /* 0x0000000134047890 */ /* 0x000fe8000fffe0ff */
[----:B------:R-:W-:Y:S04]  /*b3e0*/  UISETP.NE.AND UP0, UPT, UR4, 0x3, UPT ;  /* 0x000000030400788c */ /* 0x000fe8000bf05270 */
[----:B------:R-:W-:Y:S03]  /*b3f0*/  USEL UR52, UR4, URZ, UP0 ;  /* 0x000000ff04347287 */ /* 0x000fe60008000000 */
[----:B------:R-:W-:Y:S05]  /*b400*/  @P0 LEA R2, R2, UR44, 0x3 ;  /* 0x0000002c02020c11 */ /* 0x000fea000f8e18ff */
[----:B------:R-:W-:Y:S05]  /*b410*/  @P0 VIADD R2, R2, 0x98 ;  /* 0x0000009802020836 */ /* 0x000fea0000000000 */
[----:B--2---:R-:W-:Y:S04]  /*b420*/  @P0 PRMT R0, R0, 0x654, R2 ;  /* 0x0000065400000816 */ /* 0x004fe80000000002 */
[----:B------:R2:W-:Y:S03]  /*b430*/  @P0 SYNCS.ARRIVE.TRANS64.RED.A1T0 RZ, [R0+URZ], RZ ;  /* 0x000000ff00ff09a7 */ /* 0x0005e600081004ff */
.L_x_155:
[----:B------:R-:W-:Y:S01]  /*b440*/  R2UR UR6, R95 ;  /* 0x000000005f0672ca */ /* 0x000fe200000e0000 */
[----:B------:R-:W-:Y:S01]  /*b450*/  UIADD3 UR56, UPT, UPT, UR56, 0x4, URZ ;  /* 0x0000000438387890 */ /* 0x000fe2000fffe0ff */
[----:B------:R-:W-:Y:S02]  /*b460*/  R2UR UR5, R91 ;  /* 0x000000005b0572ca */ /* 0x000fe400000e0000 */
[----:B------:R-:W-:Y:S02]  /*b470*/  R2UR UR4, R92 ;  /* 0x000000005c0472ca */ /* 0x000fe400000e0000 */
[----:B------:R-:W-:Y:S02]  /*b480*/  R2UR UR36, R93 ;  /* 0x000000005d2472ca */ /* 0x000fe400000e0000 */
[----:B------:R-:W-:Y:S02]  /*b490*/  ISETP.NE.AND P0, PT, R77, 0x2, PT ;  /* 0x000000024d00780c */ /* 0x000fe40003f05270 */
[----:B------:R-:W-:Y:S02]  /*b4a0*/  ISETP.NE.AND P1, PT, R80, 0x2, PT ;  /* 0x000000025000780c */ /* 0x000fe40003f25270 */
[----:B------:R-:W-:Y:S01]  /*b4b0*/  SEL R2, RZ, 0x1, P0 ;  /* 0x00000001ff027807 */ /* 0x000fe20000000000 */
[----:B------:R-:W-:Y:S01]  /*b4c0*/  UISETP.NE.AND UP0, UPT, UR6, URZ, UPT ;  /* 0x000000ff0600728c */ /* 0x000fe2000bf05270 */
[----:B--2---:R-:W-:Y:S01]  /*b4d0*/  SEL R0, RZ, 0x1, P1 ;  /* 0x00000001ff007807 */ /* 0x004fe20000800000 */
[----:B------:R-:W-:Y:S01]  /*b4e0*/  UIADD3 UR21, UPT, UPT, UR37, UR5, URZ ;  /* 0x0000000525157290 */ /* 0x000fe2000fffe0ff */
[----:B------:R-:W-:Y:S01]  /*b4f0*/  LOP3.LUT R78, R78, R2, RZ, 0x3c, !PT ;  /* 0x000000024e4e7212 */ /* 0x000fe200078e3cff */
[----:B------:R-:W-:Y:S01]  /*b500*/  UIADD3 UR20, UPT, UPT, UR38, UR4, URZ ;  /* 0x0000000426147290 */ /* 0x000fe2000fffe0ff */
[----:B------:R-:W-:Y:S02]  /*b510*/  LOP3.LUT R79, R79, R0, RZ, 0x3c, !PT ;  /* 0x000000004f4f7212 */ /* 0x000fe400078e3cff */
[----:B------:R-:W-:Y:S02]  /*b520*/  SEL R77, R77, RZ, P0 ;  /* 0x000000ff4d4d7207 */ /* 0x000fe40000000000 */
[----:B------:R-:W-:Y:S01]  /*b530*/  SEL R80, R80, RZ, P1 ;  /* 0x000000ff50507207 */ /* 0x000fe20000800000 */
[----:B------:R-:W-:Y:S06]  /*b540*/  BRA.U UP0, `(.L_x_156) ;  /* 0xffffffb100147547 */ /* 0x000fec000b83ffff */
[----:B------:R-:W-:-:S13]  /*b550*/  R2UR UR4, R96 ;  /* 0x00000000600472ca */ /* 0x000fda00000e0000 */
[----:B------:R-:W-:-:S09]  /*b560*/  UISETP.NE.AND UP0, UPT, UR4, URZ, UPT ;  /* 0x000000ff0400728c */ /* 0x000fd2000bf05270 */
[----:B------:R-:W-:Y:S05]  /*b570*/  BRA.U !UP0, `(.L_x_157) ;  /* 0x0000000108487547 */ /* 0x000fea000b800000 */
[----:B------:R-:W2:Y:S02]  /*b580*/  LDCU.64 UR4, c[0x0][0xc90] ;  /* 0x00019200ff0477ac */ /* 0x000ea40008000a00 */
[----:B--2---:R-:W-:-:S04]  /*b590*/  UISETP.NE.U32.AND UP0, UPT, UR4, URZ, UPT ;  /* 0x000000ff0400728c */ /* 0x004fc8000bf05070 */
[----:B------:R-:W-:-:S09]  /*b5a0*/  UISETP.NE.AND.EX UP0, UPT, UR5, URZ, UPT, UP0 ;  /* 0x000000ff0500728c */ /* 0x000fd2000bf05300 */
[----:B------:R-:W-:Y:S05]  /*b5b0*/  BRA.U UP0, `(.L_x_158) ;  /* 0x00000001000c7547 */ /* 0x000fea000b800000 */
[----:B------:R-:W-:-:S13]  /*b5c0*/  FSETP.NEU.AND P0, PT, R45, RZ, PT ;  /* 0x000000ff2d00720b */ /* 0x000fda0003f0d000 */
[----:B------:R-:W-:Y:S05]  /*b5d0*/  @!P0 EXIT ;  /* 0x000000000000894d */ /* 0x000fea0003800000 */
[----:B------:R-:W-:Y:S05]  /*b5e0*/  BRA `(.L_x_157) ;  /* 0x00000000002c7947 */ /* 0x000fea0003800000 */
.L_x_158:
[----:B------:R-:W-:Y:S01]  /*b5f0*/  ISETP.NE.AND P0, PT, R76, RZ, PT ;  /* 0x000000ff4c00720c */ /* 0x000fe20003f05270 */
[----:B------:R-:W-:-:S12]  /*b600*/  BSSY.RECONVERGENT B0, `(.L_x_157) ;  /* 0x0000009000007945 */ /* 0x000fd80003800200 */
[----:B------:R-:W-:Y:S05]  /*b610*/  @P0 BRA `(.L_x_159) ;  /* 0x0000000000140947 */ /* 0x000fea0003800000 */
[----:B------:R-:W2:Y:S02]  /*b620*/  LDCU.64 UR4, c[0x0][0xc88] ;  /* 0x00019100ff0477ac */ /* 0x000ea40008000a00 */
[----:B--2---:R-:W-:-:S04]  /*b630*/  ISETP.NE.U32.AND P0, PT, RZ, UR4, PT ;  /* 0x00000004ff007c0c */ /* 0x004fc8000bf05070 */
[----:B------:R-:W-:-:S13]  /*b640*/  ISETP.NE.AND.EX P0, PT, RZ, UR5, PT, P0 ;  /* 0x00000005ff007c0c */ /* 0x000fda000bf05300 */
[----:B------:R-:W-:Y:S05]  /*b650*/  @!P0 EXIT ;  /* 0x000000000000894d */ /* 0x000fea0003800000 */
[----:B------:R-:W-:Y:S05]  /*b660*/  BRA `(.L_x_160) ;  /* 0x0000000000087947 */ /* 0x000fea0003800000 */
.L_x_159:
[----:B------:R-:W-:-:S13]  /*b670*/  FSETP.NEU.AND P0, PT, R45, RZ, PT ;  /* 0x000000ff2d00720b */ /* 0x000fda0003f0d000 */
[----:B------:R-:W-:Y:S05]  /*b680*/  @!P0 EXIT ;  /* 0x000000000000894d */ /* 0x000fea0003800000 */
.L_x_160:
[----:B------:R-:W-:Y:S05]  /*b690*/  BSYNC.RECONVERGENT B0 ;  /* 0x0000000000007941 */ /* 0x000fea0003800200 */
.L_x_157:
[----:B------:R-:W-:Y:S01]  /*b6a0*/  ULEA UR4, UR52, UR44, 0x3 ;  /* 0x0000002c34047291 */ /* 0x000fe2000f8e18ff */
[----:B------:R-:W-:-:S04]  /*b6b0*/  DEPBAR.LE SB0, 0x0 ;  /* 0x000080000000791a */ /* 0x000fc80000000000 */
[----:B------:R-:W-:-:S04]  /*b6c0*/  UIADD3 UR4, UPT, UPT, UR4, 0x98, URZ ;  /* 0x0000009804047890 */ /* 0x000fc8000fffe0ff */
[----:B------:R-:W-:-:S09]  /*b6d0*/  UPRMT UR4, UR54, 0x654, UR4 ;  /* 0x0000065436047896 */ /* 0x000fd20008000004 */
[----:B------:R-:W-:Y:S01]  /*b6e0*/  SYNCS.ARRIVE.TRANS64.RED.A1T0 RZ, [UR4], RZ ;  /* 0x000000ffffff79a7 */ /* 0x000fe20008100404 */
[----:B------:R-:W-:Y:S05]  /*b6f0*/  EXIT ;  /* 0x000000000000794d */ /* 0x000fea0003800000 */
.L_x_25:
[----:B--2---:R2:W3:Y:S02]  /*b700*/  SYNCS.PHASECHK.TRANS64.TRYWAIT P0, [R0+URZ+0x110], R2 ;  /* 0x00011002000075a7 */ /* 0x0044e400080011ff */
[----:B---3--:R-:W-:Y:S05]  /*b710*/  @!P0 NANOSLEEP.SYNCS 0x989680 ;  /* 0x009896800000895d */ /* 0x008fea0003900000 */
[----:B------:R-:W3:Y:S02]  /*b720*/  @!P0 SYNCS.PHASECHK.TRANS64 P0, [R0+URZ+0x110], R2 ;  /* 0x00011002000085a7 */ /* 0x000ee400080010ff */
[----:B---3--:R-:W-:Y:S05]  /*b730*/  @!P0 BRA `(.L_x_25) ;  /* 0xfffffffc00f08947 */ /* 0x008fea000383ffff */
[----:B------:R-:W-:Y:S05]  /*b740*/  BRA `(.L_x_161) ;  /* 0xffffff6000e47947 */ /* 0x000fea000383ffff */
.L_x_28:
[----:B-1----:R-:W-:-:S07]  /*b750*/  MOV R0, UR33 ;  /* 0x0000002100007c02 */ /* 0x002fce0008000f00 */
.L_x_162:
[----:B-1----:R1:W2:Y:S02]  /*b760*/  SYNCS.PHASECHK.TRANS64.TRYWAIT P0, [R0+URZ+0x40], R3 ;  /* 0x00004003000075a7 */ /* 0x0022a400080011ff */
[----:B--2---:R-:W-:Y:S05]  /*b770*/  @!P0 NANOSLEEP.SYNCS 0x989680 ;  /* 0x009896800000895d */ /* 0x004fea0003900000 */
[----:B------:R-:W2:Y:S02]  /*b780*/  @!P0 SYNCS.PHASECHK.TRANS64 P0, [R0+URZ+0x40], R3 ;  /* 0x00004003000085a7 */ /* 0x000ea400080010ff */
[----:B--2---:R-:W-:Y:S05]  /*b790*/  @!P0 BRA `(.L_x_162) ;  /* 0xfffffffc00f08947 */ /* 0x004fea000383ffff */
[----:B------:R-:W-:Y:S05]  /*b7a0*/  BRA `(.L_x_27) ;  /* 0xffffff64003c7947 */ /* 0x000fea000383ffff */
.L_x_37:
[----:B-1----:R-:W-:-:S07]  /*b7b0*/  MOV R0, UR33 ;  /* 0x0000002100007c02 */ /* 0x002fce0008000f00 */
.L_x_163:
[----:B-1----:R1:W2:Y:S02]  /*b7c0*/  SYNCS.PHASECHK.TRANS64.TRYWAIT P0, [R0+URZ+0x40], R3 ;  /* 0x00004003000075a7 */ /* 0x0022a400080011ff */
[----:B--2---:R-:W-:Y:S05]  /*b7d0*/  @!P0 NANOSLEEP.SYNCS 0x989680 ;  /* 0x009896800000895d */ /* 0x004fea0003900000 */
[----:B------:R-:W2:Y:S02]  /*b7e0*/  @!P0 SYNCS.PHASECHK.TRANS64 P0, [R0+URZ+0x40], R3 ;  /* 0x00004003000085a7 */ /* 0x000ea400080010ff */
[----:B--2---:R-:W-:Y:S05]  /*b7f0*/  @!P0 BRA `(.L_x_163) ;  /* 0xfffffffc00f08947 */ /* 0x004fea000383ffff */
[----:B------:R-:W-:Y:S05]  /*b800*/  BRA `(.L_x_36) ;  /* 0xffffff6800607947 */ /* 0x000fea000383ffff */
.L_x_44:
[----:B-1----:R1:W4:Y:S02]  /*b810*/  SYNCS.PHASECHK.TRANS64.TRYWAIT P0, [R3+URZ+0xc0], R0 ;  /* 0x0000c000030075a7 */ /* 0x00232400080011ff */
[----:B----4-:R-:W-:Y:S05]  /*b820*/  @!P0 NANOSLEEP.SYNCS 0x989680 ;  /* 0x009896800000895d */ /* 0x010fea0003900000 */
[----:B------:R-:W4:Y:S02]  /*b830*/  @!P0 SYNCS.PHASECHK.TRANS64 P0, [R3+URZ+0xc0], R0 ;  /* 0x0000c000030085a7 */ /* 0x000f2400080010ff */
[----:B----4-:R-:W-:Y:S05]  /*b840*/  @!P0 BRA `(.L_x_44) ;  /* 0xfffffffc00f08947 */ /* 0x010fea000383ffff */
[----:B------:R-:W-:Y:S05]  /*b850*/  BRA `(.L_x_164) ;  /* 0xffffff6c00647947 */ /* 0x000fea000383ffff */
.L_x_48:
[----:B------:R-:W-:-:S07]  /*b860*/  MOV R0, UR4 ;  /* 0x0000000400007c02 */ /* 0x000fce0008000f00 */
.L_x_165:
[----:B-1----:R1:W2:Y:S02]  /*b870*/  SYNCS.PHASECHK.TRANS64.TRYWAIT P0, [R0+URZ], R2 ;  /* 0x00000002000075a7 */ /* 0x0022a400080011ff */
[----:B--2---:R-:W-:Y:S05]  /*b880*/  @!P0 NANOSLEEP.SYNCS 0x989680 ;  /* 0x009896800000895d */ /* 0x004fea0003900000 */
[----:B------:R-:W2:Y:S02]  /*b890*/  @!P0 SYNCS.PHASECHK.TRANS64 P0, [R0+URZ], R2 ;  /* 0x00000002000085a7 */ /* 0x000ea400080010ff */
[----:B--2---:R-:W-:Y:S05]  /*b8a0*/  @!P0 BRA `(.L_x_165) ;  /* 0xfffffffc00f08947 */ /* 0x004fea000383ffff */
[----:B------:R-:W-:Y:S05]  /*b8b0*/  BRA `(.L_x_166) ;  /* 0xffffff7400107947 */ /* 0x000fea000383ffff */
.L_x_49:
[----:B------:R-:W-:-:S07]  /*b8c0*/  MOV R0, UR5 ;  /* 0x0000000500007c02 */ /* 0x000fce0008000f00 */
.L_x_167:
[----:B-1----:R1:W2:Y:S02]  /*b8d0*/  SYNCS.PHASECHK.TRANS64.TRYWAIT P0, [R0+URZ], R3 ;  /* 0x00000003000075a7 */ /* 0x0022a400080011ff */
[----:B--2---:R-:W-:Y:S05]  /*b8e0*/  @!P0 NANOSLEEP.SYNCS 0x989680 ;  /* 0x009896800000895d */ /* 0x004fea0003900000 */
[----:B------:R-:W2:Y:S02]  /*b8f0*/  @!P0 SYNCS.PHASECHK.TRANS64 P0, [R0+URZ], R3 ;  /* 0x00000003000085a7 */ /* 0x000ea400080010ff */
[----:B--2---:R-:W-:Y:S05]  /*b900*/  @!P0 BRA `(.L_x_167) ;  /* 0xfffffffc00f08947 */ /* 0x004fea000383ffff */
[----:B------:R-:W-:Y:S05]  /*b910*/  BRA `(.L_x_168) ;  /* 0xffffff74001c7947 */ /* 0x000fea000383ffff */
.L_x_50:
[----:B------:R-:W-:-:S07]  /*b920*/  MOV R0, UR5 ;  /* 0x0000000500007c02 */ /* 0x000fce0008000f00 */
.L_x_169:
[----:B-1----:R1:W2:Y:S02]  /*b930*/  SYNCS.PHASECHK.TRANS64.TRYWAIT P0, [R0+URZ], R3 ;  /* 0x00000003000075a7 */ /* 0x0022a400080011ff */
[----:B--2---:R-:W-:Y:S05]  /*b940*/  @!P0 NANOSLEEP.SYNCS 0x989680 ;  /* 0x009896800000895d */ /* 0x004fea0003900000 */
[----:B------:R-:W2:Y:S02]  /*b950*/  @!P0 SYNCS.PHASECHK.TRANS64 P0, [R0+URZ], R3 ;  /* 0x00000003000085a7 */ /* 0x000ea400080010ff */
[----:B--2---:R-:W-:Y:S05]  /*b960*/  @!P0 BRA `(.L_x_169) ;  /* 0xfffffffc00f08947 */ /* 0x004fea000383ffff */
[----:B------:R-:W-:Y:S05]  /*b970*/  BRA `(.L_x_170) ;  /* 0xffffff7400287947 */ /* 0x000fea000383ffff */
.L_x_51:
[----:B------:R-:W-:-:S07]  /*b980*/  MOV R0, UR5 ;  /* 0x0000000500007c02 */ /* 0x000fce0008000f00 */
.L_x_171:
[----:B-1----:R1:W2:Y:S02]  /*b990*/  SYNCS.PHASECHK.TRANS64.TRYWAIT P0, [R0+URZ], R3 ;  /* 0x00000003000075a7 */ /* 0x0022a400080011ff */
[----:B--2---:R-:W-:Y:S05]  /*b9a0*/  @!P0 NANOSLEEP.SYNCS 0x989680 ;  /* 0x009896800000895d */ /* 0x004fea0003900000 */
[----:B------:R-:W2:Y:S02]  /*b9b0*/  @!P0 SYNCS.PHASECHK.TRANS64 P0, [R0+URZ], R3 ;  /* 0x00000003000085a7 */ /* 0x000ea400080010ff */
[----:B--2---:R-:W-:Y:S05]  /*b9c0*/  @!P0 BRA `(.L_x_171) ;  /* 0xfffffffc00f08947 */ /* 0x004fea000383ffff */
[----:B------:R-:W-:Y:S05]  /*b9d0*/  BRA `(.L_x_172) ;  /* 0xffffff7400347947 */ /* 0x000fea000383ffff */
.L_x_52:
[----:B------:R-:W-:-:S07]  /*b9e0*/  MOV R0, UR5 ;  /* 0x0000000500007c02 */ /* 0x000fce0008000f00 */
.L_x_173:
[----:B-1----:R1:W2:Y:S02]  /*b9f0*/  SYNCS.PHASECHK.TRANS64.TRYWAIT P0, [R0+URZ], R3 ;  /* 0x00000003000075a7 */ /* 0x0022a400080011ff */
[----:B--2---:R-:W-:Y:S05]  /*ba00*/  @!P0 NANOSLEEP.SYNCS 0x989680 ;  /* 0x009896800000895d */ /* 0x004fea0003900000 */
[----:B------:R-:W2:Y:S02]  /*ba10*/  @!P0 SYNCS.PHASECHK.TRANS64 P0, [R0+URZ], R3 ;  /* 0x00000003000085a7 */ /* 0x000ea400080010ff */
[----:B--2---:R-:W-:Y:S05]  /*ba20*/  @!P0 BRA `(.L_x_173) ;  /* 0xfffffffc00f08947 */ /* 0x004fea000383ffff */
[----:B------:R-:W-:Y:S05]  /*ba30*/  BRA `(.L_x_174) ;  /* 0xffffff7400407947 */ /* 0x000fea000383ffff */
.L_x_53:
[----:B------:R-:W-:-:S07]  /*ba40*/  MOV R0, UR5 ;  /* 0x0000000500007c02 */ /* 0x000fce0008000f00 */
.L_x_175:
[----:B-1----:R1:W2:Y:S02]  /*ba50*/  SYNCS.PHASECHK.TRANS64.TRYWAIT P0, [R0+URZ], R3 ;  /* 0x00000003000075a7 */ /* 0x0022a400080011ff */
[----:B--2---:R-:W-:Y:S05]  /*ba60*/  @!P0 NANOSLEEP.SYNCS 0x989680 ;  /* 0x009896800000895d */ /* 0x004fea0003900000 */
[----:B------:R-:W2:Y:S02]  /*ba70*/  @!P0 SYNCS.PHASECHK.TRANS64 P0, [R0+URZ], R3 ;  /* 0x00000003000085a7 */ /* 0x000ea400080010ff */
[----:B--2---:R-:W-:Y:S05]  /*ba80*/  @!P0 BRA `(.L_x_175) ;  /* 0xfffffffc00f08947 */ /* 0x004fea000383ffff */
[----:B------:R-:W-:Y:S05]  /*ba90*/  BRA `(.L_x_176) ;  /* 0xffffff74004c7947 */ /* 0x000fea000383ffff */
.L_x_54:
[----:B------:R-:W-:-:S07]  /*baa0*/  MOV R0, UR5 ;  /* 0x0000000500007c02 */ /* 0x000fce0008000f00 */
.L_x_177:
[----:B-1----:R1:W2:Y:S02]  /*bab0*/  SYNCS.PHASECHK.TRANS64.TRYWAIT P0, [R0+URZ], R3 ;  /* 0x00000003000075a7 */ /* 0x0022a400080011ff */
[----:B--2---:R-:W-:Y:S05]  /*bac0*/  @!P0 NANOSLEEP.SYNCS 0x989680 ;  /* 0x009896800000895d */ /* 0x004fea0003900000 */
[----:B------:R-:W2:Y:S02]  /*bad0*/  @!P0 SYNCS.PHASECHK.TRANS64 P0, [R0+URZ], R3 ;  /* 0x00000003000085a7 */ /* 0x000ea400080010ff */
[----:B--2---:R-:W-:Y:S05]  /*bae0*/  @!P0 BRA `(.L_x_177) ;  /* 0xfffffffc00f08947 */ /* 0x004fea000383ffff */
[----:B------:R-:W-:Y:S05]  /*baf0*/  BRA `(.L_x_178) ;  /* 0xffffff7400587947 */ /* 0x000fea000383ffff */
.L_x_57:
[----:B--2---:R2:W3:Y:S02]  /*bb00*/  SYNCS.PHASECHK.TRANS64.TRYWAIT P0, [R2+URZ+0x100], R4 ;  /* 0x00010004020075a7 */ /* 0x0044e400080011ff */
[----:B---3--:R-:W-:Y:S05]  /*bb10*/  @!P0 NANOSLEEP.SYNCS 0x989680 ;  /* 0x009896800000895d */ /* 0x008fea0003900000 */
[----:B------:R-:W3:Y:S02]  /*bb20*/  @!P0 SYNCS.PHASECHK.TRANS64 P0, [R2+URZ+0x100], R4 ;  /* 0x00010004020085a7 */ /* 0x000ee400080010ff */
[----:B---3--:R-:W-:Y:S05]  /*bb30*/  @!P0 BRA `(.L_x_57) ;  /* 0xfffffffc00f08947 */ /* 0x008fea000383ffff */
[----:B------:R-:W-:Y:S05]  /*bb40*/  BRA `(.L_x_179) ;  /* 0xffffff7400b47947 */ /* 0x000fea000383ffff */
.L_x_58:
[----:B------:R-:W-:-:S07]  /*bb50*/  MOV R2, UR4 ;  /* 0x0000000400027c02 */ /* 0x000fce0008000f00 */
.L_x_180:
[----:B--2---:R2:W3:Y:S02]  /*bb60*/  SYNCS.PHASECHK.TRANS64.TRYWAIT P0, [R2+URZ+0xd0], R5 ;  /* 0x0000d005020075a7 */ /* 0x0044e400080011ff */
[----:B---3--:R-:W-:Y:S05]  /*bb70*/  @!P0 NANOSLEEP.SYNCS 0x989680 ;  /* 0x009896800000895d */ /* 0x008fea0003900000 */
[----:B------:R-:W3:Y:S02]  /*bb80*/  @!P0 SYNCS.PHASECHK.TRANS64 P0, [R2+URZ+0xd0], R5 ;  /* 0x0000d005020085a7 */ /* 0x000ee400080010ff */
[----:B---3--:R-:W-:Y:S05]  /*bb90*/  @!P0 BRA `(.L_x_180) ;  /* 0xfffffffc00f08947 */ /* 0x008fea000383ffff */
[----:B------:R-:W-:Y:S05]  /*bba0*/  BRA `(.L_x_181) ;  /* 0xffffff7400c47947 */ /* 0x000fea000383ffff */
.L_x_59:
[----:B--2---:R2:W3:Y:S02]  /*bbb0*/  SYNCS.PHASECHK.TRANS64.TRYWAIT P1, [R2+URZ+0xc0], R4 ;  /* 0x0000c004020075a7 */ /* 0x0044e400080211ff */
[----:B---3--:R-:W-:Y:S05]  /*bbc0*/  @!P1 NANOSLEEP.SYNCS 0x989680 ;  /* 0x009896800000995d */ /* 0x008fea0003900000 */
[----:B------:R-:W3:Y:S02]  /*bbd0*/  @!P1 SYNCS.PHASECHK.TRANS64 P1, [R2+URZ+0xc0], R4 ;  /* 0x0000c004020095a7 */ /* 0x000ee400080210ff */
[----:B---3--:R-:W-:Y:S05]  /*bbe0*/  @!P1 BRA `(.L_x_59) ;  /* 0xfffffffc00f09947 */ /* 0x008fea000383ffff */
[----:B------:R-:W-:Y:S05]  /*bbf0*/  BRA `(.L_x_182) ;  /* 0xffffff7400f47947 */ /* 0x000fea000383ffff */
.L_x_62:
[----:B------:R-:W-:-:S07]  /*bc00*/  MOV R0, UR4 ;  /* 0x0000000400007c02 */ /* 0x000fce0008000f00 */
.L_x_183:
[----:B--2---:R2:W3:Y:S02]  /*bc10*/  SYNCS.PHASECHK.TRANS64.TRYWAIT P0, [R0+URZ+0xd0], R2 ;  /* 0x0000d002000075a7 */ /* 0x0044e400080011ff */
[----:B---3--:R-:W-:Y:S05]  /*bc20*/  @!P0 NANOSLEEP.SYNCS 0x989680 ;  /* 0x009896800000895d */ /* 0x008fea0003900000 */
[----:B------:R-:W3:Y:S02]  /*bc30*/  @!P0 SYNCS.PHASECHK.TRANS64 P0, [R0+URZ+0xd0], R2 ;  /* 0x0000d002000085a7 */ /* 0x000ee400080010ff */
[----:B---3--:R-:W-:Y:S05]  /*bc40*/  @!P0 BRA `(.L_x_183) ;  /* 0xfffffffc00f08947 */ /* 0x008fea000383ffff */
[----:B------:R-:W-:Y:S05]  /*bc50*/  BRA `(.L_x_61) ;  /* 0xffffff7800487947 */ /* 0x000fea000383ffff */
.L_x_69:
[----:B--2---:R2:W3:Y:S02]  /*bc60*/  SYNCS.PHASECHK.TRANS64.TRYWAIT P0, [R2+URZ+0xc0], R0 ;  /* 0x0000c000020075a7 */ /* 0x0044e400080011ff */
[----:B---3--:R-:W-:Y:S05]  /*bc70*/  @!P0 NANOSLEEP.SYNCS 0x989680 ;  /* 0x009896800000895d */ /* 0x008fea0003900000 */
[----:B------:R-:W3:Y:S02]  /*bc80*/  @!P0 SYNCS.PHASECHK.TRANS64 P0, [R2+URZ+0xc0], R0 ;  /* 0x0000c000020085a7 */ /* 0x000ee400080010ff */
[----:B---3--:R-:W-:Y:S05]  /*bc90*/  @!P0 BRA `(.L_x_69) ;  /* 0xfffffffc00f08947 */ /* 0x008fea000383ffff */
[----:B------:R-:W-:Y:S05]  /*bca0*/  BRA `(.L_x_184) ;  /* 0xffffff8000047947 */ /* 0x000fea000383ffff */
.L_x_72:
[----:B------:R-:W-:-:S07]  /*bcb0*/  MOV R0, UR59 ;  /* 0x0000003b00007c02 */ /* 0x000fce0008000f00 */
.L_x_185:
[----:B--2---:R2:W3:Y:S02]  /*bcc0*/  SYNCS.PHASECHK.TRANS64.TRYWAIT P0, [R0+URZ+0xf0], R2 ;  /* 0x0000f002000075a7 */ /* 0x0044e400080011ff */
[----:B---3--:R-:W-:Y:S05]  /*bcd0*/  @!P0 NANOSLEEP.SYNCS 0x989680 ;  /* 0x009896800000895d */ /* 0x008fea0003900000 */
[----:B------:R-:W3:Y:S02]  /*bce0*/  @!P0 SYNCS.PHASECHK.TRANS64 P0, [R0+URZ+0xf0], R2 ;  /* 0x0000f002000085a7 */ /* 0x000ee400080010ff */
[----:B---3--:R-:W-:Y:S05]  /*bcf0*/  @!P0 BRA `(.L_x_185) ;  /* 0xfffffffc00f08947 */ /* 0x008fea000383ffff */
[----:B------:R-:W-:Y:S05]  /*bd00*/  BRA `(.L_x_186) ;  /* 0xffffff8400947947 */ /* 0x000fea000383ffff */
.L_x_75:
[----:B------:R-:W-:Y:S07]  /*bd10*/  MOV R0, UR7 ;  /* 0x0000000700007c02 */ /* 0x000fee0008000f00 */
.L_x_187:
[----:B-1----:R1:W2:Y:S02]  /*bd20*/  SYNCS.PHASECHK.TRANS64.TRYWAIT P0, [R0+URZ], R2 ;  /* 0x00000002000075a7 */ /* 0x0022a400080011ff */
[----:B--2---:R-:W-:Y:S05]  /*bd30*/  @!P0 NANOSLEEP.SYNCS 0x989680 ;  /* 0x009896800000895d */ /* 0x004fea0003900000 */
[----:B------:R-:W2:Y:S02]  /*bd40*/  @!P0 SYNCS.PHASECHK.TRANS64 P0, [R0+URZ], R2 ;  /* 0x00000002000085a7 */ /* 0x000ea400080010ff */
[----:B--2---:R-:W-:Y:S05]  /*bd50*/  @!P0 BRA `(.L_x_187) ;  /* 0xfffffffc00f08947 */ /* 0x004fea000383ffff */
[----:B------:R-:W-:Y:S05]  /*bd60*/  BRA `(.L_x_74) ;  /* 0xffffff88000c7947 */ /* 0x000fea000383ffff */
.L_x_78:
[----:B------:R-:W-:-:S07]  /*bd70*/  MOV R0, UR4 ;  /* 0x0000000400007c02 */ /* 0x000fce0008000f00 */
.L_x_188:
[----:B-1----:R1:W3:Y:S02]  /*bd80*/  SYNCS.PHASECHK.TRANS64.TRYWAIT P0, [R0+URZ], R2 ;  /* 0x00000002000075a7 */ /* 0x0022e400080011ff */
[----:B---3--:R-:W-:Y:S05]  /*bd90*/  @!P0 NANOSLEEP.SYNCS 0x989680 ;  /* 0x009896800000895d */ /* 0x008fea0003900000 */
[----:B------:R-:W3:Y:S02]  /*bda0*/  @!P0 SYNCS.PHASECHK.TRANS64 P0, [R0+URZ], R2 ;  /* 0x00000002000085a7 */ /* 0x000ee400080010ff */
[----:B---3--:R-:W-:Y:S05]  /*bdb0*/  @!P0 BRA `(.L_x_188) ;  /* 0xfffffffc00f08947 */ /* 0x008fea000383ffff */
[----:B------:R-:W-:Y:S05]  /*bdc0*/  BRA `(.L_x_189) ;  /* 0xffffff8c00247947 */ /* 0x000fea000383ffff */
.L_x_79:
[----:B------:R-:W-:-:S07]  /*bdd0*/  MOV R0, UR4 ;  /* 0x0000000400007c02 */ /* 0x000fce0008000f00 */
.L_x_190:
[----:B-1----:R1:W2:Y:S02]  /*bde0*/  SYNCS.PHASECHK.TRANS64.TRYWAIT P0, [R0+URZ], R2 ;  /* 0x00000002000075a7 */ /* 0x0022a400080011ff */
[----:B--2---:R-:W-:Y:S05]  /*bdf0*/  @!P0 NANOSLEEP.SYNCS 0x989680 ;  /* 0x009896800000895d */ /* 0x004fea0003900000 */
[----:B------:R-:W2:Y:S02]  /*be00*/  @!P0 SYNCS.PHASECHK.TRANS64 P0, [R0+URZ], R2 ;  /* 0x00000002000085a7 */ /* 0x000ea400080010ff */
[----:B--2---:R-:W-:Y:S05]  /*be10*/  @!P0 BRA `(.L_x_190) ;  /* 0xfffffffc00f08947 */ /* 0x004fea000383ffff */
[----:B------:R-:W-:Y:S05]  /*be20*/  BRA `(.L_x_191) ;  /* 0xffffff8c00307947 */ /* 0x000fea000383ffff */
.L_x_84:
[----:B---3--:R3:W4:Y:S02]  /*be30*/  SYNCS.PHASECHK.TRANS64.TRYWAIT P0, [R12+URZ+0xc0], R0 ;  /* 0x0000c0000c0075a7 */ /* 0x00872400080011ff */
[----:B----4-:R-:W-:Y:S05]  /*be40*/  @!P0 NANOSLEEP.SYNCS 0x989680 ;  /* 0x009896800000895d */ /* 0x010fea0003900000 */
[----:B------:R-:W4:Y:S02]  /*be50*/  @!P0 SYNCS.PHASECHK.TRANS64 P0, [R12+URZ+0xc0], R0 ;  /* 0x0000c0000c0085a7 */ /* 0x000f2400080010ff */
[----:B----4-:R-:W-:Y:S05]  /*be60*/  @!P0 BRA `(.L_x_84) ;  /* 0xfffffffc00f08947 */ /* 0x010fea000383ffff */
[----:B------:R-:W-:Y:S05]  /*be70*/  BRA `(.L_x_192) ;  /* 0xffffff9000407947 */ /* 0x000fea000383ffff */
.L_x_87:
[----:B-1----:R-:W-:Y:S07]  /*be80*/  MOV R0, UR29 ;  /* 0x0000001d00007c02 */ /* 0x002fee0008000f00 */
.L_x_193:
[----:B-1----:R1:W3:Y:S02]  /*be90*/  SYNCS.PHASECHK.TRANS64.TRYWAIT P2, [R0+URZ+0xb8], R6 ;  /* 0x0000b806000075a7 */ /* 0x0022e400080411ff */
[----:B---3--:R-:W-:Y:S05]  /*bea0*/  @!P2 NANOSLEEP.SYNCS 0x989680 ;  /* 0x009896800000a95d */ /* 0x008fea0003900000 */
[----:B------:R-:W3:Y:S02]  /*beb0*/  @!P2 SYNCS.PHASECHK.TRANS64 P2, [R0+URZ+0xb8], R6 ;  /* 0x0000b8060000a5a7 */ /* 0x000ee400080410ff */
[----:B---3--:R-:W-:Y:S05]  /*bec0*/  @!P2 BRA `(.L_x_193) ;  /* 0xfffffffc00f0a947 */ /* 0x008fea000383ffff */
[----:B------:R-:W-:Y:S05]  /*bed0*/  BRA `(.L_x_86) ;  /* 0xffffff9400a47947 */ /* 0x000fea000383ffff */
.L_x_90:
[----:B------:R-:W-:Y:S07]  /*bee0*/  MOV R0, UR4 ;  /* 0x0000000400007c02 */ /* 0x000fee0008000f00 */
.L_x_194:
[----:B-1----:R1:W3:Y:S02]  /*bef0*/  SYNCS.PHASECHK.TRANS64.TRYWAIT P0, [R0+URZ+0x98], R9 ;  /* 0x00009809000075a7 */ /* 0x0022e400080011ff */
[----:B---3--:R-:W-:Y:S05]  /*bf00*/  @!P0 NANOSLEEP.SYNCS 0x989680 ;  /* 0x009896800000895d */ /* 0x008fea0003900000 */
[----:B------:R-:W3:Y:S02]  /*bf10*/  @!P0 SYNCS.PHASECHK.TRANS64 P0, [R0+URZ+0x98], R9 ;  /* 0x00009809000085a7 */ /* 0x000ee400080010ff */
[----:B---3--:R-:W-:Y:S05]  /*bf20*/  @!P0 BRA `(.L_x_194) ;  /* 0xfffffffc00f08947 */ /* 0x008fea000383ffff */
[----:B------:R-:W-:Y:S05]  /*bf30*/  BRA `(.L_x_195) ;  /* 0xffffff9800047947 */ /* 0x000fea000383ffff */
.L_x_91:
[----:B------:R-:W-:Y:S07]  /*bf40*/  MOV R0, UR7 ;  /* 0x0000000700007c02 */ /* 0x000fee0008000f00 */
.L_x_196:
[----:B-1----:R1:W3:Y:S02]  /*bf50*/  SYNCS.PHASECHK.TRANS64.TRYWAIT P0, [R0+URZ+0x98], R10 ;  /* 0x0000980a000075a7 */ /* 0x0022e400080011ff */
[----:B---3--:R-:W-:Y:S05]  /*bf60*/  @!P0 NANOSLEEP.SYNCS 0x989680 ;  /* 0x009896800000895d */ /* 0x008fea0003900000 */
[----:B------:R-:W3:Y:S02]  /*bf70*/  @!P0 SYNCS.PHASECHK.TRANS64 P0, [R0+URZ+0x98], R10 ;  /* 0x0000980a000085a7 */ /* 0x000ee400080010ff */
[----:B---3--:R-:W-:Y:S05]  /*bf80*/  @!P0 BRA `(.L_x_196) ;  /* 0xfffffffc00f08947 */ /* 0x008fea000383ffff */
[----:B------:R-:W-:Y:S05]  /*bf90*/  BRA `(.L_x_197) ;  /* 0xffffff9800807947 */ /* 0x000fea000383ffff */
.L_x_92:
[----:B------:R-:W-:Y:S07]  /*bfa0*/  MOV R0, UR5 ;  /* 0x0000000500007c02 */ /* 0x000fee0008000f00 */
.L_x_198:
[----:B-1----:R1:W3:Y:S02]  /*bfb0*/  SYNCS.PHASECHK.TRANS64.TRYWAIT P0, [R0+URZ+0x98], R10 ;  /* 0x0000980a000075a7 */ /* 0x0022e400080011ff */
[----:B---3--:R-:W-:Y:S05]  /*bfc0*/  @!P0 NANOSLEEP.SYNCS 0x989680 ;  /* 0x009896800000895d */ /* 0x008fea0003900000 */
[----:B------:R-:W3:Y:S02]  /*bfd0*/  @!P0 SYNCS.PHASECHK.TRANS64 P0, [R0+URZ+0x98], R10 ;  /* 0x0000980a000085a7 */ /* 0x000ee400080010ff */
[----:B---3--:R-:W-:Y:S05]  /*bfe0*/  @!P0 BRA `(.L_x_198) ;  /* 0xfffffffc00f08947 */ /* 0x008fea000383ffff */
[----:B------:R-:W-:Y:S05]  /*bff0*/  BRA `(.L_x_199) ;  /* 0xffffff9c00047947 */ /* 0x000fea000383ffff */
.L_x_93:
[----:B------:R-:W-:Y:S07]  /*c000*/  MOV R0, UR4 ;  /* 0x0000000400007c02 */ /* 0x000fee0008000f00 */
.L_x_200:
[----:B-1----:R1:W3:Y:S02]  /*c010*/  SYNCS.PHASECHK.TRANS64.TRYWAIT P0, [R0+URZ+0x98], R6 ;  /* 0x00009806000075a7 */ /* 0x0022e400080011ff */
[----:B---3--:R-:W-:Y:S05]  /*c020*/  @!P0 NANOSLEEP.SYNCS 0x989680 ;  /* 0x009896800000895d */ /* 0x008fea0003900000 */
[----:B------:R-:W3:Y:S02]  /*c030*/  @!P0 SYNCS.PHASECHK.TRANS64 P0, [R0+URZ+0x98], R6 ;  /* 0x00009806000085a7 */ /* 0x000ee400080010ff */
[----:B---3--:R-:W-:Y:S05]  /*c040*/  @!P0 BRA `(.L_x_200) ;  /* 0xfffffffc00f08947 */ /* 0x008fea000383ffff */
[----:B------:R-:W-:Y:S05]  /*c050*/  BRA `(.L_x_201) ;  /* 0xffffff9c00847947 */ /* 0x000fea000383ffff */
.L_x_95:
[----:B------:R-:W-:-:S07]  /*c060*/  MOV R0, UR4 ;  /* 0x0000000400007c02 */ /* 0x000fce0008000f00 */
.L_x_202:
[----:B-1----:R1:W3:Y:S02]  /*c070*/  SYNCS.PHASECHK.TRANS64.TRYWAIT P0, [R0+URZ], R2 ;  /* 0x00000002000075a7 */ /* 0x0022e400080011ff */
[----:B---3--:R-:W-:Y:S05]  /*c080*/  @!P0 NANOSLEEP.SYNCS 0x989680 ;  /* 0x009896800000895d */ /* 0x008fea0003900000 */
[----:B------:R-:W3:Y:S02]  /*c090*/  @!P0 SYNCS.PHASECHK.TRANS64 P0, [R0+URZ], R2 ;  /* 0x00000002000085a7 */ /* 0x000ee400080010ff */
[----:B---3--:R-:W-:Y:S05]  /*c0a0*/  @!P0 BRA `(.L_x_202) ;  /* 0xfffffffc00f08947 */ /* 0x008fea000383ffff */
[----:B------:R-:W-:Y:S05]  /*c0b0*/  BRA `(.L_x_203) ;  /* 0xffffffa000307947 */ /* 0x000fea000383ffff */
.L_x_96:
[----:B------:R-:W-:-:S07]  /*c0c0*/  MOV R0, UR5 ;  /* 0x0000000500007c02 */ /* 0x000fce0008000f00 */
.L_x_204:
[----:B-1----:R1:W3:Y:S02]  /*c0d0*/  SYNCS.PHASECHK.TRANS64.TRYWAIT P0, [R0+URZ], R2 ;  /* 0x00000002000075a7 */ /* 0x0022e400080011ff */
[----:B---3--:R-:W-:Y:S05]  /*c0e0*/  @!P0 NANOSLEEP.SYNCS 0x989680 ;  /* 0x009896800000895d */ /* 0x008fea0003900000 */
[----:B------:R-:W3:Y:S02]  /*c0f0*/  @!P0 SYNCS.PHASECHK.TRANS64 P0, [R0+URZ], R2 ;  /* 0x00000002000085a7 */ /* 0x000ee400080010ff */
[----:B---3--:R-:W-:Y:S05]  /*c100*/  @!P0 BRA `(.L_x_204) ;  /* 0xfffffffc00f08947 */ /* 0x008fea000383ffff */
[----:B------:R-:W-:Y:S05]  /*c110*/  BRA `(.L_x_205) ;  /* 0xffffffa0003c7947 */ /* 0x000fea000383ffff */
.L_x_98:
[----:B-1----:R1:W2:Y:S02]  /*c120*/  SYNCS.PHASECHK.TRANS64.TRYWAIT P0, [R0+URZ+0xc0], R2 ;  /* 0x0000c002000075a7 */ /* 0x0022a400080011ff */
[----:B--2---:R-:W-:Y:S05]  /*c130*/  @!P0 NANOSLEEP.SYNCS 0x989680 ;  /* 0x009896800000895d */ /* 0x004fea0003900000 */
[----:B------:R-:W2:Y:S02]  /*c140*/  @!P0 SYNCS.PHASECHK.TRANS64 P0, [R0+URZ+0xc0], R2 ;  /* 0x0000c002000085a7 */ /* 0x000ea400080010ff */
[----:B--2---:R-:W-:Y:S05]  /*c150*/  @!P0 BRA `(.L_x_98) ;  /* 0xfffffffc00f08947 */ /* 0x004fea000383ffff */
[----:B------:R-:W-:Y:S05]  /*c160*/  BRA `(.L_x_206) ;  /* 0xffffffa4002c7947 */ /* 0x000fea000383ffff */
.L_x_108:
[----:B-1----:R1:W3:Y:S02]  /*c170*/  SYNCS.PHASECHK.TRANS64.TRYWAIT P1, [R0+URZ+0x80], R3 ;  /* 0x00008003000075a7 */ /* 0x0022e400080211ff */
[----:B---3--:R-:W-:Y:S05]  /*c180*/  @!P1 NANOSLEEP.SYNCS 0x989680 ;  /* 0x009896800000995d */ /* 0x008fea0003900000 */
[----:B------:R-:W3:Y:S02]  /*c190*/  @!P1 SYNCS.PHASECHK.TRANS64 P1, [R0+URZ+0x80], R3 ;  /* 0x00008003000095a7 */ /* 0x000ee400080210ff */
[----:B---3--:R-:W-:Y:S05]  /*c1a0*/  @!P1 BRA `(.L_x_108) ;  /* 0xfffffffc00f09947 */ /* 0x008fea000383ffff */
[----:B------:R-:W-:Y:S05]  /*c1b0*/  BRA `(.L_x_107) ;  /* 0xffffffb000dc7947 */ /* 0x000fea000383ffff */
.L_x_110:
[----:B-1----:R1:W4:Y:S02]  /*c1c0*/  SYNCS.PHASECHK.TRANS64.TRYWAIT P0, [R104+URZ+0xe0], R2 ;  /* 0x0000e002680075a7 */ /* 0x00232400080011ff */
[----:B----4-:R-:W-:Y:S05]  /*c1d0*/  @!P0 NANOSLEEP.SYNCS 0x989680 ;  /* 0x009896800000895d */ /* 0x010fea0003900000 */
[----:B------:R-:W4:Y:S02]  /*c1e0*/  @!P0 SYNCS.PHASECHK.TRANS64 P0, [R104+URZ+0xe0], R2 ;  /* 0x0000e002680085a7 */ /* 0x000f2400080010ff */
[----:B----4-:R-:W-:Y:S05]  /*c1f0*/  @!P0 BRA `(.L_x_110) ;  /* 0xfffffffc00f08947 */ /* 0x010fea000383ffff */
[----:B------:R-:W-:Y:S05]  /*c200*/  BRA `(.L_x_109) ;  /* 0xffffffb400107947 */ /* 0x000fea000383ffff */
.L_x_123:
[----:B-1----:R1:W2:Y:S02]  /*c210*/  SYNCS.PHASECHK.TRANS64.TRYWAIT P0, [R20+URZ+0x80], R0 ;  /* 0x00008000140075a7 */ /* 0x0022a400080011ff */
[----:B--2---:R-:W-:Y:S05]  /*c220*/  @!P0 NANOSLEEP.SYNCS 0x989680 ;  /* 0x009896800000895d */ /* 0x004fea0003900000 */
[----:B------:R-:W2:Y:S02]  /*c230*/  @!P0 SYNCS.PHASECHK.TRANS64 P0, [R20+URZ+0x80], R0 ;  /* 0x00008000140085a7 */ /* 0x000ea400080010ff */
[----:B--2---:R-:W-:Y:S05]  /*c240*/  @!P0 BRA `(.L_x_123) ;  /* 0xfffffffc00f08947 */ /* 0x004fea000383ffff */
[----:B------:R-:W-:Y:S05]  /*c250*/  BRA `(.L_x_122) ;  /* 0xffffffc000d07947 */ /* 0x000fea000383ffff */
.L_x_135:
[----:B-1----:R1:W3:Y:S02]  /*c260*/  SYNCS.PHASECHK.TRANS64.TRYWAIT P0, [R21+URZ+0x80], R20 ;  /* 0x00008014150075a7 */ /* 0x0022e400080011ff */
[----:B---3--:R-:W-:Y:S05]  /*c270*/  @!P0 NANOSLEEP.SYNCS 0x989680 ;  /* 0x009896800000895d */ /* 0x008fea0003900000 */
[----:B------:R-:W3:Y:S02]  /*c280*/  @!P0 SYNCS.PHASECHK.TRANS64 P0, [R21+URZ+0x80], R20 ;  /* 0x00008014150085a7 */ /* 0x000ee400080010ff */
[----:B---3--:R-:W-:Y:S05]  /*c290*/  @!P0 BRA `(.L_x_135) ;  /* 0xfffffffc00f08947 */ /* 0x008fea000383ffff */
[----:B------:R-:W-:Y:S05]  /*c2a0*/  BRA `(.L_x_134) ;  /* 0xffffffd000b87947 */ /* 0x000fea000383ffff */
.L_x_147:
[----:B-1----:R1:W3:Y:S02]  /*c2b0*/  SYNCS.PHASECHK.TRANS64.TRYWAIT P0, [R2+URZ+0x80], R112 ;  /* 0x00008070020075a7 */ /* 0x0022e400080011ff */
[----:B---3--:R-:W-:Y:S05]  /*c2c0*/  @!P0 NANOSLEEP.SYNCS 0x989680 ;  /* 0x009896800000895d */ /* 0x008fea0003900000 */
[----:B------:R-:W3:Y:S02]  /*c2d0*/  @!P0 SYNCS.PHASECHK.TRANS64 P0, [R2+URZ+0x80], R112 ;  /* 0x00008070020085a7 */ /* 0x000ee400080010ff */
[----:B---3--:R-:W-:Y:S05]  /*c2e0*/  @!P0 BRA `(.L_x_147) ;  /* 0xfffffffc00f08947 */ /* 0x008fea000383ffff */
[----:B------:R-:W-:Y:S05]  /*c2f0*/  BRA `(.L_x_146) ;  /* 0xffffffe000947947 */ /* 0x000fea000383ffff */
        .weak           $__internal_0_$__cuda_sm10x_tcgen05_guardrail_trap_col_being_dealloced_not_returned_by_alloc
        .type           $__internal_0_$__cuda_sm10x_tcgen05_guardrail_trap_col_being_dealloced_not_returned_by_alloc,@function
        .size           $__internal_0_$__cuda_sm10x_tcgen05_guardrail_trap_col_being_dealloced_not_returned_by_alloc,($__internal_1_$__cuda_sm10x_tcgen05_guardrail_trap_phase_invalid_during_alloc - $__internal_0_$__cuda_sm10x_tcgen05_guardrail_trap_col_being_dealloced_not_returned_by_alloc)
$__internal_0_$__cuda_sm10x_tcgen05_guardrail_trap_col_being_dealloced_not_returned_by_alloc:
[----:B------:R-:W-:Y:S05]  /*c300*/  BPT.TRAP 0x1 ;  /* 0x000000040000795c */ /* 0x000fea0000300000 */
[----:B------:R-:W-:-:S04]  /*c310*/  HFMA2 R3, -RZ, RZ, 0, 0 ;  /* 0x00000000ff037431 */ /* 0x000fc800000001ff */
[----:B------:R-:W-:Y:S05]  /*c320*/  RET.REL.NODEC R2 `(_ZN7cutlass13device_kernelINS_4gemm6kernel13GemmUniversalIN4cute5tupleIJiiiiEEENS1_10collective13CollectiveMmaINS1_46MainloopSm100TmaUmmaWarpSpecializedBlockScaledILi8ELi2ELi2ENS5_IJNS4_1CILi2EEESB_NSA_ILi1EEEEEEEENS5_IJNSA_ILi128EEENSA_ILi64EEENSA_ILi256EEEEEENS5_IJNS_12float_e2m1_tENS_13float_ue8m0_tEEEENS5_IJNS5_IJlSC_lEEENS4_6LayoutINS5_IJNS5_IJNS5_IJNSA_ILi32EEENSA_ILi4EEEEEEiEEESR_NS5_IJSC_iEEEEEENS5_IJNS5_IJNS5_IJNSA_ILi16EEESP_EEEiEEENS5_IJNS5_IJNSA_ILi0EEESC_EEENSA_ILi512EEEEEENS5_IJSX_iEEEEEEEEEEESL_S14_NS4_8TiledMMAINS4_8MMA_AtomIJNS4_17SM100_MMA_MXF4_SSISJ_SJ_fSK_Li128ELi64ELi32ELNS4_4UMMA5MajorE0ELS19_0ELNS18_7ScaleInE0ELS1A_0EEEEEENSN_INS5_IJSC_SC_SC_EEENS5_IJSX_SX_SX_EEEEENS5_IJNS4_10UnderscoreES1G_S1G_EEEEENS5_IJNS4_23SM90_TMA_LOAD_MULTICASTES1J_EEENS5_IJNS4_14ComposedLayoutINS4_7SwizzleILi3ELi4ELi3EEENS4_18smem_ptr_flag_bitsILi4EEENSN_INS5_IJNSA_ILi8EEESH_EEENS5_IJSH_SC_EEEEEEENSN_INS5_IJNS5_IJNS5_IJSQ_SC_EEENS5_IJSO_SB_EEEEEESC_NS5_IJSB_SB_EEEEEENS5_IJNS5_IJNS5_IJSV_SZ_EEESY_EEESX_NS5_IJSB_SZ_EEEEEEEEEEEvNS4_8identityES1K_S25_vS26_EENS_8epilogue10collective18CollectiveEpilogueINS28_23Sm100TmaWarpSpecializedILi3ELi2ELi16ELb1ELb0EEEJNS5_IJSG_SG_SH_EEENS5_IJNSN_ISG_SC_EENSN_INS5_IJSU_SB_EEENS5_IJSC_SO_EEEEEEEENS_10bfloat16_tESM_S2J_SM_NS28_6fusion15FusionCallbacksIS2C_NS2K_17LinearCombinationIS2J_fS2J_fLNS_15FloatRoundStyleE2EEES2D_S2I_JEEENS4_5SM1004TMEM4LOAD26SM100_TMEM_LOAD_32dp32b16xENS4_13SM90_TMA_LOADENS1L_INS1M_ILi1ELi4ELi3EEENS1O_ILi16EEENSN_INS5_IJS1Q_SU_EEENS5_IJSU_SC_EEEEEEENS4_39AutoVectorizingCopyWithAssumedAlignmentILi128EEENS4_14SM90_TMA_STOREES30_S32_S32_EEEvvEEEEvNT_6ParamsE) ;  /* 0xffffff3c02347950 */ /* 0x000fea0003c3ffff */
        .weak           $__internal_1_$__cuda_sm10x_tcgen05_guardrail_trap_phase_invalid_during_alloc
        .type           $__internal_1_$__cuda_sm10x_tcgen05_guardrail_trap_phase_invalid_during_alloc,@function
        .size           $__internal_1_$__cuda_sm10x_tcgen05_guardrail_trap_phase_invalid_during_alloc,($__internal_2_$__cuda_sm10x_tcgen05_guardrail_trap_unallocated_columns_being_dealloced - $__internal_1_$__cuda_sm10x_tcgen05_guardrail_trap_phase_invalid_during_alloc)
$__internal_1_$__cuda_sm10x_tcgen05_guardrail_trap_phase_invalid_during_alloc:
[----:B------:R-:W-:Y:S05]  /*c330*/  BPT.TRAP 0x1 ;  /* 0x000000040000795c */ /* 0x000fea0000300000 */
[----:B------:R-:W-:-:S04]  /*c340*/  MOV R5, 0x0 ;  /* 0x0000000000057802 */ /* 0x000fc80000000f00 */
[----:B------:R-:W-:Y:S05]  /*c350*/  RET.REL.NODEC R4 `(_ZN7cutlass13device_kernelINS_4gemm6kernel13GemmUniversalIN4cute5tupleIJiiiiEEENS1_10collective13CollectiveMmaINS1_46MainloopSm100TmaUmmaWarpSpecializedBlockScaledILi8ELi2ELi2ENS5_IJNS4_1CILi2EEESB_NSA_ILi1EEEEEEEENS5_IJNSA_ILi128EEENSA_ILi64EEENSA_ILi256EEEEEENS5_IJNS_12float_e2m1_tENS_13float_ue8m0_tEEEENS5_IJNS5_IJlSC_lEEENS4_6LayoutINS5_IJNS5_IJNS5_IJNSA_ILi32EEENSA_ILi4EEEEEEiEEESR_NS5_IJSC_iEEEEEENS5_IJNS5_IJNS5_IJNSA_ILi16EEESP_EEEiEEENS5_IJNS5_IJNSA_ILi0EEESC_EEENSA_ILi512EEEEEENS5_IJSX_iEEEEEEEEEEESL_S14_NS4_8TiledMMAINS4_8MMA_AtomIJNS4_17SM100_MMA_MXF4_SSISJ_SJ_fSK_Li128ELi64ELi32ELNS4_4UMMA5MajorE0ELS19_0ELNS18_7ScaleInE0ELS1A_0EEEEEENSN_INS5_IJSC_SC_SC_EEENS5_IJSX_SX_SX_EEEEENS5_IJNS4_10UnderscoreES1G_S1G_EEEEENS5_IJNS4_23SM90_TMA_LOAD_MULTICASTES1J_EEENS5_IJNS4_14ComposedLayoutINS4_7SwizzleILi3ELi4ELi3EEENS4_18smem_ptr_flag_bitsILi4EEENSN_INS5_IJNSA_ILi8EEESH_EEENS5_IJSH_SC_EEEEEEENSN_INS5_IJNS5_IJNS5_IJSQ_SC_EEENS5_IJSO_SB_EEEEEESC_NS5_IJSB_SB_EEEEEENS5_IJNS5_IJNS5_IJSV_SZ_EEESY_EEESX_NS5_IJSB_SZ_EEEEEEEEEEEvNS4_8identityES1K_S25_vS26_EENS_8epilogue10collective18CollectiveEpilogueINS28_23Sm100TmaWarpSpecializedILi3ELi2ELi16ELb1ELb0EEEJNS5_IJSG_SG_SH_EEENS5_IJNSN_ISG_SC_EENSN_INS5_IJSU_SB_EEENS5_IJSC_SO_EEEEEEEENS_10bfloat16_tESM_S2J_SM_NS28_6fusion15FusionCallbacksIS2C_NS2K_17LinearCombinationIS2J_fS2J_fLNS_15FloatRoundStyleE2EEES2D_S2I_JEEENS4_5SM1004TMEM4LOAD26SM100_TMEM_LOAD_32dp32b16xENS4_13SM90_TMA_LOADENS1L_INS1M_ILi1ELi4ELi3EEENS1O_ILi16EEENSN_INS5_IJS1Q_SU_EEENS5_IJSU_SC_EEEEEEENS4_39AutoVectorizingCopyWithAssumedAlignmentILi128EEENS4_14SM90_TMA_STOREES30_S32_S32_EEEvvEEEEvNT_6ParamsE) ;  /* 0xffffff3c04287950 */ /* 0x000fea0003c3ffff */
        .weak           $__internal_2_$__cuda_sm10x_tcgen05_guardrail_trap_unallocated_columns_being_dealloced
        .type           $__internal_2_$__cuda_sm10x_tcgen05_guardrail_trap_unallocated_columns_being_dealloced,@function
        .size           $__internal_2_$__cuda_sm10x_tcgen05_guardrail_trap_unallocated_columns_being_dealloced,(.L_x_208 - $__internal_2_$__cuda_sm10x_tcgen05_guardrail_trap_unallocated_columns_being_dealloced)
$__internal_2_$__cuda_sm10x_tcgen05_guardrail_trap_unallocated_columns_being_dealloced:
[----:B------:R-:W-:Y:S05]  /*c360*/  BPT.TRAP 0x1 ;  /* 0x000000040000795c */ /* 0x000fea0000300000 */
[----:B------:R-:W-:-:S04]  /*c370*/  HFMA2 R3, -RZ, RZ, 0, 0 ;  /* 0x00000000ff037431 */ /* 0x000fc800000001ff */
[----:B------:R-:W-:Y:S05]  /*c380*/  RET.REL.NODEC R2 `(_ZN7cutlass13device_kernelINS_4gemm6kernel13GemmUniversalIN4cute5tupleIJiiiiEEENS1_10collective13CollectiveMmaINS1_46MainloopSm100TmaUmmaWarpSpecializedBlockScaledILi8ELi2ELi2ENS5_IJNS4_1CILi2EEESB_NSA_ILi1EEEEEEEENS5_IJNSA_ILi128EEENSA_ILi64EEENSA_ILi256EEEEEENS5_IJNS_12float_e2m1_tENS_13float_ue8m0_tEEEENS5_IJNS5_IJlSC_lEEENS4_6LayoutINS5_IJNS5_IJNS5_IJNSA_ILi32EEENSA_ILi4EEEEEEiEEESR_NS5_IJSC_iEEEEEENS5_IJNS5_IJNS5_IJNSA_ILi16EEESP_EEEiEEENS5_IJNS5_IJNSA_ILi0EEESC_EEENSA_ILi512EEEEEENS5_IJSX_iEEEEEEEEEEESL_S14_NS4_8TiledMMAINS4_8MMA_AtomIJNS4_17SM100_MMA_MXF4_SSISJ_SJ_fSK_Li128ELi64ELi32ELNS4_4UMMA5MajorE0ELS19_0ELNS18_7ScaleInE0ELS1A_0EEEEEENSN_INS5_IJSC_SC_SC_EEENS5_IJSX_SX_SX_EEEEENS5_IJNS4_10UnderscoreES1G_S1G_EEEEENS5_IJNS4_23SM90_TMA_LOAD_MULTICASTES1J_EEENS5_IJNS4_14ComposedLayoutINS4_7SwizzleILi3ELi4ELi3EEENS4_18smem_ptr_flag_bitsILi4EEENSN_INS5_IJNSA_ILi8EEESH_EEENS5_IJSH_SC_EEEEEEENSN_INS5_IJNS5_IJNS5_IJSQ_SC_EEENS5_IJSO_SB_EEEEEESC_NS5_IJSB_SB_EEEEEENS5_IJNS5_IJNS5_IJSV_SZ_EEESY_EEESX_NS5_IJSB_SZ_EEEEEEEEEEEvNS4_8identityES1K_S25_vS26_EENS_8epilogue10collective18CollectiveEpilogueINS28_23Sm100TmaWarpSpecializedILi3ELi2ELi16ELb1ELb0EEEJNS5_IJSG_SG_SH_EEENS5_IJNSN_ISG_SC_EENSN_INS5_IJSU_SB_EEENS5_IJSC_SO_EEEEEEEENS_10bfloat16_tESM_S2J_SM_NS28_6fusion15FusionCallbacksIS2C_NS2K_17LinearCombinationIS2J_fS2J_fLNS_15FloatRoundStyleE2EEES2D_S2I_JEEENS4_5SM1004TMEM4LOAD26SM100_TMEM_LOAD_32dp32b16xENS4_13SM90_TMA_LOADENS1L_INS1M_ILi1ELi4ELi3EEENS1O_ILi16EEENSN_INS5_IJS1Q_SU_EEENS5_IJSU_SC_EEEEEEENS4_39AutoVectorizingCopyWithAssumedAlignmentILi128EEENS4_14SM90_TMA_STOREES30_S32_S32_EEEvvEEEEvNT_6ParamsE) ;  /* 0xffffff3c021c7950 */ /* 0x000fea0003c3ffff */
.L_x_207:
[----:B------:R-:W-:-:S00]  /*c390*/  BRA `(.L_x_207) ;  /* 0xfffffffc00fc7947 */ /* 0x000fc0000383ffff */
[----:B------:R-:W-:-:S00]  /*c3a0*/  NOP ;  /* 0x0000000000007918 */ /* 0x000fc00000000000 */
        /* <DEDUP_REMOVED lines=13> */
.L_x_208:


//--------------------- .nv.global.init           --------------------------
	.section	.nv.global.init,"aw",@progbits
.nv.global.init:
	.type		$str$29,@object
	.size		$str$29,($str$30 - $str$29)
$str$29:
        /*0000*/ 	.byte	0x28, 0x61, 0x64, 0x64, 0x72, 0x65, 0x73, 0x73, 0x20, 0x26, 0x20, 0x6d, 0x61, 0x73, 0x6b, 0x29
        /*0010*/ 	.byte	0x20, 0x3d, 0x3d, 0x20, 0x30, 0x00
	.type		$str$30,@object
	.size		$str$30,($str$26 - $str$30)
$str$30:
        /*0016*/ 	.byte	0x2f, 0x74, 0x6d, 0x70, 0x2f, 0x63, 0x75, 0x74, 0x6c, 0x61, 0x73, 0x73, 0x5f, 0x73, 0x77, 0x65
        /*0026*/ 	.byte	0x65, 0x70, 0x5f, 0x73, 0x72, 0x63, 0x2f, 0x69, 0x6e, 0x63, 0x6c, 0x75, 0x64, 0x65, 0x2f, 0x63
        /*0036*/ 	.byte	0x75, 0x74, 0x65, 0x2f, 0x70, 0x6f, 0x69, 0x6e, 0x74, 0x65, 0x72, 0x5f, 0x66, 0x6c, 0x61, 0x67
        /*0046*/ 	.byte	0x67, 0x65, 0x64, 0x2e, 0x68, 0x70, 0x70, 0x00
	.type		$str$26,@object
	.size		$str$26,($str$25 - $str$26)
$str$26:
        /*004e*/ 	.byte	0x2f, 0x74, 0x6d, 0x70, 0x2f, 0x63, 0x75, 0x74, 0x6c, 0x61, 0x73, 0x73, 0x5f, 0x73, 0x77, 0x65
        /*005e*/ 	.byte	0x65, 0x70, 0x5f, 0x73, 0x72, 0x63, 0x2f, 0x69, 0x6e, 0x63, 0x6c, 0x75, 0x64, 0x65, 0x2f, 0x63
        /*006e*/ 	.byte	0x75, 0x74, 0x65, 0x2f, 0x61, 0x74, 0x6f, 0x6d, 0x2f, 0x63, 0x6f, 0x70, 0x79, 0x5f, 0x74, 0x72
        /*007e*/ 	.byte	0x61, 0x69, 0x74, 0x73, 0x5f, 0x73, 0x6d, 0x31, 0x30, 0x30, 0x2e, 0x68, 0x70, 0x70, 0x00
	.type		$str$25,@object
	.size		$str$25,(__unnamed_1 - $str$25)
$str$25:
        /*008d*/ 	.byte	0x28, 0x28, 0x75, 0x69, 0x6e, 0x74, 0x33, 0x32, 0x5f, 0x74, 0x28, 0x74, 0x68, 0x72, 0x65, 0x61
        /*009d*/ 	.byte	0x64, 0x49, 0x64, 0x78, 0x2e, 0x78, 0x29, 0x20, 0x2f, 0x20, 0x33, 0x32, 0x29, 0x20, 0x25, 0x20
        /*00ad*/ 	.byte	0x34, 0x29, 0x20, 0x3d, 0x3d, 0x20, 0x28, 0x28, 0x28, 0x74, 0x6d, 0x65, 0x6d, 0x5f, 0x61, 0x64
        /*00bd*/ 	.byte	0x64, 0x72, 0x20, 0x3e, 0x3e, 0x20, 0x31, 0x36, 0x29, 0x20, 0x2f, 0x20, 0x33, 0x32, 0x29, 0x20
        /*00cd*/ 	.byte	0x25, 0x20, 0x34, 0x29, 0x00
	.type		__unnamed_1,@object
	.size		__unnamed_1,(__unnamed_2 - __unnamed_1)
__unnamed_1:
        /*00d2*/ 	.byte	0x61, 0x75, 0x74, 0x6f, 0x20, 0x63, 0x75, 0x74, 0x65, 0x3a, 0x3a, 0x61, 0x73, 0x5f, 0x70, 0x6f
        /* <DEDUP_REMOVED lines=24> */
        /*0262*/ 	.byte	0x43, 0x3c, 0x32, 0x30, 0x34, 0x38, 0x3e, 0x3e, 0x3e, 0x3e, 0x5d, 0x00
	.type		__unnamed_2,@object
	.size		__unnamed_2,(.L_2 - __unnamed_2)
__unnamed_2:
        /* <DEDUP_REMOVED lines=40> */
        /*04ee*/ 	.byte	0x3a, 0x3a, 0x43, 0x3c, 0x30, 0x3e, 0x3e, 0x3e, 0x3e, 0x5d, 0x00
.L_2:


//--------------------- .nv.shared._ZN7cutlass13device_kernelINS_4gemm6kernel13GemmUniversalIN4cute5tupleIJiiiiEEENS1_10collective13CollectiveMmaINS1_46MainloopSm100TmaUmmaWarpSpecializedBlockScaledILi8ELi2ELi2ENS5_IJNS4_1CILi2EEESB_NSA_ILi1EEEEEEEENS5_IJNSA_ILi128EEENSA_ILi64EEENSA_ILi256EEEEEENS5_IJNS_12float_e2m1_tENS_13float_ue8m0_tEEEENS5_IJNS5_IJlSC_lEEENS4_6LayoutINS5_IJNS5_IJNS5_IJNSA_ILi32EEENSA_ILi4EEEEEEiEEESR_NS5_IJSC_iEEEEEENS5_IJNS5_IJNS5_IJNSA_ILi16EEESP_EEEiEEENS5_IJNS5_IJNSA_ILi0EEESC_EEENSA_ILi512EEEEEENS5_IJSX_iEEEEEEEEEEESL_S14_NS4_8TiledMMAINS4_8MMA_AtomIJNS4_17SM100_MMA_MXF4_SSISJ_SJ_fSK_Li128ELi64ELi32ELNS4_4UMMA5MajorE0ELS19_0ELNS18_7ScaleInE0ELS1A_0EEEEEENSN_INS5_IJSC_SC_SC_EEENS5_IJSX_SX_SX_EEEEENS5_IJNS4_10UnderscoreES1G_S1G_EEEEENS5_IJNS4_23SM90_TMA_LOAD_MULTICASTES1J_EEENS5_IJNS4_14ComposedLayoutINS4_7SwizzleILi3ELi4ELi3EEENS4_18smem_ptr_flag_bitsILi4EEENSN_INS5_IJNSA_ILi8EEESH_EEENS5_IJSH_SC_EEEEEEENSN_INS5_IJNS5_IJNS5_IJSQ_SC_EEENS5_IJSO_SB_EEEEEESC_NS5_IJSB_SB_EEEEEENS5_IJNS5_IJNS5_IJSV_SZ_EEESY_EEESX_NS5_IJSB_SZ_EEEEEEEEEEEvNS4_8identityES1K_S25_vS26_EENS_8epilogue10collective18CollectiveEpilogueINS28_23Sm100TmaWarpSpecializedILi3ELi2ELi16ELb1ELb0EEEJNS5_IJSG_SG_SH_EEENS5_IJNSN_ISG_SC_EENSN_INS5_IJSU_SB_EEENS5_IJSC_SO_EEEEEEEENS_10bfloat16_tESM_S2J_SM_NS28_6fusion15FusionCallbacksIS2C_NS2K_17LinearCombinationIS2J_fS2J_fLNS_15FloatRoundStyleE2EEES2D_S2I_JEEENS4_5SM1004TMEM4LOAD26SM100_TMEM_LOAD_32dp32b16xENS4_13SM90_TMA_LOADENS1L_INS1M_ILi1ELi4ELi3EEENS1O_ILi16EEENSN_INS5_IJS1Q_SU_EEENS5_IJSU_SC_EEEEEEENS4_39AutoVectorizingCopyWithAssumedAlignmentILi128EEENS4_14SM90_TMA_STOREES30_S32_S32_EEEvvEEEEvNT_6ParamsE --------------------------
	.section	.nv.shared._ZN7cutlass13device_kernelINS_4gemm6kernel13GemmUniversalIN4cute5tupleIJiiiiEEENS1_10collective13CollectiveMmaINS1_46MainloopSm100TmaUmmaWarpSpecializedBlockScaledILi8ELi2ELi2ENS5_IJNS4_1CILi2EEESB_NSA_ILi1EEEEEEEENS5_IJNSA_ILi128EEENSA_ILi64EEENSA_ILi256EEEEEENS5_IJNS_12float_e2m1_tENS_13float_ue8m0_tEEEENS5_IJNS5_IJlSC_lEEENS4_6LayoutINS5_IJNS5_IJNS5_IJNSA_ILi32EEENSA_ILi4EEEEEEiEEESR_NS5_IJSC_iEEEEEENS5_IJNS5_IJNS5_IJNSA_ILi16EEESP_EEEiEEENS5_IJNS5_IJNSA_ILi0EEESC_EEENSA_ILi512EEEEEENS5_IJSX_iEEEEEEEEEEESL_S14_NS4_8TiledMMAINS4_8MMA_AtomIJNS4_17SM100_MMA_MXF4_SSISJ_SJ_fSK_Li128ELi64ELi32ELNS4_4UMMA5MajorE0ELS19_0ELNS18_7ScaleInE0ELS1A_0EEEEEENSN_INS5_IJSC_SC_SC_EEENS5_IJSX_SX_SX_EEEEENS5_IJNS4_10UnderscoreES1G_S1G_EEEEENS5_IJNS4_23SM90_TMA_LOAD_MULTICASTES1J_EEENS5_IJNS4_14ComposedLayoutINS4_7SwizzleILi3ELi4ELi3EEENS4_18smem_ptr_flag_bitsILi4EEENSN_INS5_IJNSA_ILi8EEESH_EEENS5_IJSH_SC_EEEEEEENSN_INS5_IJNS5_IJNS5_IJSQ_SC_EEENS5_IJSO_SB_EEEEEESC_NS5_IJSB_SB_EEEEEENS5_IJNS5_IJNS5_IJSV_SZ_EEESY_EEESX_NS5_IJSB_SZ_EEEEEEEEEEEvNS4_8identityES1K_S25_vS26_EENS_8epilogue10collective18CollectiveEpilogueINS28_23Sm100TmaWarpSpecializedILi3ELi2ELi16ELb1ELb0EEEJNS5_IJSG_SG_SH_EEENS5_IJNSN_ISG_SC_EENSN_INS5_IJSU_SB_EEENS5_IJSC_SO_EEEEEEEENS_10bfloat16_tESM_S2J_SM_NS28_6fusion15FusionCallbacksIS2C_NS2K_17LinearCombinationIS2J_fS2J_fLNS_15FloatRoundStyleE2EEES2D_S2I_JEEENS4_5SM1004TMEM4LOAD26SM100_TMEM_LOAD_32dp32b16xENS4_13SM90_TMA_LOADENS1L_INS1M_ILi1ELi4ELi3EEENS1O_ILi16EEENSN_INS5_IJS1Q_SU_EEENS5_IJSU_SC_EEEEEEENS4_39AutoVectorizingCopyWithAssumedAlignmentILi128EEENS4_14SM90_TMA_STOREES30_S32_S32_EEEvvEEEEvNT_6ParamsE,"aw",@nobits
	.sectionflags	@""
	.align	16
	.zero		1024


//--------------------- .nv.shared.reserved.0     --------------------------
	.section	.nv.shared.reserved.0,"aw",@nobits
	.weak		__nv_reservedSMEM_offset_0_alias
	.size		__nv_reservedSMEM_offset_0_alias, 0, 64
	.other		__nv_reservedSMEM_offset_0_alias,@"STO_CUDA_RESERVED_SHARED STV_DEFAULT"
__nv_reservedSMEM_offset_0_alias:
	.zero		0
.nv.shared.reserved.0:
	.zero		64
	.weak		__nv_reservedSMEM_tcgen05_partition
	.type		__nv_reservedSMEM_tcgen05_partition,@object
	.size		__nv_reservedSMEM_tcgen05_partition,(.L_0 - __nv_reservedSMEM_tcgen05_partition)
__nv_reservedSMEM_tcgen05_partition:
	.zero		32
.L_0:


//--------------------- .nv.global                --------------------------
	.section	.nv.global,"aw",@nobits
.nv.global:
	.type		_ZN40_INTERNAL_97680844_4_k_cu_0c576843_213764cute1_E,@object
	.size		_ZN40_INTERNAL_97680844_4_k_cu_0c576843_213764cute1_E,(_ZN40_INTERNAL_97680844_4_k_cu_0c576843_213764cuda3std3__45__cpo6cbeginE - _ZN40_INTERNAL_97680844_4_k_cu_0c576843_213764cute1_E)
_ZN40_INTERNAL_97680844_4_k_cu_0c576843_213764cute1_E:
	.zero		1
	.type		_ZN40_INTERNAL_97680844_4_k_cu_0c576843_213764cuda3std3__45__cpo6cbeginE,@object
	.size		_ZN40_INTERNAL_97680844_4_k_cu_0c576843_213764cuda3std3__45__cpo6cbeginE,(_ZN40_INTERNAL_97680844_4_k_cu_0c576843_213764cuda3std3__48in_placeE - _ZN40_INTERNAL_97680844_4_k_cu_0c576843_213764cuda3std3__45__cpo6cbeginE)
_ZN40_INTERNAL_97680844_4_k_cu_0c576843_213764cuda3std3__45__cpo6cbeginE:
	.zero		1
	.type		_ZN40_INTERNAL_97680844_4_k_cu_0c576843_213764cuda3std3__48in_placeE,@object
	.size		_ZN40_INTERNAL_97680844_4_k_cu_0c576843_213764cuda3std3__48in_placeE,(_ZN40_INTERNAL_97680844_4_k_cu_0c576843_213764cuda3std6ranges3__45__cpo9iter_moveE - _ZN40_INTERNAL_97680844_4_k_cu_0c576843_213764cuda3std3__48in_placeE)
_ZN40_INTERNAL_97680844_4_k_cu_0c576843_213764cuda3std3__48in_placeE:
	.zero		1
	.type		_ZN40_INTERNAL_97680844_4_k_cu_0c576843_213764cuda3std6ranges3__45__cpo9iter_moveE,@object
	.size		_ZN40_INTERNAL_97680844_4_k_cu_0c576843_213764cuda3std6ranges3__45__cpo9iter_moveE,(_ZN40_INTERNAL_97680844_4_k_cu_0c576843_213764cuda3std3__45__cpo5beginE - _ZN40_INTERNAL_97680844_4_k_cu_0c576843_213764cuda3std6ranges3__45__cpo9iter_moveE)
_ZN40_INTERNAL_97680844_4_k_cu_0c576843_213764cuda3std6ranges3__45__cpo9iter_moveE:
	.zero		1
	.type		_ZN40_INTERNAL_97680844_4_k_cu_0c576843_213764cuda3std3__45__cpo5beginE,@object
	.size		_ZN40_INTERNAL_97680844_4_k_cu_0c576843_213764cuda3std3__45__cpo5beginE,(_ZN40_INTERNAL_97680844_4_k_cu_0c576843_213764cuda3std3__442_GLOBAL__N__97680844_4_k_cu_0c576843_213766ignoreE - _ZN40_INTERNAL_97680844_4_k_cu_0c576843_213764cuda3std3__45__cpo5beginE)
_ZN40_INTERNAL_97680844_4_k_cu_0c576843_213764cuda3std3__45__cpo5beginE:
	.zero		1
	.type		_ZN40_INTERNAL_97680844_4_k_cu_0c576843_213764cuda3std3__442_GLOBAL__N__97680844_4_k_cu_0c576843_213766ignoreE,@object
	.size		_ZN40_INTERNAL_97680844_4_k_cu_0c576843_213764cuda3std3__442_GLOBAL__N__97680844_4_k_cu_0c576843_213766ignoreE,(_ZN40_INTERNAL_97680844_4_k_cu_0c576843_213764cute7productE - _ZN40_INTERNAL_97680844_4_k_cu_0c576843_213764cuda3std3__442_GLOBAL__N__97680844_4_k_cu_0c576843_213766ignoreE)
_ZN40_INTERNAL_97680844_4_k_cu_0c576843_213764cuda3std3__442_GLOBAL__N__97680844_4_k_cu_0c576843_213766ignoreE:
	.zero		1
	.type		_ZN40_INTERNAL_97680844_4_k_cu_0c576843_213764cute7productE,@object
	.size		_ZN40_INTERNAL_97680844_4_k_cu_0c576843_213764cute7productE,(_ZN40_INTERNAL_97680844_4_k_cu_0c576843_213764cuda3std3__45__cpo3endE - _ZN40_INTERNAL_97680844_4_k_cu_0c576843_213764cute7productE)
_ZN40_INTERNAL_97680844_4_k_cu_0c576843_213764cute7productE:
	.zero		1
	.type		_ZN40_INTERNAL_97680844_4_k_cu_0c576843_213764cuda3std3__45__cpo3endE,@object
	.size		_ZN40_INTERNAL_97680844_4_k_cu_0c576843_213764cuda3std3__45__cpo3endE,(_ZN40_INTERNAL_97680844_4_k_cu_0c576843_213764cuda3std3__419piecewise_constructE - _ZN40_INTERNAL_97680844_4_k_cu_0c576843_213764cuda3std3__45__cpo3endE)
_ZN40_INTERNAL_97680844_4_k_cu_0c576843_213764cuda3std3__45__cpo3endE:
	.zero		1
	.type		_ZN40_INTERNAL_97680844_4_k_cu_0c576843_213764cuda3std3__419piecewise_constructE,@object
	.size		_ZN40_INTERNAL_97680844_4_k_cu_0c576843_213764cuda3std3__419piecewise_constructE,(_ZN40_INTERNAL_97680844_4_k_cu_0c576843_213764cuda3std3__45__cpo4cendE - _ZN40_INTERNAL_97680844_4_k_cu_0c576843_213764cuda3std3__419piecewise_constructE)
_ZN40_INTERNAL_97680844_4_k_cu_0c576843_213764cuda3std3__419piecewise_constructE:
	.zero		1
	.type		_ZN40_INTERNAL_97680844_4_k_cu_0c576843_213764cuda3std3__45__cpo4cendE,@object
	.size		_ZN40_INTERNAL_97680844_4_k_cu_0c576843_213764cuda3std3__45__cpo4cendE,(_ZN40_INTERNAL_97680844_4_k_cu_0c576843_213764cuda3std6ranges3__45__cpo4swapE - _ZN40_INTERNAL_97680844_4_k_cu_0c576843_213764cuda3std3__45__cpo4cendE)
_ZN40_INTERNAL_97680844_4_k_cu_0c576843_213764cuda3std3__45__cpo4cendE:
	.zero		1
	.type		_ZN40_INTERNAL_97680844_4_k_cu_0c576843_213764cuda3std6ranges3__45__cpo4swapE,@object
	.size		_ZN40_INTERNAL_97680844_4_k_cu_0c576843_213764cuda3std6ranges3__45__cpo4swapE,(.L_10 - _ZN40_INTERNAL_97680844_4_k_cu_0c576843_213764cuda3std6ranges3__45__cpo4swapE)
_ZN40_INTERNAL_97680844_4_k_cu_0c576843_213764cuda3std6ranges3__45__cpo4swapE:
	.zero		1
.L_10:


//--------------------- .nv.constant0._ZN7cutlass13device_kernelINS_4gemm6kernel13GemmUniversalIN4cute5tupleIJiiiiEEENS1_10collective13CollectiveMmaINS1_46MainloopSm100TmaUmmaWarpSpecializedBlockScaledILi8ELi2ELi2ENS5_IJNS4_1CILi2EEESB_NSA_ILi1EEEEEEEENS5_IJNSA_ILi128EEENSA_ILi64EEENSA_ILi256EEEEEENS5_IJNS_12float_e2m1_tENS_13float_ue8m0_tEEEENS5_IJNS5_IJlSC_lEEENS4_6LayoutINS5_IJNS5_IJNS5_IJNSA_ILi32EEENSA_ILi4EEEEEEiEEESR_NS5_IJSC_iEEEEEENS5_IJNS5_IJNS5_IJNSA_ILi16EEESP_EEEiEEENS5_IJNS5_IJNSA_ILi0EEESC_EEENSA_ILi512EEEEEENS5_IJSX_iEEEEEEEEEEESL_S14_NS4_8TiledMMAINS4_8MMA_AtomIJNS4_17SM100_MMA_MXF4_SSISJ_SJ_fSK_Li128ELi64ELi32ELNS4_4UMMA5MajorE0ELS19_0ELNS18_7ScaleInE0ELS1A_0EEEEEENSN_INS5_IJSC_SC_SC_EEENS5_IJSX_SX_SX_EEEEENS5_IJNS4_10UnderscoreES1G_S1G_EEEEENS5_IJNS4_23SM90_TMA_LOAD_MULTICASTES1J_EEENS5_IJNS4_14ComposedLayoutINS4_7SwizzleILi3ELi4ELi3EEENS4_18smem_ptr_flag_bitsILi4EEENSN_INS5_IJNSA_ILi8EEESH_EEENS5_IJSH_SC_EEEEEEENSN_INS5_IJNS5_IJNS5_IJSQ_SC_EEENS5_IJSO_SB_EEEEEESC_NS5_IJSB_SB_EEEEEENS5_IJNS5_IJNS5_IJSV_SZ_EEESY_EEESX_NS5_IJSB_SZ_EEEEEEEEEEEvNS4_8identityES1K_S25_vS26_EENS_8epilogue10collective18CollectiveEpilogueINS28_23Sm100TmaWarpSpecializedILi3ELi2ELi16ELb1ELb0EEEJNS5_IJSG_SG_SH_EEENS5_IJNSN_ISG_SC_EENSN_INS5_IJSU_SB_EEENS5_IJSC_SO_EEEEEEEENS_10bfloat16_tESM_S2J_SM_NS28_6fusion15FusionCallbacksIS2C_NS2K_17LinearCombinationIS2J_fS2J_fLNS_15FloatRoundStyleE2EEES2D_S2I_JEEENS4_5SM1004TMEM4LOAD26SM100_TMEM_LOAD_32dp32b16xENS4_13SM90_TMA_LOADENS1L_INS1M_ILi1ELi4ELi3EEENS1O_ILi16EEENSN_INS5_IJS1Q_SU_EEENS5_IJSU_SC_EEEEEEENS4_39AutoVectorizingCopyWithAssumedAlignmentILi128EEENS4_14SM90_TMA_STOREES30_S32_S32_EEEvvEEEEvNT_6ParamsE --------------------------
	.section	.nv.constant0._ZN7cutlass13device_kernelINS_4gemm6kernel13GemmUniversalIN4cute5tupleIJiiiiEEENS1_10collective13CollectiveMmaINS1_46MainloopSm100TmaUmmaWarpSpecializedBlockScaledILi8ELi2ELi2ENS5_IJNS4_1CILi2EEESB_NSA_ILi1EEEEEEEENS5_IJNSA_ILi128EEENSA_ILi64EEENSA_ILi256EEEEEENS5_IJNS_12float_e2m1_tENS_13float_ue8m0_tEEEENS5_IJNS5_IJlSC_lEEENS4_6LayoutINS5_IJNS5_IJNS5_IJNSA_ILi32EEENSA_ILi4EEEEEEiEEESR_NS5_IJSC_iEEEEEENS5_IJNS5_IJNS5_IJNSA_ILi16EEESP_EEEiEEENS5_IJNS5_IJNSA_ILi0EEESC_EEENSA_ILi512EEEEEENS5_IJSX_iEEEEEEEEEEESL_S14_NS4_8TiledMMAINS4_8MMA_AtomIJNS4_17SM100_MMA_MXF4_SSISJ_SJ_fSK_Li128ELi64ELi32ELNS4_4UMMA5MajorE0ELS19_0ELNS18_7ScaleInE0ELS1A_0EEEEEENSN_INS5_IJSC_SC_SC_EEENS5_IJSX_SX_SX_EEEEENS5_IJNS4_10UnderscoreES1G_S1G_EEEEENS5_IJNS4_23SM90_TMA_LOAD_MULTICASTES1J_EEENS5_IJNS4_14ComposedLayoutINS4_7SwizzleILi3ELi4ELi3EEENS4_18smem_ptr_flag_bitsILi4EEENSN_INS5_IJNSA_ILi8EEESH_EEENS5_IJSH_SC_EEEEEEENSN_INS5_IJNS5_IJNS5_IJSQ_SC_EEENS5_IJSO_SB_EEEEEESC_NS5_IJSB_SB_EEEEEENS5_IJNS5_IJNS5_IJSV_SZ_EEESY_EEESX_NS5_IJSB_SZ_EEEEEEEEEEEvNS4_8identityES1K_S25_vS26_EENS_8epilogue10collective18CollectiveEpilogueINS28_23Sm100TmaWarpSpecializedILi3ELi2ELi16ELb1ELb0EEEJNS5_IJSG_SG_SH_EEENS5_IJNSN_ISG_SC_EENSN_INS5_IJSU_SB_EEENS5_IJSC_SO_EEEEEEEENS_10bfloat16_tESM_S2J_SM_NS28_6fusion15FusionCallbacksIS2C_NS2K_17LinearCombinationIS2J_fS2J_fLNS_15FloatRoundStyleE2EEES2D_S2I_JEEENS4_5SM1004TMEM4LOAD26SM100_TMEM_LOAD_32dp32b16xENS4_13SM90_TMA_LOADENS1L_INS1M_ILi1ELi4ELi3EEENS1O_ILi16EEENSN_INS5_IJS1Q_SU_EEENS5_IJSU_SC_EEEEEEENS4_39AutoVectorizingCopyWithAssumedAlignmentILi128EEENS4_14SM90_TMA_STOREES30_S32_S32_EEEvvEEEEvNT_6ParamsE,"a",@progbits
	.sectionflags	@""
	.align	4
.nv.constant0._ZN7cutlass13device_kernelINS_4gemm6kernel13GemmUniversalIN4cute5tupleIJiiiiEEENS1_10collective13CollectiveMmaINS1_46MainloopSm100TmaUmmaWarpSpecializedBlockScaledILi8ELi2ELi2ENS5_IJNS4_1CILi2EEESB_NSA_ILi1EEEEEEEENS5_IJNSA_ILi128EEENSA_ILi64EEENSA_ILi256EEEEEENS5_IJNS_12float_e2m1_tENS_13float_ue8m0_tEEEENS5_IJNS5_IJlSC_lEEENS4_6LayoutINS5_IJNS5_IJNS5_IJNSA_ILi32EEENSA_ILi4EEEEEEiEEESR_NS5_IJSC_iEEEEEENS5_IJNS5_IJNS5_IJNSA_ILi16EEESP_EEEiEEENS5_IJNS5_IJNSA_ILi0EEESC_EEENSA_ILi512EEEEEENS5_IJSX_iEEEEEEEEEEESL_S14_NS4_8TiledMMAINS4_8MMA_AtomIJNS4_17SM100_MMA_MXF4_SSISJ_SJ_fSK_Li128ELi64ELi32ELNS4_4UMMA5MajorE0ELS19_0ELNS18_7ScaleInE0ELS1A_0EEEEEENSN_INS5_IJSC_SC_SC_EEENS5_IJSX_SX_SX_EEEEENS5_IJNS4_10UnderscoreES1G_S1G_EEEEENS5_IJNS4_23SM90_TMA_LOAD_MULTICASTES1J_EEENS5_IJNS4_14ComposedLayoutINS4_7SwizzleILi3ELi4ELi3EEENS4_18smem_ptr_flag_bitsILi4EEENSN_INS5_IJNSA_ILi8EEESH_EEENS5_IJSH_SC_EEEEEEENSN_INS5_IJNS5_IJNS5_IJSQ_SC_EEENS5_IJSO_SB_EEEEEESC_NS5_IJSB_SB_EEEEEENS5_IJNS5_IJNS5_IJSV_SZ_EEESY_EEESX_NS5_IJSB_SZ_EEEEEEEEEEEvNS4_8identityES1K_S25_vS26_EENS_8epilogue10collective18CollectiveEpilogueINS28_23Sm100TmaWarpSpecializedILi3ELi2ELi16ELb1ELb0EEEJNS5_IJSG_SG_SH_EEENS5_IJNSN_ISG_SC_EENSN_INS5_IJSU_SB_EEENS5_IJSC_SO_EEEEEEEENS_10bfloat16_tESM_S2J_SM_NS28_6fusion15FusionCallbacksIS2C_NS2K_17LinearCombinationIS2J_fS2J_fLNS_15FloatRoundStyleE2EEES2D_S2I_JEEENS4_5SM1004TMEM4LOAD26SM100_TMEM_LOAD_32dp32b16xENS4_13SM90_TMA_LOADENS1L_INS1M_ILi1ELi4ELi3EEENS1O_ILi16EEENSN_INS5_IJS1Q_SU_EEENS5_IJSU_SC_EEEEEEENS4_39AutoVectorizingCopyWithAssumedAlignmentILi128EEENS4_14SM90_TMA_STOREES30_S32_S32_EEEvvEEEEvNT_6ParamsE:
	.zero		3968


//--------------------- SYMBOLS --------------------------

	.type		.nv.reservedSmem.offset0,@object
	.size		.nv.reservedSmem.offset0,0x4
	.type		.nv.reservedSmem.cap,@object
	.size		.nv.reservedSmem.cap,0x4
	.type		__assertfail,@function
